	.target	sm_80

	.elftype	@"ET_EXEC"


//--------------------- .note.nv.tkinfo           --------------------------
	.section	.note.nv.tkinfo,"",@"SHT_NOTE"
	.sectionflags	@"SHF_NOTE_NV_TKINFO"
	.tkinfo
        /*0018*/ 	.word	0x00000002
        /*0030*/ 	.string	""
        /*0030*/ 	.string	"ptxas"
        /*0030*/ 	.string	"Cuda compilation tools, release 13.0, V13.0.88"
        /*0030*/ 	.string	"Build cuda_13.0.r13.0/compiler.36424714_0"
        /*0030*/ 	.string	"-v  -suppress-debug-info  -lineinfo  -arch sm_80 "



//--------------------- .note.nv.cuinfo           --------------------------
	.section	.note.nv.cuinfo,"",@"SHT_NOTE"
	.sectionflags	@"SHF_NOTE_NV_CUINFO"
        /*0018*/ 	.short	0x0002
        /*001a*/ 	.short	0x0050
        /*001c*/ 	.short	0x0082
	.zero		2


//--------------------- .nv.info                  --------------------------
	.section	.nv.info,"",@"SHT_CUDA_INFO"
	.align	4


	//----- nvinfo : EIATTR_REGCOUNT
	.align		4
        /*0000*/ 	.byte	0x04, 0x2f
        /*0002*/ 	.short	(.L_1 - .L_0)
	.align		4
.L_0:
        /*0004*/ 	.word	index@(matmul_kernel)
        /*0008*/ 	.word	0x000000ff


	//----- nvinfo : EIATTR_FRAME_SIZE
	.align		4
.L_1:
        /*000c*/ 	.byte	0x04, 0x11
        /*000e*/ 	.short	(.L_3 - .L_2)
	.align		4
.L_2:
        /*0010*/ 	.word	index@(matmul_kernel)
        /*0014*/ 	.word	0x000037c0


	//----- nvinfo : EIATTR_MIN_STACK_SIZE
	.align		4
.L_3:
        /*0018*/ 	.byte	0x04, 0x12
        /*001a*/ 	.short	(.L_5 - .L_4)
	.align		4
.L_4:
        /*001c*/ 	.word	index@(matmul_kernel)
        /*0020*/ 	.word	0x000037c0
.L_5:


//--------------------- .nv.info.matmul_kernel    --------------------------
	.section	.nv.info.matmul_kernel,"",@"SHT_CUDA_INFO"
	.sectionflags	@""
	.align	4


	//----- nvinfo : EIATTR_CUDA_API_VERSION
	.align		4
        /*0000*/ 	.byte	0x04, 0x37
        /*0002*/ 	.short	(.L_7 - .L_6)
.L_6:
        /*0004*/ 	.word	0x00000082


	//----- nvinfo : EIATTR_SW2861232_WAR
	.align		4
.L_7:
        /*0008*/ 	.byte	0x01, 0x35
	.zero		2


	//----- nvinfo : EIATTR_PARAM_CBANK
	.align		4
        /*000c*/ 	.byte	0x04, 0x0a
        /*000e*/ 	.short	(.L_9 - .L_8)
	.align		4
.L_8:
        /*0010*/ 	.word	index@(.nv.constant0.matmul_kernel)
        /*0014*/ 	.short	0x0160
        /*0016*/ 	.short	0x0050


	//----- nvinfo : EIATTR_CBANK_PARAM_SIZE
	.align		4
.L_9:
        /*0018*/ 	.byte	0x03, 0x19
        /*001a*/ 	.short	0x0050


	//----- nvinfo : EIATTR_KPARAM_INFO
	.align		4
        /*001c*/ 	.byte	0x04, 0x17
        /*001e*/ 	.short	(.L_11 - .L_10)
.L_10:
        /*0020*/ 	.word	0x00000000
        /*0024*/ 	.short	0x000d
        /*0026*/ 	.short	0x0048
        /*0028*/ 	.byte	0x00, 0xf4, 0x21, 0x00


	//----- nvinfo : EIATTR_KPARAM_INFO
	.align		4
.L_11:
        /*002c*/ 	.byte	0x04, 0x17
        /*002e*/ 	.short	(.L_13 - .L_12)
.L_12:
        /*0030*/ 	.word	0x00000000
        /*0034*/ 	.short	0x000c
        /*0036*/ 	.short	0x0040
        /*0038*/ 	.byte	0x00, 0xf4, 0x21, 0x00


	//----- nvinfo : EIATTR_KPARAM_INFO
	.align		4
.L_13:
        /*003c*/ 	.byte	0x04, 0x17
        /*003e*/ 	.short	(.L_15 - .L_14)
.L_14:
        /*0040*/ 	.word	0x00000000
        /*0044*/ 	.short	0x000b
        /*0046*/ 	.short	0x0038
        /*0048*/ 	.byte	0x00, 0xf0, 0x11, 0x00


	//----- nvinfo : EIATTR_KPARAM_INFO
	.align		4
.L_15:
        /*004c*/ 	.byte	0x04, 0x17
        /*004e*/ 	.short	(.L_17 - .L_16)
.L_16:
        /*0050*/ 	.word	0x00000000
        /*0054*/ 	.short	0x000a
        /*0056*/ 	.short	0x0034
        /*0058*/ 	.byte	0x00, 0xf0, 0x11, 0x00


	//----- nvinfo : EIATTR_KPARAM_INFO
	.align		4
.L_17:
        /*005c*/ 	.byte	0x04, 0x17
        /*005e*/ 	.short	(.L_19 - .L_18)
.L_18:
        /*0060*/ 	.word	0x00000000
        /*0064*/ 	.short	0x0009
        /*0066*/ 	.short	0x0030
        /*0068*/ 	.byte	0x00, 0xf0, 0x11, 0x00


	//----- nvinfo : EIATTR_KPARAM_INFO
	.align		4
.L_19:
        /*006c*/ 	.byte	0x04, 0x17
        /*006e*/ 	.short	(.L_21 - .L_20)
.L_20:
        /*0070*/ 	.word	0x00000000
        /*0074*/ 	.short	0x0008
        /*0076*/ 	.short	0x002c
        /*0078*/ 	.byte	0x00, 0xf0, 0x11, 0x00


	//----- nvinfo : EIATTR_KPARAM_INFO
	.align		4
.L_21:
        /*007c*/ 	.byte	0x04, 0x17
        /*007e*/ 	.short	(.L_23 - .L_22)
.L_22:
        /*0080*/ 	.word	0x00000000
        /*0084*/ 	.short	0x0007
        /*0086*/ 	.short	0x0028
        /*0088*/ 	.byte	0x00, 0xf0, 0x11, 0x00


	//----- nvinfo : EIATTR_KPARAM_INFO
	.align		4
.L_23:
        /*008c*/ 	.byte	0x04, 0x17
        /*008e*/ 	.short	(.L_25 - .L_24)
.L_24:
        /*0090*/ 	.word	0x00000000
        /*0094*/ 	.short	0x0006
        /*0096*/ 	.short	0x0024
        /*0098*/ 	.byte	0x00, 0xf0, 0x11, 0x00


	//----- nvinfo : EIATTR_KPARAM_INFO
	.align		4
.L_25:
        /*009c*/ 	.byte	0x04, 0x17
        /*009e*/ 	.short	(.L_27 - .L_26)
.L_26:
        /*00a0*/ 	.word	0x00000000
        /*00a4*/ 	.short	0x0005
        /*00a6*/ 	.short	0x0020
        /*00a8*/ 	.byte	0x00, 0xf0, 0x11, 0x00


	//----- nvinfo : EIATTR_KPARAM_INFO
	.align		4
.L_27:
        /*00ac*/ 	.byte	0x04, 0x17
        /*00ae*/ 	.short	(.L_29 - .L_28)
.L_28:
        /*00b0*/ 	.word	0x00000000
        /*00b4*/ 	.short	0x0004
        /*00b6*/ 	.short	0x001c
        /*00b8*/ 	.byte	0x00, 0xf0, 0x11, 0x00


	//----- nvinfo : EIATTR_KPARAM_INFO
	.align		4
.L_29:
        /*00bc*/ 	.byte	0x04, 0x17
        /*00be*/ 	.short	(.L_31 - .L_30)
.L_30:
        /*00c0*/ 	.word	0x00000000
        /*00c4*/ 	.short	0x0003
        /*00c6*/ 	.short	0x0018
        /*00c8*/ 	.byte	0x00, 0xf0, 0x11, 0x00


	//----- nvinfo : EIATTR_KPARAM_INFO
	.align		4
.L_31:
        /*00cc*/ 	.byte	0x04, 0x17
        /*00ce*/ 	.short	(.L_33 - .L_32)
.L_32:
        /*00d0*/ 	.word	0x00000000
        /*00d4*/ 	.short	0x0002
        /*00d6*/ 	.short	0x0010
        /*00d8*/ 	.byte	0x00, 0xf4, 0x21, 0x00


	//----- nvinfo : EIATTR_KPARAM_INFO
	.align		4
.L_33:
        /*00dc*/ 	.byte	0x04, 0x17
        /*00de*/ 	.short	(.L_35 - .L_34)
.L_34:
        /*00e0*/ 	.word	0x00000000
        /*00e4*/ 	.short	0x0001
        /*00e6*/ 	.short	0x0008
        /*00e8*/ 	.byte	0x00, 0xf4, 0x21, 0x00


	//----- nvinfo : EIATTR_KPARAM_INFO
	.align		4
.L_35:
        /*00ec*/ 	.byte	0x04, 0x17
        /*00ee*/ 	.short	(.L_37 - .L_36)
.L_36:
        /*00f0*/ 	.word	0x00000000
        /*00f4*/ 	.short	0x0000
        /*00f6*/ 	.short	0x0000
        /*00f8*/ 	.byte	0x00, 0xf4, 0x21, 0x00


	//----- nvinfo : EIATTR_MAXREG_COUNT
	.align		4
.L_37:
        /*00fc*/ 	.byte	0x03, 0x1b
        /*00fe*/ 	.short	0x00ff


	//----- nvinfo : EIATTR_NUM_BARRIERS
	.align		4
        /*0100*/ 	.byte	0x02, 0x4c
        /*0102*/ 	.byte	0x01
	.zero		1


	//----- nvinfo : EIATTR_ANNOTATIONS
	.align		4
        /*0104*/ 	.byte	0x04, 0x55
        /*0106*/ 	.short	(.L_39 - .L_38)


	//   ....[0]....
.L_38:
        /*0108*/ 	.word	0x00000001
        /*010c*/ 	.byte	0xe0, 0x05, 0x00, 0x00, 0x01, 0x00, 0x00, 0x00, 0x50, 0x06, 0x00, 0x00, 0x01, 0x00, 0x00, 0x00
        /* <DEDUP_REMOVED lines=802> */
        /*333c*/ 	.byte	0xd0, 0xe5, 0x01, 0x00


	//----- nvinfo : EIATTR_MERCURY_ISA_VERSION
	.align		4
.L_39:
        /*3340*/ 	.byte	0x03, 0x5f
        /*3342*/ 	.short	0x0000


	//----- nvinfo : EIATTR_EXIT_INSTR_OFFSETS
	.align		4
        /*3344*/ 	.byte	0x04, 0x1c
        /*3346*/ 	.short	(.L_41 - .L_40)


	//   ....[0]....
.L_40:
        /*3348*/ 	.word	0x0008bb50


	//   ....[1]....
        /*334c*/ 	.word	0x0008bb70


	//----- nvinfo : EIATTR_REQNTID
	.align		4
.L_41:
        /*3350*/ 	.byte	0x04, 0x10
        /*3352*/ 	.short	(.L_43 - .L_42)
.L_42:
        /*3354*/ 	.word	0x00000080
        /*3358*/ 	.word	0x00000001
        /*335c*/ 	.word	0x00000001
.L_43:


//--------------------- .nv.callgraph             --------------------------
	.section	.nv.callgraph,"",@"SHT_CUDA_CALLGRAPH"
	.align	4
	.sectionentsize	8
	.align		4
        /*0000*/ 	.word	0x00000000
	.align		4
        /*0004*/ 	.word	0xffffffff
	.align		4
        /*0008*/ 	.word	0x00000000
	.align		4
        /*000c*/ 	.word	0xfffffffe
	.align		4
        /*0010*/ 	.word	0x00000000
	.align		4
        /*0014*/ 	.word	0xfffffffd
	.align		4
        /*0018*/ 	.word	0x00000000
	.align		4
        /*001c*/ 	.word	0xfffffffc


//--------------------- .nv.rel.action            --------------------------
	.section	.nv.rel.action,"",@"SHT_CUDA_RELOCINFO"
	.align	8
	.sectionentsize	8
        /*0000*/ 	.byte	0x73, 0x00, 0x00, 0x00, 0x00, 0x00, 0x00, 0x00, 0x00, 0x00, 0x00, 0x11, 0x25, 0x00, 0x05, 0x36


//--------------------- .nv.constant0.matmul_kernel --------------------------
	.section	.nv.constant0.matmul_kernel,"a",@progbits
	.sectionflags	@""
	.align	4
.nv.constant0.matmul_kernel:
	.zero		432


//--------------------- .text.matmul_kernel       --------------------------
	.section	.text.matmul_kernel,"ax",@progbits
	.sectioninfo	@"SHI_REGISTERS=255"
	.align	128
        .global         matmul_kernel
        .type           matmul_kernel,@function
        .size           matmul_kernel,(.L_x_4 - matmul_kernel)
        .other          matmul_kernel,@"STO_CUDA_ENTRY STV_DEFAULT"
matmul_kernel:
.text.matmul_kernel:
[----:B------:R-:W-:-:S03]  /*0000*/  IMAD.MOV.U32 R1, RZ, RZ, c[0x0][0x28] ;  /* 0x00000a00ff017624 */ /* 0x000fc600078e00ff */
[----:B------:R-:W-:Y:S01]  /*0010*/  IMAD.MOV.U32 R0, RZ, RZ, c[0x0][0x17c] ;  /* 0x00005f00ff007624 */ /* 0x000fe200078e00ff */
[----:B------:R-:W1:Y:S01]  /*0020*/  S2R R5, SR_CTAID.X ;  /* 0x0000000000057919 */ /* 0x000e620000002500 */
[----:B------:R-:W-:-:S03]  /*0030*/  IADD3 R1, R1, -0x37c0, RZ ;  /* 0xffffc84001017810 */ /* 0x000fc60007ffe0ff */
[----:B------:R-:W-:Y:S01]  /*0040*/  IADD3 R0, R0, 0x1ff, RZ ;  /* 0x000001ff00007810 */ /* 0x000fe20007ffe0ff */
[----:B------:R-:W2:Y:S03]  /*0050*/  S2R R13, SR_TID.X ;  /* 0x00000000000d7919 */ /* 0x000ea60000002100 */
[----:B------:R-:W-:-:S04]  /*0060*/  SHF.R.S32.HI R3, RZ, 0x1f, R0 ;  /* 0x0000001fff037819 */ /* 0x000fc80000011400 */
[----:B------:R-:W-:-:S04]  /*0070*/  LEA.HI R3, R3, R0, RZ, 0x9 ;  /* 0x0000000003037211 */ /* 0x000fc800078f48ff */
[----:B------:R-:W-:-:S05]  /*0080*/  SHF.R.S32.HI R3, RZ, 0x9, R3 ;  /* 0x00000009ff037819 */ /* 0x000fca0000011403 */
[----:B------:R-:W-:Y:S01]  /*0090*/  IMAD.SHL.U32 R4, R3, 0x8, RZ ;  /* 0x0000000803047824 */ /* 0x000fe200078e00ff */
[----:B-1----:R-:W-:-:S04]  /*00a0*/  IABS R8, R5 ;  /* 0x0000000500087213 */ /* 0x002fc80000000000 */
[-C--:B------:R-:W-:Y:S02]  /*00b0*/  IABS R7, R4.reuse ;  /* 0x0000000400077213 */ /* 0x080fe40000000000 */
[----:B------:R-:W-:Y:S02]  /*00c0*/  IABS R10, R4 ;  /* 0x00000004000a7213 */ /* 0x000fe40000000000 */
[----:B------:R-:W1:Y:S01]  /*00d0*/  I2F.RP R0, R7 ;  /* 0x0000000700007306 */ /* 0x000e620000209400 */
[----:B--2---:R-:W-:Y:S02]  /*00e0*/  LOP3.LUT R12, R13, 0x7f, RZ, 0xc0, !PT ;  /* 0x0000007f0d0c7812 */ /* 0x004fe400078ec0ff */
[----:B------:R-:W-:-:S04]  /*00f0*/  SHF.R.U32.HI R245, RZ, 0x6, R13 ;  /* 0x00000006fff57819 */ /* 0x000fc8000001160d */
[----:B------:R-:W-:Y:S01]  /*0100*/  SGXT.U32 R245, R245, 0x1 ;  /* 0x00000001f5f5781a */ /* 0x000fe20000000000 */
[----:B-1----:R-:W1:Y:S02]  /*0110*/  MUFU.RCP R0, R0 ;  /* 0x0000000000007308 */ /* 0x002e640000001000 */
[----:B-1----:R-:W-:Y:S01]  /*0120*/  IADD3 R2, R0, 0xffffffe, RZ ;  /* 0x0ffffffe00027810 */ /* 0x002fe20007ffe0ff */
[----:B------:R-:W-:-:S05]  /*0130*/  IMAD.MOV R0, RZ, RZ, -R10 ;  /* 0x000000ffff007224 */ /* 0x000fca00078e0a0a */
[----:B------:R1:W2:Y:S02]  /*0140*/  F2I.FTZ.U32.TRUNC.NTZ R3, R2 ;  /* 0x0000000200037305 */ /* 0x0002a4000021f000 */
[----:B-1----:R-:W-:Y:S02]  /*0150*/  IMAD.MOV.U32 R2, RZ, RZ, RZ ;  /* 0x000000ffff027224 */ /* 0x002fe400078e00ff */
[----:B--2---:R-:W-:-:S04]  /*0160*/  IMAD.MOV R6, RZ, RZ, -R3 ;  /* 0x000000ffff067224 */ /* 0x004fc800078e0a03 */
[----:B------:R-:W-:Y:S02]  /*0170*/  IMAD R9, R6, R7, RZ ;  /* 0x0000000706097224 */ /* 0x000fe400078e02ff */
[----:B------:R-:W-:Y:S02]  /*0180*/  IMAD.MOV.U32 R6, RZ, RZ, R8 ;  /* 0x000000ffff067224 */ /* 0x000fe400078e0008 */
[----:B------:R-:W-:-:S06]  /*0190*/  IMAD.HI.U32 R3, R3, R9, R2 ;  /* 0x0000000903037227 */ /* 0x000fcc00078e0002 */
[----:B------:R-:W-:-:S04]  /*01a0*/  IMAD.HI.U32 R3, R3, R6, RZ ;  /* 0x0000000603037227 */ /* 0x000fc800078e00ff */
[----:B------:R-:W-:-:S05]  /*01b0*/  IMAD R0, R3, R0, R6 ;  /* 0x0000000003007224 */ /* 0x000fca00078e0206 */
[----:B------:R-:W-:-:S13]  /*01c0*/  ISETP.GT.U32.AND P1, PT, R7, R0, PT ;  /* 0x000000000700720c */ /* 0x000fda0003f24070 */
[----:B------:R-:W-:Y:S01]  /*01d0*/  @!P1 IMAD.IADD R0, R0, 0x1, -R7 ;  /* 0x0000000100009824 */ /* 0x000fe200078e0a07 */
[----:B------:R-:W-:Y:S02]  /*01e0*/  @!P1 IADD3 R3, R3, 0x1, RZ ;  /* 0x0000000103039810 */ /* 0x000fe40007ffe0ff */
[----:B------:R-:W-:Y:S02]  /*01f0*/  ISETP.NE.AND P1, PT, R4, RZ, PT ;  /* 0x000000ff0400720c */ /* 0x000fe40003f25270 */
[----:B------:R-:W-:Y:S02]  /*0200*/  ISETP.GE.U32.AND P0, PT, R0, R7, PT ;  /* 0x000000070000720c */ /* 0x000fe40003f06070 */
[----:B------:R-:W-:-:S04]  /*0210*/  LOP3.LUT R0, R5, R4, RZ, 0x3c, !PT ;  /* 0x0000000405007212 */ /* 0x000fc800078e3cff */
[----:B------:R-:W-:Y:S01]  /*0220*/  ISETP.GE.AND P2, PT, R0, RZ, PT ;  /* 0x000000ff0000720c */ /* 0x000fe20003f46270 */
[----:B------:R-:W-:-:S05]  /*0230*/  IMAD.MOV.U32 R0, RZ, RZ, c[0x0][0x178] ;  /* 0x00005e00ff007624 */ /* 0x000fca00078e00ff */
[----:B------:R-:W-:Y:S02]  /*0240*/  IADD3 R0, R0, 0xff, RZ ;  /* 0x000000ff00007810 */ /* 0x000fe40007ffe0ff */
[----:B------:R-:W-:-:S05]  /*0250*/  @P0 IADD3 R3, R3, 0x1, RZ ;  /* 0x0000000103030810 */ /* 0x000fca0007ffe0ff */
[----:B------:R-:W-:Y:S01]  /*0260*/  IMAD.MOV.U32 R2, RZ, RZ, R3 ;  /* 0x000000ffff027224 */ /* 0x000fe200078e0003 */
[----:B------:R-:W-:-:S03]  /*0270*/  SHF.R.S32.HI R3, RZ, 0x1f, R0 ;  /* 0x0000001fff037819 */ /* 0x000fc60000011400 */
[----:B------:R-:W-:Y:S01]  /*0280*/  @!P2 IMAD.MOV R2, RZ, RZ, -R2 ;  /* 0x000000ffff02a224 */ /* 0x000fe200078e0a02 */
[----:B------:R-:W-:Y:S02]  /*0290*/  @!P1 LOP3.LUT R2, RZ, R4, RZ, 0x33, !PT ;  /* 0x00000004ff029212 */ /* 0x000fe400078e33ff */
[----:B------:R-:W-:-:S03]  /*02a0*/  LEA.HI R3, R3, R0, RZ, 0x8 ;  /* 0x0000000003037211 */ /* 0x000fc600078f40ff */
[----:B------:R-:W-:Y:S02]  /*02b0*/  IMAD.SHL.U32 R8, R2, 0x8, RZ ;  /* 0x0000000802087824 */ /* 0x000fe400078e00ff */
[----:B------:R-:W-:-:S03]  /*02c0*/  IMAD.MOV R2, RZ, RZ, -R2 ;  /* 0x000000ffff027224 */ /* 0x000fc600078e0a02 */
[----:B------:R-:W-:Y:S01]  /*02d0*/  LEA.HI.SX32 R3, R3, -R8, 0x18 ;  /* 0x8000000803037211 */ /* 0x000fe200078fc2ff */
[----:B------:R-:W-:-:S03]  /*02e0*/  IMAD R10, R4, R2, R5 ;  /* 0x00000002040a7224 */ /* 0x000fc600078e0205 */
[----:B------:R-:W-:Y:S02]  /*02f0*/  IMNMX R11, R3, 0x8, PT ;  /* 0x00000008030b7817 */ /* 0x000fe40003800200 */
[----:B------:R-:W-:Y:S02]  /*0300*/  IABS R9, R10 ;  /* 0x0000000a00097213 */ /* 0x000fe40000000000 */
[-C--:B------:R-:W-:Y:S02]  /*0310*/  IABS R7, R11.reuse ;  /* 0x0000000b00077213 */ /* 0x080fe40000000000 */
[----:B------:R-:W-:Y:S02]  /*0320*/  IABS R4, R11 ;  /* 0x0000000b00047213 */ /* 0x000fe40000000000 */
[----:B------:R-:W1:Y:S08]  /*0330*/  I2F.RP R0, R7 ;  /* 0x0000000700007306 */ /* 0x000e700000209400 */
[----:B-1----:R-:W1:Y:S02]  /*0340*/  MUFU.RCP R0, R0 ;  /* 0x0000000000007308 */ /* 0x002e640000001000 */
[----:B-1----:R-:W-:Y:S01]  /*0350*/  IADD3 R3, R0, 0xffffffe, RZ ;  /* 0x0ffffffe00037810 */ /* 0x002fe20007ffe0ff */
[----:B------:R-:W-:-:S05]  /*0360*/  IMAD.MOV R0, RZ, RZ, -R4 ;  /* 0x000000ffff007224 */ /* 0x000fca00078e0a04 */
[----:B------:R-:W1:Y:S02]  /*0370*/  F2I.FTZ.U32.TRUNC.NTZ R3, R3 ;  /* 0x0000000300037305 */ /* 0x000e64000021f000 */
[----:B-1----:R-:W-:-:S05]  /*0380*/  IMAD.MOV R6, RZ, RZ, -R3 ;  /* 0x000000ffff067224 */ /* 0x002fca00078e0a03 */
[----:B------:R-:W-:Y:S02]  /*0390*/  MOV R2, R6 ;  /* 0x0000000600027202 */ /* 0x000fe40000000f00 */
[----:B------:R-:W-:-:S03]  /*03a0*/  IABS R6, c[0x0][0x178] ;  /* 0x00005e0000067a13 */ /* 0x000fc60000000000 */
[----:B------:R-:W-:Y:S01]  /*03b0*/  IMAD R5, R2, R7, RZ ;  /* 0x0000000702057224 */ /* 0x000fe200078e02ff */
[----:B------:R-:W1:Y:S01]  /*03c0*/  I2F.RP R4, R6 ;  /* 0x0000000600047306 */ /* 0x000e620000209400 */
[----:B------:R-:W-:-:S04]  /*03d0*/  IMAD.MOV.U32 R2, RZ, RZ, RZ ;  /* 0x000000ffff027224 */ /* 0x000fc800078e00ff */
[----:B------:R-:W-:Y:S01]  /*03e0*/  IMAD.HI.U32 R2, R3, R5, R2 ;  /* 0x0000000503027227 */ /* 0x000fe200078e0002 */
[----:B------:R-:W-:Y:S02]  /*03f0*/  IABS R5, c[0x0][0x17c] ;  /* 0x00005f0000057a13 */ /* 0x000fe40000000000 */
[----:B------:R-:W-:-:S03]  /*0400*/  LOP3.LUT R3, R10, R11, RZ, 0x3c, !PT ;  /* 0x0000000b0a037212 */ /* 0x000fc600078e3cff */
[----:B------:R-:W-:Y:S01]  /*0410*/  IMAD.HI.U32 R2, R2, R9, RZ ;  /* 0x0000000902027227 */ /* 0x000fe200078e00ff */
[----:B------:R-:W-:-:S03]  /*0420*/  ISETP.GE.AND P2, PT, R3, RZ, PT ;  /* 0x000000ff0300720c */ /* 0x000fc60003f46270 */
[----:B------:R-:W-:Y:S01]  /*0430*/  IMAD R0, R2, R0, R9 ;  /* 0x0000000002007224 */ /* 0x000fe200078e0209 */
[----:B-1----:R-:W1:Y:S04]  /*0440*/  MUFU.RCP R4, R4 ;  /* 0x0000000400047308 */ /* 0x002e680000001000 */
[----:B------:R-:W-:Y:S02]  /*0450*/  ISETP.GT.U32.AND P1, PT, R7, R0, PT ;  /* 0x000000000700720c */ /* 0x000fe40003f24070 */
[----:B-1----:R-:W-:-:S11]  /*0460*/  IADD3 R3, R4, 0xffffffe, RZ ;  /* 0x0ffffffe04037810 */ /* 0x002fd60007ffe0ff */
[----:B------:R-:W-:Y:S01]  /*0470*/  @!P1 IMAD.IADD R0, R0, 0x1, -R7 ;  /* 0x0000000100009824 */ /* 0x000fe200078e0a07 */
[----:B------:R-:W-:Y:S02]  /*0480*/  @!P1 IADD3 R2, R2, 0x1, RZ ;  /* 0x0000000102029810 */ /* 0x000fe40007ffe0ff */
[----:B------:R-:W-:Y:S02]  /*0490*/  ISETP.NE.AND P1, PT, R11, RZ, PT ;  /* 0x000000ff0b00720c */ /* 0x000fe40003f25270 */
[----:B------:R-:W-:Y:S01]  /*04a0*/  ISETP.GE.U32.AND P0, PT, R0, R7, PT ;  /* 0x000000070000720c */ /* 0x000fe20003f06070 */
[----:B------:R-:W-:Y:S01]  /*04b0*/  IMAD.MOV.U32 R0, RZ, RZ, R5 ;  /* 0x000000ffff007224 */ /* 0x000fe200078e0005 */
[----:B------:R-:W1:Y:S08]  /*04c0*/  F2I.FTZ.U32.TRUNC.NTZ R3, R3 ;  /* 0x0000000300037305 */ /* 0x000e70000021f000 */
[----:B------:R-:W2:Y:S03]  /*04d0*/  I2F.RP R5, R0 ;  /* 0x0000000000057306 */ /* 0x000ea60000209400 */
[----:B------:R-:W-:-:S05]  /*04e0*/  @P0 IADD3 R2, R2, 0x1, RZ ;  /* 0x0000000102020810 */ /* 0x000fca0007ffe0ff */
[----:B------:R-:W-:Y:S02]  /*04f0*/  IMAD.MOV.U32 R9, RZ, RZ, R2 ;  /* 0x000000ffff097224 */ /* 0x000fe400078e0002 */
[----:B-1----:R-:W-:Y:S02]  /*0500*/  IMAD.MOV R7, RZ, RZ, -R3 ;  /* 0x000000ffff077224 */ /* 0x002fe400078e0a03 */
[----:B------:R-:W-:Y:S01]  /*0510*/  @!P2 IMAD.MOV R9, RZ, RZ, -R9 ;  /* 0x000000ffff09a224 */ /* 0x000fe200078e0a09 */
[----:B------:R-:W-:Y:S01]  /*0520*/  @!P1 LOP3.LUT R9, RZ, R11, RZ, 0x33, !PT ;  /* 0x0000000bff099212 */ /* 0x000fe200078e33ff */
[----:B--2---:R-:W1:Y:S04]  /*0530*/  MUFU.RCP R5, R5 ;  /* 0x0000000500057308 */ /* 0x004e680000001000 */
[----:B------:R-:W-:-:S04]  /*0540*/  IMAD.MOV R2, RZ, RZ, -R9 ;  /* 0x000000ffff027224 */ /* 0x000fc800078e0a09 */
[----:B------:R-:W-:-:S04]  /*0550*/  IMAD R2, R11, R2, R10 ;  /* 0x000000020b027224 */ /* 0x000fc800078e020a */
[----:B------:R-:W-:Y:S01]  /*0560*/  IMAD.IADD R2, R8, 0x1, R2 ;  /* 0x0000000108027824 */ /* 0x000fe200078e0202 */
[----:B------:R-:W-:-:S03]  /*0570*/  SHF.L.U32 R8, R9, 0x9, RZ ;  /* 0x0000000909087819 */ /* 0x000fc600000006ff */
[----:B------:R-:W-:Y:S01]  /*0580*/  IMAD R12, R2, 0x100, R12 ;  /* 0x00000100020c7824 */ /* 0x000fe200078e020c */
[----:B------:R-:W-:Y:S01]  /*0590*/  LOP3.LUT R245, R8, R245, RZ, 0xfc, !PT ;  /* 0x000000f508f57212 */ /* 0x000fe200078efcff */
[----:B------:R-:W-:Y:S01]  /*05a0*/  IMAD.MOV.U32 R2, RZ, RZ, RZ ;  /* 0x000000ffff027224 */ /* 0x000fe200078e00ff */
[----:B-1----:R-:W-:Y:S01]  /*05b0*/  IADD3 R246, R5, 0xffffffe, RZ ;  /* 0x0ffffffe05f67810 */ /* 0x002fe20007ffe0ff */
[----:B------:R-:W-:Y:S01]  /*05c0*/  IMAD R5, R7, R6, RZ ;  /* 0x0000000607057224 */ /* 0x000fe200078e02ff */
[----:B------:R-:W-:Y:S01]  /*05d0*/  IABS R4, R12 ;  /* 0x0000000c00047213 */ /* 0x000fe20000000000 */
[----:B------:R1:W-:Y:S01]  /*05e0*/  STL [R1+0x1920], R12 ;  /* 0x0019200c01007387 */ /* 0x0003e20000100800 */
[----:B------:R-:W-:Y:S01]  /*05f0*/  IADD3 R10, R12, 0x80, RZ ;  /* 0x000000800c0a7810 */ /* 0x000fe20007ffe0ff */
[----:B------:R-:W-:Y:S01]  /*0600*/  IMAD.HI.U32 R2, R3, R5, R2 ;  /* 0x0000000503027227 */ /* 0x000fe200078e0002 */
[----:B------:R-:W2:Y:S01]  /*0610*/  F2I.FTZ.U32.TRUNC.NTZ R247, R246 ;  /* 0x000000f600f77305 */ /* 0x000ea2000021f000 */
[----:B------:R-:W-:-:S02]  /*0620*/  LOP3.LUT R9, R245, 0x1fe, RZ, 0xfc, !PT ;  /* 0x000001fef5097812 */ /* 0x000fc400078efcff */
[----:B------:R-:W-:Y:S01]  /*0630*/  IMAD.MOV.U32 R5, RZ, RZ, R4 ;  /* 0x000000ffff057224 */ /* 0x000fe200078e0004 */
[----:B------:R-:W-:Y:S01]  /*0640*/  IABS R7, R10 ;  /* 0x0000000a00077213 */ /* 0x000fe20000000000 */
[----:B------:R-:W-:Y:S01]  /*0650*/  STL [R1+0x1924], R10 ;  /* 0x0019240a01007387 */ /* 0x000fe20000100800 */
[----:B------:R-:W-:Y:S01]  /*0660*/  IABS R13, R9 ;  /* 0x00000009000d7213 */ /* 0x000fe20000000000 */
[----:B------:R-:W-:Y:S01]  /*0670*/  IMAD.HI.U32 R3, R2, R5, RZ ;  /* 0x0000000502037227 */ /* 0x000fe200078e00ff */
[----:B------:R-:W-:Y:S01]  /*0680*/  ISETP.GE.AND P1, PT, R9, RZ, PT ;  /* 0x000000ff0900720c */ /* 0x000fe20003f26270 */
[----:B------:R3:W-:Y:S01]  /*0690*/  STL [R1+0x82c], R8 ;  /* 0x00082c0801007387 */ /* 0x0007e20000100800 */
[----:B------:R-:W-:Y:S01]  /*06a0*/  ISETP.GE.AND P4, PT, R12, RZ, PT ;  /* 0x000000ff0c00720c */ /* 0x000fe20003f86270 */
[----:B------:R-:W-:Y:S01]  /*06b0*/  IMAD.MOV R4, RZ, RZ, -R3 ;  /* 0x000000ffff047224 */ /* 0x000fe200078e0a03 */
[C---:B-1----:R-:W-:Y:S01]  /*06c0*/  LOP3.LUT R12, R245.reuse, 0xc, RZ, 0xfc, !PT ;  /* 0x0000000cf50c7812 */ /* 0x042fe200078efcff */
[----:B------:R-:W-:Y:S01]  /*06d0*/  IMAD.HI.U32 R3, R2, R7, RZ ;  /* 0x0000000702037227 */ /* 0x000fe200078e00ff */
[----:B------:R-:W-:-:S02]  /*06e0*/  LOP3.LUT R14, R245, 0xe, RZ, 0xfc, !PT ;  /* 0x0000000ef50e7812 */ /* 0x000fc400078efcff */
[----:B------:R-:W-:Y:S01]  /*06f0*/  LOP3.LUT R16, R245, 0x10, RZ, 0xfc, !PT ;  /* 0x00000010f5107812 */ /* 0x000fe200078efcff */
[C---:B------:R-:W-:Y:S01]  /*0700*/  IMAD R2, R6.reuse, R4, R5 ;  /* 0x0000000406027224 */ /* 0x040fe200078e0205 */
[----:B------:R-:W-:Y:S01]  /*0710*/  IABS R4, R245 ;  /* 0x000000f500047213 */ /* 0x000fe20000000000 */
[----:B--2---:R-:W-:Y:S01]  /*0720*/  IMAD.MOV R11, RZ, RZ, -R247 ;  /* 0x000000ffff0b7224 */ /* 0x004fe200078e0af7 */
[----:B------:R-:W-:Y:S01]  /*0730*/  IABS R251, R14 ;  /* 0x0000000e00fb7213 */ /* 0x000fe20000000000 */
[----:B------:R-:W-:Y:S01]  /*0740*/  IMAD.MOV R3, RZ, RZ, -R3 ;  /* 0x000000ffff037224 */ /* 0x000fe200078e0a03 */
[C---:B------:R-:W-:Y:S01]  /*0750*/  ISETP.GT.U32.AND P0, PT, R6.reuse, R2, PT ;  /* 0x000000020600720c */ /* 0x040fe20003f04070 */
[----:B------:R-:W-:Y:S01]  /*0760*/  IMAD R5, R11, R0, RZ ;  /* 0x000000000b057224 */ /* 0x000fe200078e02ff */
[C---:B------:R-:W-:Y:S01]  /*0770*/  LOP3.LUT R20, R245.reuse, 0x26, RZ, 0xfc, !PT ;  /* 0x00000026f5147812 */ /* 0x040fe200078efcff */
[----:B------:R-:W-:Y:S01]  /*0780*/  IMAD.MOV.U32 R246, RZ, RZ, RZ ;  /* 0x000000fffff67224 */ /* 0x000fe200078e00ff */
[----:B------:R-:W-:Y:S01]  /*0790*/  LOP3.LUT R21, R245, 0x28, RZ, 0xfc, !PT ;  /* 0x00000028f5157812 */ /* 0x000fe200078efcff */
[----:B------:R-:W-:Y:S01]  /*07a0*/  IMAD R3, R6, R3, R7 ;  /* 0x0000000306037224 */ /* 0x000fe200078e0207 */
[----:B------:R-:W-:Y:S01]  /*07b0*/  IABS R19, R20 ;  /* 0x0000001400137213 */ /* 0x000fe20000000000 */
[----:B------:R-:W-:Y:S01]  /*07c0*/  IMAD.HI.U32 R246, R247, R5, R246 ;  /* 0x00000005f7f67227 */ /* 0x000fe200078e00f6 */
[----:B------:R-:W-:-:S02]  /*07d0*/  LOP3.LUT R22, R245, 0x2a, RZ, 0xfc, !PT ;  /* 0x0000002af5167812 */ /* 0x000fc400078efcff */
[----:B------:R-:W-:Y:S01]  /*07e0*/  ISETP.GT.U32.AND P2, PT, R6, R3, PT ;  /* 0x000000030600720c */ /* 0x000fe20003f44070 */
[----:B------:R-:W-:Y:S01]  /*07f0*/  IMAD.MOV.U32 R7, RZ, RZ, R4 ;  /* 0x000000ffff077224 */ /* 0x000fe200078e0004 */
[C---:B------:R-:W-:Y:S01]  /*0800*/  LOP3.LUT R24, R245.reuse, 0x2c, RZ, 0xfc, !PT ;  /* 0x0000002cf5187812 */ /* 0x040fe200078efcff */
[----:B------:R-:W-:Y:S01]  /*0810*/  @!P0 IMAD.IADD R2, R2, 0x1, -R6 ;  /* 0x0000000102028824 */ /* 0x000fe200078e0a06 */
[C---:B------:R-:W-:Y:S01]  /*0820*/  LOP3.LUT R26, R245.reuse, 0x2e, RZ, 0xfc, !PT ;  /* 0x0000002ef51a7812 */ /* 0x040fe200078efcff */
[----:B------:R-:W-:Y:S01]  /*0830*/  IMAD.HI.U32 R4, R246, R7, RZ ;  /* 0x00000007f6047227 */ /* 0x000fe200078e00ff */
[C---:B------:R-:W-:Y:S02]  /*0840*/  LOP3.LUT R28, R245.reuse, 0x32, RZ, 0xfc, !PT ;  /* 0x00000032f51c7812 */ /* 0x040fe400078efcff */
[----:B------:R-:W-:Y:S01]  /*0850*/  ISETP.GT.U32.AND P5, PT, R6, R2, PT ;  /* 0x000000020600720c */ /* 0x000fe20003fa4070 */
[----:B------:R-:W-:Y:S01]  /*0860*/  IMAD.HI.U32 R5, R246, R13, RZ ;  /* 0x0000000df6057227 */ /* 0x000fe200078e00ff */
[----:B------:R-:W-:-:S02]  /*0870*/  LOP3.LUT R27, R245, 0x30, RZ, 0xfc, !PT ;  /* 0x00000030f51b7812 */ /* 0x000fc400078efcff */
[----:B------:R-:W-:Y:S01]  /*0880*/  IABS R25, R28 ;  /* 0x0000001c00197213 */ /* 0x000fe20000000000 */
[----:B------:R-:W-:Y:S01]  /*0890*/  IMAD.MOV R4, RZ, RZ, -R4 ;  /* 0x000000ffff047224 */ /* 0x000fe200078e0a04 */
[----:B------:R-:W-:Y:S01]  /*08a0*/  IABS R23, R27 ;  /* 0x0000001b00177213 */ /* 0x000fe20000000000 */
[----:B---3--:R-:W-:Y:S01]  /*08b0*/  IMAD.MOV R8, RZ, RZ, -R5 ;  /* 0x000000ffff087224 */ /* 0x008fe200078e0a05 */
[C---:B------:R-:W-:Y:S01]  /*08c0*/  LOP3.LUT R29, R245.reuse, 0x36, RZ, 0xfc, !PT ;  /* 0x00000036f51d7812 */ /* 0x040fe200078efcff */
[----:B------:R-:W-:Y:S01]  /*08d0*/  IMAD R5, R0, R4, R7 ;  /* 0x0000000400057224 */ /* 0x000fe200078e0207 */
[----:B------:R-:W-:Y:S01]  /*08e0*/  LOP3.LUT R7, R245, 0x4, RZ, 0xfc, !PT ;  /* 0x00000004f5077812 */ /* 0x000fe200078efcff */
[--C-:B------:R-:W-:Y:S01]  /*08f0*/  @!P2 IMAD.IADD R3, R3, 0x1, -R6.reuse ;  /* 0x000000010303a824 */ /* 0x100fe200078e0a06 */
[C---:B------:R-:W-:Y:S01]  /*0900*/  LOP3.LUT R4, R245.reuse, 0x2, RZ, 0xfc, !PT ;  /* 0x00000002f5047812 */ /* 0x040fe200078efcff */
[----:B------:R-:W-:Y:S01]  /*0910*/  @!P5 IMAD.IADD R2, R2, 0x1, -R6 ;  /* 0x000000010202d824 */ /* 0x000fe200078e0a06 */
[C---:B------:R-:W-:Y:S01]  /*0920*/  ISETP.GT.U32.AND P5, PT, R0.reuse, R5, PT ;  /* 0x000000050000720c */ /* 0x040fe20003fa4070 */
[----:B------:R-:W-:Y:S01]  /*0930*/  IMAD R13, R0, R8, R13 ;  /* 0x00000008000d7224 */ /* 0x000fe200078e020d */
[----:B------:R-:W-:Y:S01]  /*0940*/  ISETP.GT.U32.AND P3, PT, R6, R3, PT ;  /* 0x000000030600720c */ /* 0x000fe20003f64070 */
[----:B------:R-:W-:Y:S01]  /*0950*/  @!P4 IMAD.MOV R2, RZ, RZ, -R2 ;  /* 0x000000ffff02c224 */ /* 0x000fe200078e0a02 */
[----:B------:R-:W-:-:S02]  /*0960*/  LOP3.LUT R8, R245, 0x6, RZ, 0xfc, !PT ;  /* 0x00000006f5087812 */ /* 0x000fc400078efcff */
[----:B------:R-:W-:Y:S02]  /*0970*/  ISETP.GT.U32.AND P6, PT, R0, R13, PT ;  /* 0x0000000d0000720c */ /* 0x000fe40003fc4070 */
[----:B------:R-:W-:Y:S02]  /*0980*/  IABS R11, R7 ;  /* 0x00000007000b7213 */ /* 0x000fe40000000000 */
[----:B------:R-:W-:Y:S02]  /*0990*/  IABS R9, R4 ;  /* 0x0000000400097213 */ /* 0x000fe40000000000 */
[----:B------:R-:W-:Y:S01]  /*09a0*/  IABS R15, R8 ;  /* 0x00000008000f7213 */ /* 0x000fe20000000000 */
[----:B------:R-:W-:Y:S01]  /*09b0*/  @!P5 IMAD.IADD R5, R5, 0x1, -R0 ;  /* 0x000000010505d824 */ /* 0x000fe200078e0a00 */
[----:B------:R-:W-:Y:S01]  /*09c0*/  ISETP.GE.AND P2, PT, R4, RZ, PT ;  /* 0x000000ff0400720c */ /* 0x000fe20003f46270 */
[----:B------:R-:W-:Y:S01]  /*09d0*/  @!P3 IMAD.IADD R3, R3, 0x1, -R6 ;  /* 0x000000010303b824 */ /* 0x000fe200078e0a06 */
[----:B------:R-:W-:Y:S01]  /*09e0*/  ISETP.GE.AND P0, PT, R7, RZ, PT ;  /* 0x000000ff0700720c */ /* 0x000fe20003f06270 */
[----:B------:R-:W-:Y:S01]  /*09f0*/  IMAD.HI.U32 R6, R246, R11, RZ ;  /* 0x0000000bf6067227 */ /* 0x000fe200078e00ff */
[----:B------:R-:W-:-:S02]  /*0a00*/  ISETP.GT.U32.AND P5, PT, R0, R5, PT ;  /* 0x000000050000720c */ /* 0x000fc40003fa4070 */
[----:B------:R-:W-:Y:S01]  /*0a10*/  ISETP.GE.AND P3, PT, R10, RZ, PT ;  /* 0x000000ff0a00720c */ /* 0x000fe20003f66270 */
[----:B------:R-:W-:Y:S01]  /*0a20*/  IMAD.HI.U32 R4, R246, R9, RZ ;  /* 0x00000009f6047227 */ /* 0x000fe200078e00ff */
[----:B------:R-:W-:Y:S02]  /*0a30*/  IADD3 R6, -R6, RZ, RZ ;  /* 0x000000ff06067210 */ /* 0x000fe40007ffe1ff */
[----:B------:R-:W-:Y:S01]  /*0a40*/  LOP3.LUT R30, R245, 0x42, RZ, 0xfc, !PT ;  /* 0x00000042f51e7812 */ /* 0x000fe200078efcff */
[----:B------:R-:W-:Y:S01]  /*0a50*/  @!P6 IMAD.IADD R13, R13, 0x1, -R0 ;  /* 0x000000010d0de824 */ /* 0x000fe200078e0a00 */
[----:B------:R-:W-:Y:S01]  /*0a60*/  ISETP.GE.AND P6, PT, R8, RZ, PT ;  /* 0x000000ff0800720c */ /* 0x000fe20003fc6270 */
[----:B------:R-:W-:Y:S01]  /*0a70*/  IMAD.HI.U32 R7, R246, R15, RZ ;  /* 0x0000000ff6077227 */ /* 0x000fe200078e00ff */
[----:B------:R-:W-:Y:S02]  /*0a80*/  IABS R33, R30 ;  /* 0x0000001e00217213 */ /* 0x000fe40000000000 */
[C---:B------:R-:W-:Y:S01]  /*0a90*/  ISETP.GT.U32.AND P4, PT, R0.reuse, R13, PT ;  /* 0x0000000d0000720c */ /* 0x040fe20003f84070 */
[----:B------:R-:W-:Y:S01]  /*0aa0*/  IMAD.MOV R8, RZ, RZ, -R4 ;  /* 0x000000ffff087224 */ /* 0x000fe200078e0a04 */
[C---:B------:R-:W-:Y:S01]  /*0ab0*/  LOP3.LUT R36, R245.reuse, 0x46, RZ, 0xfc, !PT ;  /* 0x00000046f5247812 */ /* 0x040fe200078efcff */
[----:B------:R-:W-:Y:S01]  /*0ac0*/  IMAD.MOV R10, RZ, RZ, -R7 ;  /* 0x000000ffff0a7224 */ /* 0x000fe200078e0a07 */
[C---:B------:R-:W-:Y:S01]  /*0ad0*/  LOP3.LUT R40, R245.reuse, 0x4a, RZ, 0xfc, !PT ;  /* 0x0000004af5287812 */ /* 0x040fe200078efcff */
[C---:B------:R-:W-:Y:S01]  /*0ae0*/  IMAD R7, R0.reuse, R8, R9 ;  /* 0x0000000800077224 */ /* 0x040fe200078e0209 */
[----:B------:R-:W-:Y:S01]  /*0af0*/  LOP3.LUT R8, R245, 0x8, RZ, 0xfc, !PT ;  /* 0x00000008f5087812 */ /* 0x000fe200078efcff */
[C---:B------:R-:W-:Y:S01]  /*0b00*/  IMAD R9, R0.reuse, R6, R11 ;  /* 0x0000000600097224 */ /* 0x040fe200078e020b */
[----:B------:R-:W-:Y:S01]  /*0b10*/  IABS R35, R36 ;  /* 0x0000002400237213 */ /* 0x000fe20000000000 */
[----:B------:R-:W-:Y:S01]  /*0b20*/  IMAD.MOV.U32 R4, RZ, RZ, R3 ;  /* 0x000000ffff047224 */ /* 0x000fe200078e0003 */
[----:B------:R-:W-:Y:S01]  /*0b30*/  LOP3.LUT R3, RZ, c[0x0][0x178], RZ, 0x33, !PT ;  /* 0x00005e00ff037a12 */ /* 0x000fe200078e33ff */
[----:B------:R-:W-:Y:S01]  /*0b40*/  @!P5 IMAD.IADD R5, R5, 0x1, -R0 ;  /* 0x000000010505d824 */ /* 0x000fe200078e0a00 */
[C---:B------:R-:W-:Y:S01]  /*0b50*/  ISETP.GT.U32.AND P5, PT, R0.reuse, R9, PT ;  /* 0x000000090000720c */ /* 0x040fe20003fa4070 */
[----:B------:R-:W-:Y:S01]  /*0b60*/  @!P3 IMAD.MOV R4, RZ, RZ, -R4 ;  /* 0x000000ffff04b224 */ /* 0x000fe200078e0a04 */
[----:B------:R-:W-:Y:S01]  /*0b70*/  ISETP.NE.AND P3, PT, RZ, c[0x0][0x178], PT ;  /* 0x00005e00ff007a0c */ /* 0x000fe20003f65270 */
[----:B------:R-:W-:Y:S01]  /*0b80*/  IMAD R11, R0, R10, R15 ;  /* 0x0000000a000b7224 */ /* 0x000fe200078e020f */
[----:B------:R-:W-:Y:S01]  /*0b90*/  LOP3.LUT R10, R245, 0xa, RZ, 0xfc, !PT ;  /* 0x0000000af50a7812 */ /* 0x000fe200078efcff */
[----:B------:R-:W-:Y:S01]  /*0ba0*/  @!P4 IMAD.IADD R13, R13, 0x1, -R0 ;  /* 0x000000010d0dc824 */ /* 0x000fe200078e0a00 */
[----:B------:R-:W-:-:S02]  /*0bb0*/  SEL R6, R3, R2, !P3 ;  /* 0x0000000203067207 */ /* 0x000fc40005800000 */
[----:B------:R-:W-:Y:S02]  /*0bc0*/  SEL R2, R3, R4, !P3 ;  /* 0x0000000403027207 */ /* 0x000fe40005800000 */
[C---:B------:R-:W-:Y:S01]  /*0bd0*/  ISETP.GT.U32.AND P3, PT, R0.reuse, R7, PT ;  /* 0x000000070000720c */ /* 0x040fe20003f64070 */
[----:B------:R1:W-:Y:S01]  /*0be0*/  STL [R1+0x38], R6 ;  /* 0x0000380601007387 */ /* 0x0003e20000100800 */
[----:B------:R-:W-:Y:S01]  /*0bf0*/  ISETP.GE.AND P4, PT, R245, RZ, PT ;  /* 0x000000fff500720c */ /* 0x000fe20003f86270 */
[----:B------:R-:W-:Y:S01]  /*0c00*/  @!P5 IMAD.IADD R9, R9, 0x1, -R0 ;  /* 0x000000010909d824 */ /* 0x000fe200078e0a00 */
[----:B------:R-:W-:Y:S01]  /*0c10*/  IABS R17, R10 ;  /* 0x0000000a00117213 */ /* 0x000fe20000000000 */
[----:B------:R2:W-:Y:S01]  /*0c20*/  STL [R1+0x3c], R2 ;  /* 0x00003c0201007387 */ /* 0x0005e20000100800 */
[----:B------:R-:W-:Y:S02]  /*0c30*/  IABS R15, R8 ;  /* 0x00000008000f7213 */ /* 0x000fe40000000000 */
[----:B------:R-:W-:Y:S01]  /*0c40*/  ISETP.GT.U32.AND P5, PT, R0, R9, PT ;  /* 0x000000090000720c */ /* 0x000fe20003fa4070 */
[----:B------:R-:W-:Y:S01]  /*0c50*/  IMAD.HI.U32 R3, R246, R17, RZ ;  /* 0x00000011f6037227 */ /* 0x000fe200078e00ff */
[----:B------:R-:W-:-:S02]  /*0c60*/  IABS R4, R12 ;  /* 0x0000000c00047213 */ /* 0x000fc40000000000 */
[----:B------:R-:W-:Y:S01]  /*0c70*/  IABS R39, R40 ;  /* 0x0000002800277213 */ /* 0x000fe20000000000 */
[----:B-1----:R-:W-:Y:S01]  /*0c80*/  IMAD.MOV.U32 R6, RZ, RZ, R5 ;  /* 0x000000ffff067224 */ /* 0x002fe200078e0005 */
[----:B------:R-:W-:Y:S01]  /*0c90*/  LOP3.LUT R38, R245, 0x48, RZ, 0xfc, !PT ;  /* 0x00000048f5267812 */ /* 0x000fe200078efcff */
[----:B------:R-:W-:Y:S01]  /*0ca0*/  @!P3 IMAD.IADD R7, R7, 0x1, -R0 ;  /* 0x000000010707b824 */ /* 0x000fe200078e0a00 */
[C---:B------:R-:W-:Y:S01]  /*0cb0*/  LOP3.LUT R42, R245.reuse, 0x4c, RZ, 0xfc, !PT ;  /* 0x0000004cf52a7812 */ /* 0x040fe200078efcff */
[----:B------:R-:W-:Y:S01]  /*0cc0*/  IMAD.MOV R5, RZ, RZ, -R3 ;  /* 0x000000ffff057224 */ /* 0x000fe200078e0a03 */
[----:B------:R-:W-:Y:S01]  /*0cd0*/  IABS R37, R38 ;  /* 0x0000002600257213 */ /* 0x000fe20000000000 */
[----:B------:R-:W-:Y:S01]  /*0ce0*/  @!P4 IMAD.MOV R6, RZ, RZ, -R6 ;  /* 0x000000ffff06c224 */ /* 0x000fe200078e0a06 */
[C---:B------:R-:W-:Y:S01]  /*0cf0*/  ISETP.GT.U32.AND P4, PT, R0.reuse, R11, PT ;  /* 0x0000000b0000720c */ /* 0x040fe20003f84070 */
[C---:B------:R-:W-:Y:S01]  /*0d00*/  IMAD R5, R0.reuse, R5, R17 ;  /* 0x0000000500057224 */ /* 0x040fe200078e0211 */
[----:B------:R-:W-:Y:S01]  /*0d10*/  ISETP.GT.U32.AND P3, PT, R0, R7, PT ;  /* 0x000000070000720c */ /* 0x000fe20003f64070 */
[----:B--2---:R-:W-:Y:S01]  /*0d20*/  IMAD.HI.U32 R2, R246, R15, RZ ;  /* 0x0000000ff6027227 */ /* 0x004fe200078e00ff */
[----:B------:R1:W-:Y:S01]  /*0d30*/  STL [R1+0x14], R6 ;  /* 0x0000140601007387 */ /* 0x0003e20000100800 */
[----:B------:R-:W-:-:S02]  /*0d40*/  LOP3.LUT R43, R245, 0x4e, RZ, 0xfc, !PT ;  /* 0x0000004ef52b7812 */ /* 0x000fc400078efcff */
[----:B------:R-:W-:Y:S01]  /*0d50*/  @!P5 IMAD.IADD R9, R9, 0x1, -R0 ;  /* 0x000000010909d824 */ /* 0x000fe200078e0a00 */
[C---:B------:R-:W-:Y:S01]  /*0d60*/  ISETP.GT.U32.AND P5, PT, R0.reuse, R5, PT ;  /* 0x000000050000720c */ /* 0x040fe20003fa4070 */
[----:B------:R-:W-:Y:S01]  /*0d70*/  IMAD.MOV R2, RZ, RZ, -R2 ;  /* 0x000000ffff027224 */ /* 0x000fe200078e0a02 */
[C---:B------:R-:W-:Y:S02]  /*0d80*/  LOP3.LUT R44, R245.reuse, 0x50, RZ, 0xfc, !PT ;  /* 0x00000050f52c7812 */ /* 0x040fe400078efcff */
[----:B------:R-:W-:Y:S01]  /*0d90*/  LOP3.LUT R45, R245, 0x52, RZ, 0xfc, !PT ;  /* 0x00000052f52d7812 */ /* 0x000fe200078efcff */
[----:B------:R-:W-:Y:S01]  /*0da0*/  IMAD R3, R0, R2, R15 ;  /* 0x0000000200037224 */ /* 0x000fe200078e020f */
[----:B------:R-:W-:Y:S01]  /*0db0*/  @!P4 IADD3 R11, R11, -R0, RZ ;  /* 0x800000000b0bc210 */ /* 0x000fe20007ffe0ff */
[----:B------:R-:W-:Y:S01]  /*0dc0*/  IMAD.MOV.U32 R2, RZ, RZ, R13 ;  /* 0x000000ffff027224 */ /* 0x000fe200078e000d */
[----:B------:R-:W-:Y:S01]  /*0dd0*/  IABS R13, R16 ;  /* 0x00000010000d7213 */ /* 0x000fe20000000000 */
[----:B------:R-:W-:Y:S01]  /*0de0*/  IMAD.MOV.U32 R15, RZ, RZ, R4 ;  /* 0x000000ffff0f7224 */ /* 0x000fe200078e0004 */
[----:B------:R-:W-:Y:S01]  /*0df0*/  ISETP.GE.AND P4, PT, R8, RZ, PT ;  /* 0x000000ff0800720c */ /* 0x000fe20003f86270 */
[----:B------:R-:W-:Y:S01]  /*0e00*/  @!P3 IMAD.IADD R7, R7, 0x1, -R0 ;  /* 0x000000010707b824 */ /* 0x000fe200078e0a00 */
[C---:B------:R-:W-:Y:S01]  /*0e10*/  ISETP.GT.U32.AND P3, PT, R0.reuse, R3, PT ;  /* 0x000000030000720c */ /* 0x040fe20003f64070 */
[----:B------:R-:W-:Y:S01]  /*0e20*/  @!P1 IMAD.MOV R2, RZ, RZ, -R2 ;  /* 0x000000ffff029224 */ /* 0x000fe200078e0a02 */
[----:B------:R-:W-:Y:S01]  /*0e30*/  ISETP.GT.U32.AND P1, PT, R0, R11, PT ;  /* 0x0000000b0000720c */ /* 0x000fe20003f24070 */
[----:B------:R-:W-:Y:S01]  /*0e40*/  IMAD.HI.U32 R4, R246, R15, RZ ;  /* 0x0000000ff6047227 */ /* 0x000fe200078e00ff */
[----:B------:R-:W-:-:S02]  /*0e50*/  IABS R41, R45 ;  /* 0x0000002d00297213 */ /* 0x000fc40000000000 */
[----:B------:R2:W-:Y:S01]  /*0e60*/  STL [R1+0x2624], R2 ;  /* 0x0026240201007387 */ /* 0x0005e20000100800 */
[----:B------:R-:W-:Y:S01]  /*0e70*/  @!P5 IMAD.IADD R5, R5, 0x1, -R0 ;  /* 0x000000010505d824 */ /* 0x000fe200078e0a00 */
[C---:B------:R-:W-:Y:S01]  /*0e80*/  LOP3.LUT R46, R245.reuse, 0x54, RZ, 0xfc, !PT ;  /* 0x00000054f52e7812 */ /* 0x040fe200078efcff */
[----:B------:R-:W-:Y:S01]  /*0e90*/  IMAD.MOV R4, RZ, RZ, -R4 ;  /* 0x000000ffff047224 */ /* 0x000fe200078e0a04 */
[C---:B------:R-:W-:Y:S01]  /*0ea0*/  LOP3.LUT R47, R245.reuse, 0x56, RZ, 0xfc, !PT ;  /* 0x00000056f52f7812 */ /* 0x040fe200078efcff */
[----:B-1----:R-:W-:Y:S01]  /*0eb0*/  IMAD.HI.U32 R6, R246, R251, RZ ;  /* 0x000000fbf6067227 */ /* 0x002fe200078e00ff */
[C---:B------:R-:W-:Y:S02]  /*0ec0*/  ISETP.GT.U32.AND P5, PT, R0.reuse, R5, PT ;  /* 0x000000050000720c */ /* 0x040fe40003fa4070 */
[C---:B------:R-:W-:Y:S01]  /*0ed0*/  LOP3.LUT R48, R245.reuse, 0x64, RZ, 0xfc, !PT ;  /* 0x00000064f5307812 */ /* 0x040fe200078efcff */
[----:B------:R-:W-:Y:S01]  /*0ee0*/  IMAD R252, R0, R4, R15 ;  /* 0x0000000400fc7224 */ /* 0x000fe200078e020f */
[----:B------:R-:W-:Y:S01]  /*0ef0*/  LOP3.LUT R15, R245, 0x1a, RZ, 0xfc, !PT ;  /* 0x0000001af50f7812 */ /* 0x000fe200078efcff */
[----:B------:R-:W-:Y:S01]  /*0f00*/  IMAD.HI.U32 R4, R246, R13, RZ ;  /* 0x0000000df6047227 */ /* 0x000fe200078e00ff */
[----:B------:R-:W-:-:S02]  /*0f10*/  IABS R51, R48 ;  /* 0x0000003000337213 */ /* 0x000fc40000000000 */
[C---:B------:R-:W-:Y:S01]  /*0f20*/  LOP3.LUT R50, R245.reuse, 0x66, RZ, 0xfc, !PT ;  /* 0x00000066f5327812 */ /* 0x040fe200078efcff */
[----:B------:R-:W-:Y:S01]  /*0f30*/  IMAD.MOV R6, RZ, RZ, -R6 ;  /* 0x000000ffff067224 */ /* 0x000fe200078e0a06 */
[----:B------:R-:W-:Y:S01]  /*0f40*/  LOP3.LUT R52, R245, 0x68, RZ, 0xfc, !PT ;  /* 0x00000068f5347812 */ /* 0x000fe200078efcff */
[--C-:B------:R-:W-:Y:S01]  /*0f50*/  @!P3 IMAD.IADD R3, R3, 0x1, -R0.reuse ;  /* 0x000000010303b824 */ /* 0x100fe200078e0a00 */
[----:B------:R-:W-:Y:S01]  /*0f60*/  ISETP.GE.AND P3, PT, R10, RZ, PT ;  /* 0x000000ff0a00720c */ /* 0x000fe20003f66270 */
[----:B------:R-:W-:Y:S01]  /*0f70*/  IMAD.MOV.U32 R18, RZ, RZ, R7 ;  /* 0x000000ffff127224 */ /* 0x000fe200078e0007 */
[----:B------:R-:W-:Y:S01]  /*0f80*/  @!P5 IADD3 R5, R5, -R0, RZ ;  /* 0x800000000505d210 */ /* 0x000fe20007ffe0ff */
[----:B------:R-:W-:Y:S01]  /*0f90*/  @!P1 IMAD.IADD R11, R11, 0x1, -R0 ;  /* 0x000000010b0b9824 */ /* 0x000fe200078e0a00 */
[C---:B------:R-:W-:Y:S01]  /*0fa0*/  ISETP.GT.U32.AND P1, PT, R0.reuse, R252, PT ;  /* 0x000000fc0000720c */ /* 0x040fe20003f24070 */
[----:B------:R-:W-:Y:S01]  /*0fb0*/  IMAD.MOV R4, RZ, RZ, -R4 ;  /* 0x000000ffff047224 */ /* 0x000fe200078e0a04 */
[C---:B------:R-:W-:Y:S01]  /*0fc0*/  LOP3.LUT R10, R245.reuse, 0x14, RZ, 0xfc, !PT ;  /* 0x00000014f50a7812 */ /* 0x040fe200078efcff */
[C---:B------:R-:W-:Y:S01]  /*0fd0*/  IMAD R251, R0.reuse, R6, R251 ;  /* 0x0000000600fb7224 */ /* 0x040fe200078e02fb */
[C---:B------:R-:W-:Y:S01]  /*0fe0*/  LOP3.LUT R54, R245.reuse, 0x6a, RZ, 0xfc, !PT ;  /* 0x0000006af5367812 */ /* 0x040fe200078efcff */
[----:B------:R-:W-:Y:S01]  /*0ff0*/  @!P2 IMAD.MOV R18, RZ, RZ, -R18 ;  /* 0x000000ffff12a224 */ /* 0x000fe200078e0a12 */
[C---:B------:R-:W-:Y:S01]  /*1000*/  ISETP.GT.U32.AND P2, PT, R0.reuse, R3, PT ;  /* 0x000000030000720c */ /* 0x040fe20003f44070 */
[----:B------:R-:W-:Y:S01]  /*1010*/  IMAD.MOV.U32 R6, RZ, RZ, R9 ;  /* 0x000000ffff067224 */ /* 0x000fe200078e0009 */
[----:B------:R-:W-:Y:S01]  /*1020*/  IABS R9, R10 ;  /* 0x0000000a00097213 */ /* 0x000fe20000000000 */
[----:B--2---:R-:W-:Y:S01]  /*1030*/  IMAD.MOV.U32 R2, RZ, RZ, R11 ;  /* 0x000000ffff027224 */ /* 0x004fe200078e000b */
[----:B------:R-:W-:Y:S01]  /*1040*/  STL [R1+0x10], R18 ;  /* 0x0000101201007387 */ /* 0x000fe20000100800 */
[----:B------:R-:W-:Y:S01]  /*1050*/  IMAD R250, R0, R4, R13 ;  /* 0x0000000400fa7224 */ /* 0x000fe200078e020d */
[----:B------:R-:W-:Y:S01]  /*1060*/  LOP3.LUT R55, R245, 0x6c, RZ, 0xfc, !PT ;  /* 0x0000006cf5377812 */ /* 0x000fe200078efcff */
[----:B------:R-:W-:Y:S01]  /*1070*/  @!P0 IMAD.MOV R6, RZ, RZ, -R6 ;  /* 0x000000ffff068224 */ /* 0x000fe200078e0a06 */
[----:B------:R-:W-:Y:S01]  /*1080*/  ISETP.GE.AND P0, PT, R12, RZ, PT ;  /* 0x000000ff0c00720c */ /* 0x000fe20003f06270 */
[----:B------:R-:W-:Y:S01]  /*1090*/  @!P6 IMAD.MOV R2, RZ, RZ, -R2 ;  /* 0x000000ffff02e224 */ /* 0x000fe200078e0a02 */
[----:B------:R-:W-:Y:S01]  /*10a0*/  ISETP.GT.U32.AND P6, PT, R0, R251, PT ;  /* 0x000000fb0000720c */ /* 0x000fe20003fc4070 */
[--C-:B------:R-:W-:Y:S01]  /*10b0*/  @!P1 IMAD.IADD R252, R252, 0x1, -R0.reuse ;  /* 0x00000001fcfc9824 */ /* 0x100fe200078e0a00 */
[----:B------:R-:W-:Y:S01]  /*10c0*/  ISETP.GT.U32.AND P5, PT, R0, R250, PT ;  /* 0x000000fa0000720c */ /* 0x000fe20003fa4070 */
[----:B------:R1:W-:Y:S01]  /*10d0*/  STL [R1+0xc], R6 ;  /* 0x00000c0601007387 */ /* 0x0003e20000100800 */
[----:B------:R-:W-:Y:S01]  /*10e0*/  @!P2 IMAD.IADD R3, R3, 0x1, -R0 ;  /* 0x000000010303a824 */ /* 0x000fe200078e0a00 */
[----:B------:R-:W-:-:S02]  /*10f0*/  ISETP.GE.AND P2, PT, R14, RZ, PT ;  /* 0x000000ff0e00720c */ /* 0x000fc40003f46270 */
[----:B------:R2:W-:Y:S01]  /*1100*/  STL [R1+0x8], R2 ;  /* 0x0000080201007387 */ /* 0x0005e20000100800 */
[C---:B------:R-:W-:Y:S02]  /*1110*/  LOP3.LUT R12, R245.reuse, 0x16, RZ, 0xfc, !PT ;  /* 0x00000016f50c7812 */ /* 0x040fe400078efcff */
[----:B------:R-:W-:Y:S02]  /*1120*/  LOP3.LUT R14, R245, 0x18, RZ, 0xfc, !PT ;  /* 0x00000018f50e7812 */ /* 0x000fe400078efcff */
[----:B------:R-:W-:Y:S01]  /*1130*/  IABS R11, R12 ;  /* 0x0000000c000b7213 */ /* 0x000fe20000000000 */
[--C-:B------:R-:W-:Y:S01]  /*1140*/  @!P6 IMAD.IADD R251, R251, 0x1, -R0.reuse ;  /* 0x00000001fbfbe824 */ /* 0x100fe200078e0a00 */
[----:B-1----:R-:W-:Y:S01]  /*1150*/  LOP3.LUT R6, R245, 0x12, RZ, 0xfc, !PT ;  /* 0x00000012f5067812 */ /* 0x002fe200078efcff */
[----:B------:R-:W-:Y:S01]  /*1160*/  @!P5 IMAD.IADD R250, R250, 0x1, -R0 ;  /* 0x00000001fafad824 */ /* 0x000fe200078e0a00 */
[----:B------:R-:W-:Y:S01]  /*1170*/  ISETP.GT.U32.AND P6, PT, R0, R252, PT ;  /* 0x000000fc0000720c */ /* 0x000fe20003fc4070 */
[----:B--2---:R-:W-:Y:S01]  /*1180*/  IMAD.MOV.U32 R2, RZ, RZ, R3 ;  /* 0x000000ffff027224 */ /* 0x004fe200078e0003 */
[----:B------:R-:W-:-:S02]  /*1190*/  IABS R7, R6 ;  /* 0x0000000600077213 */ /* 0x000fc40000000000 */
[C---:B------:R-:W-:Y:S01]  /*11a0*/  ISETP.GT.U32.AND P5, PT, R0.reuse, R251, PT ;  /* 0x000000fb0000720c */ /* 0x040fe20003fa4070 */
[----:B------:R-:W-:Y:S01]  /*11b0*/  @!P4 IMAD.MOV R2, RZ, RZ, -R2 ;  /* 0x000000ffff02c224 */ /* 0x000fe200078e0a02 */
[----:B------:R-:W-:Y:S01]  /*11c0*/  ISETP.GT.U32.AND P4, PT, R0, R250, PT ;  /* 0x000000fa0000720c */ /* 0x000fe20003f84070 */
[----:B------:R-:W-:Y:S01]  /*11d0*/  IMAD.HI.U32 R4, R246, R7, RZ ;  /* 0x00000007f6047227 */ /* 0x000fe200078e00ff */
[----:B------:R-:W-:Y:S02]  /*11e0*/  IABS R13, R14 ;  /* 0x0000000e000d7213 */ /* 0x000fe40000000000 */
[----:B------:R1:W-:Y:S01]  /*11f0*/  STL [R1+0x4], R2 ;  /* 0x0000040201007387 */ /* 0x0003e20000100800 */
[----:B------:R-:W-:Y:S01]  /*1200*/  IMAD.MOV R3, RZ, RZ, -R4 ;  /* 0x000000ffff037224 */ /* 0x000fe200078e0a04 */
[----:B------:R-:W-:Y:S01]  /*1210*/  ISETP.GE.AND P1, PT, R16, RZ, PT ;  /* 0x000000ff1000720c */ /* 0x000fe20003f26270 */
[----:B------:R-:W-:Y:S01]  /*1220*/  IMAD.HI.U32 R4, R246, R9, RZ ;  /* 0x00000009f6047227 */ /* 0x000fe200078e00ff */
[----:B------:R-:W-:-:S02]  /*1230*/  LOP3.LUT R16, R245, 0x22, RZ, 0xfc, !PT ;  /* 0x00000022f5107812 */ /* 0x000fc400078efcff */
[C---:B------:R-:W-:Y:S01]  /*1240*/  LOP3.LUT R18, R245.reuse, 0x24, RZ, 0xfc, !PT ;  /* 0x00000024f5127812 */ /* 0x040fe200078efcff */
[----:B------:R-:W-:Y:S01]  /*1250*/  IMAD R3, R0, R3, R7 ;  /* 0x0000000300037224 */ /* 0x000fe200078e0207 */
[----:B------:R-:W-:Y:S01]  /*1260*/  IABS R53, R55 ;  /* 0x0000003700357213 */ /* 0x000fe20000000000 */
[----:B------:R-:W-:Y:S01]  /*1270*/  IMAD.MOV R4, RZ, RZ, -R4 ;  /* 0x000000ffff047224 */ /* 0x000fe200078e0a04 */
[----:B------:R-:W-:Y:S01]  /*1280*/  IABS R17, R18 ;  /* 0x0000001200117213 */ /* 0x000fe20000000000 */
[--C-:B------:R-:W-:Y:S01]  /*1290*/  @!P6 IMAD.IADD R252, R252, 0x1, -R0.reuse ;  /* 0x00000001fcfce824 */ /* 0x100fe200078e0a00 */
[C---:B------:R-:W-:Y:S01]  /*12a0*/  ISETP.GT.U32.AND P6, PT, R0.reuse, R3, PT ;  /* 0x000000030000720c */ /* 0x040fe20003fc4070 */
[----:B------:R-:W-:Y:S01]  /*12b0*/  IMAD R4, R0, R4, R9 ;  /* 0x0000000400047224 */ /* 0x000fe200078e0209 */
[----:B------:R-:W-:Y:S01]  /*12c0*/  IABS R9, R15 ;  /* 0x0000000f00097213 */ /* 0x000fe20000000000 */
[--C-:B------:R-:W-:Y:S01]  /*12d0*/  @!P4 IMAD.IADD R250, R250, 0x1, -R0.reuse ;  /* 0x00000001fafac824 */ /* 0x100fe200078e0a00 */
[----:B------:R-:W-:Y:S01]  /*12e0*/  LOP3.LUT R56, R245, 0x6e, RZ, 0xfc, !PT ;  /* 0x0000006ef5387812 */ /* 0x000fe200078efcff */
[----:B------:R-:W-:Y:S01]  /*12f0*/  @!P5 IMAD.IADD R251, R251, 0x1, -R0 ;  /* 0x00000001fbfbd824 */ /* 0x000fe200078e0a00 */
[----:B------:R-:W-:Y:S01]  /*1300*/  ISETP.GT.U32.AND P4, PT, R0, R4, PT ;  /* 0x000000040000720c */ /* 0x000fe20003f84070 */
[----:B------:R-:W-:Y:S01]  /*1310*/  IMAD.HI.U32 R7, R246, R13, RZ ;  /* 0x0000000df6077227 */ /* 0x000fe200078e00ff */
[----:B------:R-:W-:-:S02]  /*1320*/  ISETP.GE.AND P5, PT, R6, RZ, PT ;  /* 0x000000ff0600720c */ /* 0x000fc40003fa6270 */
[C---:B------:R-:W-:Y:S01]  /*1330*/  LOP3.LUT R58, R245.reuse, 0x72, RZ, 0xfc, !PT ;  /* 0x00000072f53a7812 */ /* 0x040fe200078efcff */
[----:B------:R-:W-:Y:S01]  /*1340*/  IMAD.HI.U32 R6, R246, R11, RZ ;  /* 0x0000000bf6067227 */ /* 0x000fe200078e00ff */
[C---:B------:R-:W-:Y:S02]  /*1350*/  LOP3.LUT R60, R245.reuse, 0x74, RZ, 0xfc, !PT ;  /* 0x00000074f53c7812 */ /* 0x040fe400078efcff */
[----:B------:R-:W-:Y:S01]  /*1360*/  LOP3.LUT R62, R245, 0x78, RZ, 0xfc, !PT ;  /* 0x00000078f53e7812 */ /* 0x000fe200078efcff */
[----:B------:R-:W-:Y:S01]  /*1370*/  @!P6 IMAD.IADD R3, R3, 0x1, -R0 ;  /* 0x000000010303e824 */ /* 0x000fe200078e0a00 */
[----:B------:R-:W-:Y:S01]  /*1380*/  ISETP.GE.AND P6, PT, R10, RZ, PT ;  /* 0x000000ff0a00720c */ /* 0x000fe20003fc6270 */
[----:B-1----:R-:W-:Y:S01]  /*1390*/  IMAD.MOV.U32 R2, RZ, RZ, R5 ;  /* 0x000000ffff027224 */ /* 0x002fe200078e0005 */
[C---:B------:R-:W-:Y:S01]  /*13a0*/  LOP3.LUT R10, R245.reuse, 0x1c, RZ, 0xfc, !PT ;  /* 0x0000001cf50a7812 */ /* 0x040fe200078efcff */
[----:B------:R-:W-:Y:S01]  /*13b0*/  IMAD.MOV R6, RZ, RZ, -R6 ;  /* 0x000000ffff067224 */ /* 0x000fe200078e0a06 */
[----:B------:R-:W-:Y:S01]  /*13c0*/  @!P4 IADD3 R4, R4, -R0, RZ ;  /* 0x800000000404c210 */ /* 0x000fe20007ffe0ff */
[----:B------:R-:W-:Y:S01]  /*13d0*/  IMAD.MOV R8, RZ, RZ, -R7 ;  /* 0x000000ffff087224 */ /* 0x000fe200078e0a07 */
[----:B------:R-:W-:Y:S01]  /*13e0*/  IABS R57, R60 ;  /* 0x0000003c00397213 */ /* 0x000fe20000000000 */
[----:B------:R-:W-:Y:S01]  /*13f0*/  @!P3 IMAD.MOV R2, RZ, RZ, -R2 ;  /* 0x000000ffff02b224 */ /* 0x000fe200078e0a02 */
[C---:B------:R-:W-:Y:S01]  /*1400*/  ISETP.GT.U32.AND P3, PT, R0.reuse, R3, PT ;  /* 0x000000030000720c */ /* 0x040fe20003f64070 */
[C---:B------:R-:W-:Y:S01]  /*1410*/  IMAD R7, R0.reuse, R6, R11 ;  /* 0x0000000600077224 */ /* 0x040fe200078e020b */
[----:B------:R-:W-:Y:S01]  /*1420*/  IABS R11, R10 ;  /* 0x0000000a000b7213 */ /* 0x000fe20000000000 */
[C---:B------:R-:W-:Y:S01]  /*1430*/  IMAD R6, R0.reuse, R8, R13 ;  /* 0x0000000800067224 */ /* 0x040fe200078e020d */
[----:B------:R-:W-:Y:S01]  /*1440*/  ISETP.GT.U32.AND P4, PT, R0, R4, PT ;  /* 0x000000040000720c */ /* 0x000fe20003f84070 */
[----:B------:R-:W-:Y:S01]  /*1450*/  IMAD.HI.U32 R5, R246, R9, RZ ;  /* 0x00000009f6057227 */ /* 0x000fe200078e00ff */
[C---:B------:R-:W-:Y:S01]  /*1460*/  LOP3.LUT R64, R245.reuse, 0x80, RZ, 0xfc, !PT ;  /* 0x00000080f5407812 */ /* 0x040fe200078efcff */
[----:B------:R-:W-:Y:S01]  /*1470*/  STL [R1], R2 ;  /* 0x0000000201007387 */ /* 0x000fe20000100800 */
[C---:B------:R-:W-:Y:S01]  /*1480*/  LOP3.LUT R66, R245.reuse, 0x86, RZ, 0xfc, !PT ;  /* 0x00000086f5427812 */ /* 0x040fe200078efcff */
[----:B------:R-:W-:Y:S01]  /*1490*/  @!P0 IMAD.MOV R252, RZ, RZ, -R252 ;  /* 0x000000fffffc8224 */ /* 0x000fe200078e0afc */
[C---:B------:R-:W-:Y:S01]  /*14a0*/  ISETP.GT.U32.AND P0, PT, R0.reuse, R7, PT ;  /* 0x000000070000720c */ /* 0x040fe20003f04070 */
[----:B------:R-:W-:Y:S01]  /*14b0*/  @!P2 IMAD.MOV R251, RZ, RZ, -R251 ;  /* 0x000000fffffba224 */ /* 0x000fe200078e0afb */
[----:B------:R-:W-:Y:S01]  /*14c0*/  ISETP.GT.U32.AND P2, PT, R0, R6, PT ;  /* 0x000000060000720c */ /* 0x000fe20003f44070 */
[----:B------:R-:W-:Y:S01]  /*14d0*/  IMAD.HI.U32 R8, R246, R11, RZ ;  /* 0x0000000bf6087227 */ /* 0x000fe200078e00ff */
[----:B------:R-:W-:Y:S01]  /*14e0*/  IABS R65, R66 ;  /* 0x0000004200417213 */ /* 0x000fe20000000000 */
[----:B------:R1:W-:Y:S01]  /*14f0*/  STL [R1+0x2618], R252 ;  /* 0x002618fc01007387 */ /* 0x0003e20000100800 */
[C---:B------:R-:W-:Y:S01]  /*1500*/  LOP3.LUT R68, R245.reuse, 0x8a, RZ, 0xfc, !PT ;  /* 0x0000008af5447812 */ /* 0x040fe200078efcff */
[----:B------:R-:W-:Y:S01]  /*1510*/  IMAD.MOV R5, RZ, RZ, -R5 ;  /* 0x000000ffff057224 */ /* 0x000fe200078e0a05 */
[----:B------:R-:W-:Y:S01]  /*1520*/  LOP3.LUT R70, R245, 0x8c, RZ, 0xfc, !PT ;  /* 0x0000008cf5467812 */ /* 0x000fe200078efcff */
[----:B------:R-:W-:Y:S01]  /*1530*/  IMAD.MOV R8, RZ, RZ, -R8 ;  /* 0x000000ffff087224 */ /* 0x000fe200078e0a08 */
[----:B------:R-:W-:Y:S01]  /*1540*/  IABS R67, R68 ;  /* 0x0000004400437213 */ /* 0x000fe20000000000 */
[--C-:B------:R-:W-:Y:S01]  /*1550*/  @!P3 IMAD.IADD R3, R3, 0x1, -R0.reuse ;  /* 0x000000010303b824 */ /* 0x100fe200078e0a00 */
[----:B------:R-:W-:Y:S01]  /*1560*/  ISETP.GE.AND P3, PT, R14, RZ, PT ;  /* 0x000000ff0e00720c */ /* 0x000fe20003f66270 */
[----:B------:R-:W-:Y:S01]  /*1570*/  IMAD R9, R0, R5, R9 ;  /* 0x0000000500097224 */ /* 0x000fe200078e0209 */
[----:B------:R-:W-:Y:S01]  /*1580*/  LOP3.LUT R14, R245, 0x20, RZ, 0xfc, !PT ;  /* 0x00000020f50e7812 */ /* 0x000fe200078efcff */
[--C-:B------:R-:W-:Y:S01]  /*1590*/  @!P4 IMAD.IADD R4, R4, 0x1, -R0.reuse ;  /* 0x000000010404c824 */ /* 0x100fe200078e0a00 */
[----:B------:R-:W-:Y:S01]  /*15a0*/  ISETP.GE.AND P4, PT, R15, RZ, PT ;  /* 0x000000ff0f00720c */ /* 0x000fe20003f86270 */
[C---:B------:R-:W-:Y:S01]  /*15b0*/  IMAD R8, R0.reuse, R8, R11 ;  /* 0x0000000800087224 */ /* 0x040fe200078e020b */
[----:B------:R-:W-:Y:S01]  /*15c0*/  IABS R13, R14 ;  /* 0x0000000e000d7213 */ /* 0x000fe20000000000 */
[----:B------:R-:W-:Y:S01]  /*15d0*/  @!P5 IMAD.MOV R3, RZ, RZ, -R3 ;  /* 0x000000ffff03d224 */ /* 0x000fe200078e0a03 */
[----:B------:R-:W-:Y:S01]  /*15e0*/  ISETP.GT.U32.AND P5, PT, R0, R9, PT ;  /* 0x000000090000720c */ /* 0x000fe20003fa4070 */
[--C-:B------:R-:W-:Y:S01]  /*15f0*/  @!P0 IMAD.IADD R7, R7, 0x1, -R0.reuse ;  /* 0x0000000107078824 */ /* 0x100fe200078e0a00 */
[----:B------:R-:W-:Y:S01]  /*1600*/  IABS R15, R16 ;  /* 0x00000010000f7213 */ /* 0x000fe20000000000 */
[----:B------:R-:W-:Y:S01]  /*1610*/  @!P2 IMAD.IADD R6, R6, 0x1, -R0 ;  /* 0x000000010606a824 */ /* 0x000fe200078e0a00 */
[----:B------:R-:W-:Y:S01]  /*1620*/  IABS R69, R70 ;  /* 0x0000004600457213 */ /* 0x000fe20000000000 */
[----:B------:R-:W-:Y:S01]  /*1630*/  @!P6 IMAD.MOV R4, RZ, RZ, -R4 ;  /* 0x000000ffff04e224 */ /* 0x000fe200078e0a04 */
[C---:B------:R-:W-:Y:S01]  /*1640*/  ISETP.GT.U32.AND P6, PT, R0.reuse, R8, PT ;  /* 0x000000080000720c */ /* 0x040fe20003fc4070 */
[----:B------:R-:W-:Y:S01]  /*1650*/  @!P1 IMAD.MOV R250, RZ, RZ, -R250 ;  /* 0x000000fffffa9224 */ /* 0x000fe200078e0afa */
[C---:B------:R-:W-:Y:S01]  /*1660*/  ISETP.GT.U32.AND P0, PT, R0.reuse, R7, PT ;  /* 0x000000070000720c */ /* 0x040fe20003f04070 */
[----:B------:R2:W-:Y:S01]  /*1670*/  STL [R1+0x261c], R251 ;  /* 0x00261cfb01007387 */ /* 0x0005e20000100800 */
[----:B------:R-:W-:-:S02]  /*1680*/  ISETP.GT.U32.AND P2, PT, R0, R6, PT ;  /* 0x000000060000720c */ /* 0x000fc40003f44070 */
[----:B------:R-:W-:Y:S01]  /*1690*/  ISETP.GE.AND P1, PT, R12, RZ, PT ;  /* 0x000000ff0c00720c */ /* 0x000fe20003f26270 */
[----:B------:R3:W-:Y:S01]  /*16a0*/  STL [R1+0x2620], R250 ;  /* 0x002620fa01007387 */ /* 0x0007e20000100800 */
[----:B------:R-:W-:Y:S02]  /*16b0*/  LOP3.LUT R12, R245, 0x1e, RZ, 0xfc, !PT ;  /* 0x0000001ef50c7812 */ /* 0x000fe400078efcff */
[----:B------:R-:W-:Y:S01]  /*16c0*/  @!P5 IADD3 R9, R9, -R0, RZ ;  /* 0x800000000909d210 */ /* 0x000fe20007ffe0ff */
[----:B------:R4:W-:Y:S01]  /*16d0*/  STL [R1+0x2628], R3 ;  /* 0x0026280301007387 */ /* 0x0009e20000100800 */
[----:B------:R-:W-:Y:S01]  /*16e0*/  IABS R11, R12 ;  /* 0x0000000c000b7213 */ /* 0x000fe20000000000 */
[--C-:B------:R-:W-:Y:S01]  /*16f0*/  @!P6 IMAD.IADD R8, R8, 0x1, -R0.reuse ;  /* 0x000000010808e824 */ /* 0x100fe200078e0a00 */
[----:B------:R-:W-:Y:S01]  /*1700*/  ISETP.GT.U32.AND P5, PT, R0, R9, PT ;  /* 0x000000090000720c */ /* 0x000fe20003fa4070 */
[--C-:B------:R-:W-:Y:S01]  /*1710*/  @!P0 IMAD.IADD R7, R7, 0x1, -R0.reuse ;  /* 0x0000000107078824 */ /* 0x100fe200078e0a00 */
[----:B------:R-:W-:Y:S01]  /*1720*/  ISETP.GE.AND P0, PT, R10, RZ, PT ;  /* 0x000000ff0a00720c */ /* 0x000fe20003f06270 */
[----:B------:R-:W-:Y:S01]  /*1730*/  IMAD.HI.U32 R5, R246, R11, RZ ;  /* 0x0000000bf6057227 */ /* 0x000fe200078e00ff */
[----:B------:R-:W-:Y:S01]  /*1740*/  ISETP.GT.U32.AND P6, PT, R0, R8, PT ;  /* 0x000000080000720c */ /* 0x000fe20003fc4070 */
[----:B------:R1:W-:Y:S01]  /*1750*/  STL [R1+0x262c], R4 ;  /* 0x00262c0401007387 */ /* 0x0003e20000100800 */
[----:B------:R-:W-:Y:S01]  /*1760*/  LOP3.LUT R72, R245, 0x8e, RZ, 0xfc, !PT ;  /* 0x0000008ef5487812 */ /* 0x000fe200078efcff */
[----:B------:R-:W-:Y:S01]  /*1770*/  @!P2 IMAD.IADD R6, R6, 0x1, -R0 ;  /* 0x000000010606a824 */ /* 0x000fe200078e0a00 */
[----:B------:R-:W-:Y:S01]  /*1780*/  ISETP.GE.AND P2, PT, R12, RZ, PT ;  /* 0x000000ff0c00720c */ /* 0x000fe20003f46270 */
[----:B------:R-:W-:Y:S01]  /*1790*/  IMAD.HI.U32 R10, R246, R13, RZ ;  /* 0x0000000df60a7227 */ /* 0x000fe200078e00ff */
[----:B------:R-:W-:-:S02]  /*17a0*/  IABS R71, R72 ;  /* 0x0000004800477213 */ /* 0x000fc40000000000 */
[C---:B------:R-:W-:Y:S01]  /*17b0*/  LOP3.LUT R74, R245.reuse, 0x92, RZ, 0xfc, !PT ;  /* 0x00000092f54a7812 */ /* 0x040fe200078efcff */
[----:B------:R-:W-:Y:S01]  /*17c0*/  IMAD.MOV R12, RZ, RZ, -R5 ;  /* 0x000000ffff0c7224 */ /* 0x000fe200078e0a05 */
[C---:B------:R-:W-:Y:S01]  /*17d0*/  LOP3.LUT R75, R245.reuse, 0x94, RZ, 0xfc, !PT ;  /* 0x00000094f54b7812 */ /* 0x040fe200078efcff */
[----:B------:R-:W-:Y:S01]  /*17e0*/  IMAD.MOV R10, RZ, RZ, -R10 ;  /* 0x000000ffff0a7224 */ /* 0x000fe200078e0a0a */
[----:B------:R-:W-:Y:S01]  /*17f0*/  LOP3.LUT R76, R245, 0x9c, RZ, 0xfc, !PT ;  /* 0x0000009cf54c7812 */ /* 0x000fe200078efcff */
[C---:B------:R-:W-:Y:S01]  /*1800*/  IMAD R11, R0.reuse, R12, R11 ;  /* 0x0000000c000b7224 */ /* 0x040fe200078e020b */
[----:B------:R-:W-:Y:S01]  /*1810*/  IABS R73, R75 ;  /* 0x0000004b00497213 */ /* 0x000fe20000000000 */
[C---:B------:R-:W-:Y:S01]  /*1820*/  IMAD R10, R0.reuse, R10, R13 ;  /* 0x0000000a000a7224 */ /* 0x040fe200078e020d */
[----:B------:R-:W-:Y:S01]  /*1830*/  IABS R77, R76 ;  /* 0x0000004c004d7213 */ /* 0x000fe20000000000 */
[--C-:B------:R-:W-:Y:S01]  /*1840*/  @!P5 IMAD.IADD R9, R9, 0x1, -R0.reuse ;  /* 0x000000010909d824 */ /* 0x100fe200078e0a00 */
[----:B------:R-:W-:Y:S01]  /*1850*/  ISETP.GT.U32.AND P5, PT, R0, R11, PT ;  /* 0x0000000b0000720c */ /* 0x000fe20003fa4070 */
[----:B------:R-:W-:Y:S01]  /*1860*/  @!P6 IMAD.IADD R8, R8, 0x1, -R0 ;  /* 0x000000010808e824 */ /* 0x000fe200078e0a00 */
[----:B------:R-:W-:Y:S01]  /*1870*/  ISETP.GT.U32.AND P6, PT, R0, R10, PT ;  /* 0x0000000a0000720c */ /* 0x000fe20003fc4070 */
[----:B------:R-:W-:Y:S01]  /*1880*/  IMAD.MOV.U32 R5, RZ, RZ, R7 ;  /* 0x000000ffff057224 */ /* 0x000fe200078e0007 */
[C---:B------:R-:W-:Y:S01]  /*1890*/  LOP3.LUT R82, R245.reuse, 0x9e, RZ, 0xfc, !PT ;  /* 0x0000009ef5527812 */ /* 0x040fe200078efcff */
[----:B------:R-:W-:Y:S01]  /*18a0*/  IMAD.HI.U32 R7, R246, R15, RZ ;  /* 0x0000000ff6077227 */ /* 0x000fe200078e00ff */
[----:B------:R-:W-:-:S02]  /*18b0*/  LOP3.LUT R84, R245, 0xa0, RZ, 0xfc, !PT ;  /* 0x000000a0f5547812 */ /* 0x000fc400078efcff */
[C---:B------:R-:W-:Y:S01]  /*18c0*/  LOP3.LUT R85, R245.reuse, 0xa2, RZ, 0xfc, !PT ;  /* 0x000000a2f5557812 */ /* 0x040fe200078efcff */
[----:B------:R-:W-:Y:S01]  /*18d0*/  IMAD.MOV R7, RZ, RZ, -R7 ;  /* 0x000000ffff077224 */ /* 0x000fe200078e0a07 */
[----:B------:R-:W-:Y:S01]  /*18e0*/  LOP3.LUT R86, R245, 0xa4, RZ, 0xfc, !PT ;  /* 0x000000a4f5567812 */ /* 0x000fe200078efcff */
[----:B------:R-:W-:Y:S01]  /*18f0*/  @!P1 IMAD.MOV R5, RZ, RZ, -R5 ;  /* 0x000000ffff059224 */ /* 0x000fe200078e0a05 */
[----:B------:R-:W-:Y:S01]  /*1900*/  ISETP.GE.AND P1, PT, R14, RZ, PT ;  /* 0x000000ff0e00720c */ /* 0x000fe20003f26270 */
[--C-:B------:R-:W-:Y:S01]  /*1910*/  @!P5 IMAD.IADD R11, R11, 0x1, -R0.reuse ;  /* 0x000000010b0bd824 */ /* 0x100fe200078e0a00 */
[----:B------:R-:W-:Y:S01]  /*1920*/  IABS R14, R21 ;  /* 0x00000015000e7213 */ /* 0x000fe20000000000 */
[----:B------:R-:W-:Y:S01]  /*1930*/  @!P6 IMAD.IADD R10, R10, 0x1, -R0 ;  /* 0x000000010a0ae824 */ /* 0x000fe200078e0a00 */
[----:B------:R-:W-:Y:S01]  /*1940*/  IABS R79, R85 ;  /* 0x00000055004f7213 */ /* 0x000fe20000000000 */
[C---:B------:R-:W-:Y:S01]  /*1950*/  IMAD R13, R0.reuse, R7, R15 ;  /* 0x00000007000d7224 */ /* 0x040fe200078e020f */
[----:B------:R-:W-:Y:S01]  /*1960*/  ISETP.GT.U32.AND P6, PT, R0, R11, PT ;  /* 0x0000000b0000720c */ /* 0x000fe20003fc4070 */
[----:B------:R-:W-:Y:S01]  /*1970*/  IMAD.HI.U32 R7, R246, R17, RZ ;  /* 0x00000011f6077227 */ /* 0x000fe200078e00ff */
[----:B------:R-:W-:Y:S01]  /*1980*/  LOP3.LUT R87, R245, 0xa6, RZ, 0xfc, !PT ;  /* 0x000000a6f5577812 */ /* 0x000fe200078efcff */
[----:B------:R-:W-:Y:S01]  /*1990*/  STL [R1+0x2630], R5 ;  /* 0x0026300501007387 */ /* 0x000fe20000100800 */
[----:B------:R-:W-:Y:S01]  /*19a0*/  ISETP.GT.U32.AND P5, PT, R0, R13, PT ;  /* 0x0000000d0000720c */ /* 0x000fe20003fa4070 */
[----:B------:R-:W-:Y:S01]  /*19b0*/  IMAD.HI.U32 R12, R246, R19, RZ ;  /* 0x00000013f60c7227 */ /* 0x000fe200078e00ff */
[----:B------:R-:W-:-:S02]  /*19c0*/  IABS R81, R86 ;  /* 0x0000005600517213 */ /* 0x000fc40000000000 */
[----:B------:R-:W-:Y:S01]  /*19d0*/  IABS R83, R87 ;  /* 0x0000005700537213 */ /* 0x000fe20000000000 */
[----:B------:R-:W-:Y:S01]  /*19e0*/  IMAD.MOV R7, RZ, RZ, -R7 ;  /* 0x000000ffff077224 */ /* 0x000fe200078e0a07 */
[C---:B------:R-:W-:Y:S01]  /*19f0*/  LOP3.LUT R88, R245.reuse, 0xa8, RZ, 0xfc, !PT ;  /* 0x000000a8f5587812 */ /* 0x040fe200078efcff */
[----:B------:R-:W-:Y:S01]  /*1a00*/  IMAD.MOV R15, RZ, RZ, -R12 ;  /* 0x000000ffff0f7224 */ /* 0x000fe200078e0a0c */
[C---:B------:R-:W-:Y:S01]  /*1a10*/  LOP3.LUT R89, R245.reuse, 0xaa, RZ, 0xfc, !PT ;  /* 0x000000aaf5597812 */ /* 0x040fe200078efcff */
[C---:B------:R-:W-:Y:S01]  /*1a20*/  IMAD R12, R0.reuse, R7, R17 ;  /* 0x00000007000c7224 */ /* 0x040fe200078e0211 */
[----:B------:R-:W-:Y:S01]  /*1a30*/  MOV R7, R9 ;  /* 0x0000000900077202 */ /* 0x000fe20000000f00 */
[----:B------:R-:W-:Y:S01]  /*1a40*/  IMAD.MOV.U32 R17, RZ, RZ, R14 ;  /* 0x000000ffff117224 */ /* 0x000fe200078e000e */
[----:B------:R-:W-:Y:S01]  /*1a50*/  LOP3.LUT R92, R245, 0xb8, RZ, 0xfc, !PT ;  /* 0x000000b8f55c7812 */ /* 0x000fe200078efcff */
[----:B------:R-:W-:Y:S01]  /*1a60*/  @!P6 IMAD.IADD R11, R11, 0x1, -R0 ;  /* 0x000000010b0be824 */ /* 0x000fe200078e0a00 */
[----:B------:R-:W-:Y:S01]  /*1a70*/  ISETP.GT.U32.AND P6, PT, R0, R12, PT ;  /* 0x0000000c0000720c */ /* 0x000fe20003fc4070 */
[----:B------:R-:W-:Y:S01]  /*1a80*/  IMAD.HI.U32 R14, R246, R17, RZ ;  /* 0x00000011f60e7227 */ /* 0x000fe200078e00ff */
[----:B------:R-:W-:-:S02]  /*1a90*/  LOP3.LUT R94, R245, 0xba, RZ, 0xfc, !PT ;  /* 0x000000baf55e7812 */ /* 0x000fc400078efcff */
[C---:B------:R-:W-:Y:S01]  /*1aa0*/  LOP3.LUT R95, R245.reuse, 0xbc, RZ, 0xfc, !PT ;  /* 0x000000bcf55f7812 */ /* 0x040fe200078efcff */
[----:B------:R-:W-:Y:S01]  /*1ab0*/  IMAD.MOV R14, RZ, RZ, -R14 ;  /* 0x000000ffff0e7224 */ /* 0x000fe200078e0a0e */
[C---:B------:R-:W-:Y:S01]  /*1ac0*/  LOP3.LUT R96, R245.reuse, 0xc2, RZ, 0xfc, !PT ;  /* 0x000000c2f5607812 */ /* 0x040fe200078efcff */
[----:B------:R-:W-:Y:S01]  /*1ad0*/  @!P3 IMAD.MOV R6, RZ, RZ, -R6 ;  /* 0x000000ffff06b224 */ /* 0x000fe200078e0a06 */
[----:B------:R-:W-:Y:S01]  /*1ae0*/  ISETP.GE.AND P3, PT, R16, RZ, PT ;  /* 0x000000ff1000720c */ /* 0x000fe20003f66270 */
[----:B------:R-:W-:Y:S01]  /*1af0*/  @!P4 IMAD.MOV R7, RZ, RZ, -R7 ;  /* 0x000000ffff07c224 */ /* 0x000fe200078e0a07 */
[----:B------:R-:W-:Y:S01]  /*1b00*/  IABS R16, R22 ;  /* 0x0000001600107213 */ /* 0x000fe20000000000 */
[C---:B------:R-:W-:Y:S01]  /*1b10*/  IMAD R14, R0.reuse, R14, R17 ;  /* 0x0000000e000e7224 */ /* 0x040fe200078e0211 */
[C---:B------:R-:W-:Y:S01]  /*1b20*/  ISETP.GT.U32.AND P4, PT, R0.reuse, R10, PT ;  /* 0x0000000a0000720c */ /* 0x040fe20003f84070 */
[----:B------:R-:W-:Y:S01]  /*1b30*/  IMAD R15, R0, R15, R19 ;  /* 0x0000000f000f7224 */ /* 0x000fe200078e0213 */
[----:B------:R-:W-:Y:S01]  /*1b40*/  IABS R93, R95 ;  /* 0x0000005f005d7213 */ /* 0x000fe20000000000 */
[----:B------:R-:W-:Y:S01]  /*1b50*/  @!P6 IMAD.IADD R12, R12, 0x1, -R0 ;  /* 0x000000010c0ce824 */ /* 0x000fe200078e0a00 */
[----:B------:R-:W-:Y:S01]  /*1b60*/  ISETP.GT.U32.AND P6, PT, R0, R14, PT ;  /* 0x0000000e0000720c */ /* 0x000fe20003fc4070 */
[----:B------:R-:W-:Y:S01]  /*1b70*/  IMAD.MOV.U32 R19, RZ, RZ, R16 ;  /* 0x000000ffff137224 */ /* 0x000fe200078e0010 */
[C---:B------:R-:W-:Y:S01]  /*1b80*/  LOP3.LUT R98, R245.reuse, 0xc4, RZ, 0xfc, !PT ;  /* 0x000000c4f5627812 */ /* 0x040fe200078efcff */
[----:B------:R-:W-:Y:S01]  /*1b90*/  IMAD.MOV.U32 R9, RZ, RZ, R11 ;  /* 0x000000ffff097224 */ /* 0x000fe200078e000b */
[C---:B------:R-:W-:Y:S01]  /*1ba0*/  LOP3.LUT R100, R245.reuse, 0xc6, RZ, 0xfc, !PT ;  /* 0x000000c6f5647812 */ /* 0x040fe200078efcff */
[----:B------:R-:W-:Y:S01]  /*1bb0*/  IMAD.HI.U32 R16, R246, R19, RZ ;  /* 0x00000013f6107227 */ /* 0x000fe200078e00ff */
[----:B------:R-:W-:-:S02]  /*1bc0*/  LOP3.LUT R102, R245, 0xca, RZ, 0xfc, !PT ;  /* 0x000000caf5667812 */ /* 0x000fc400078efcff */
[----:B------:R-:W-:Y:S01]  /*1bd0*/  IABS R97, R100 ;  /* 0x0000006400617213 */ /* 0x000fe20000000000 */
[----:B------:R-:W-:Y:S01]  /*1be0*/  IMAD.MOV R16, RZ, RZ, -R16 ;  /* 0x000000ffff107224 */ /* 0x000fe200078e0a10 */
[----:B------:R-:W-:Y:S01]  /*1bf0*/  IABS R99, R102 ;  /* 0x0000006600637213 */ /* 0x000fe20000000000 */
[--C-:B------:R-:W-:Y:S01]  /*1c00*/  @!P4 IMAD.IADD R10, R10, 0x1, -R0.reuse ;  /* 0x000000010a0ac824 */ /* 0x100fe200078e0a00 */
[----:B------:R-:W-:Y:S01]  /*1c10*/  ISETP.GE.AND P4, PT, R20, RZ, PT ;  /* 0x000000ff1400720c */ /* 0x000fe20003f86270 */
[----:B------:R-:W-:Y:S01]  /*1c20*/  @!P5 IMAD.IADD R13, R13, 0x1, -R0 ;  /* 0x000000010d0dd824 */ /* 0x000fe200078e0a00 */
[----:B------:R-:W-:Y:S01]  /*1c30*/  @!P6 IADD3 R14, R14, -R0, RZ ;  /* 0x800000000e0ee210 */ /* 0x000fe20007ffe0ff */
[C---:B------:R-:W-:Y:S01]  /*1c40*/  IMAD R17, R0.reuse, R16, R19 ;  /* 0x0000001000117224 */ /* 0x040fe200078e0213 */
[----:B------:R-:W-:Y:S01]  /*1c50*/  IABS R19, R24 ;  /* 0x0000001800137213 */ /* 0x000fe20000000000 */
[----:B------:R-:W-:Y:S01]  /*1c60*/  @!P1 IMAD.MOV R10, RZ, RZ, -R10 ;  /* 0x000000ffff0a9224 */ /* 0x000fe200078e0a0a */
[C---:B------:R-:W-:Y:S01]  /*1c70*/  ISETP.GT.U32.AND P1, PT, R0.reuse, R12, PT ;  /* 0x0000000c0000720c */ /* 0x040fe20003f24070 */
[----:B------:R-:W-:Y:S01]  /*1c80*/  @!P2 IMAD.MOV R9, RZ, RZ, -R9 ;  /* 0x000000ffff09a224 */ /* 0x000fe200078e0a09 */
[----:B------:R-:W-:Y:S01]  /*1c90*/  ISETP.GT.U32.AND P2, PT, R0, R15, PT ;  /* 0x0000000f0000720c */ /* 0x000fe20003f44070 */
[----:B------:R-:W-:Y:S01]  /*1ca0*/  IMAD.HI.U32 R11, R246, R19, RZ ;  /* 0x00000013f60b7227 */ /* 0x000fe200078e00ff */
[----:B------:R-:W-:-:S02]  /*1cb0*/  ISETP.GT.U32.AND P5, PT, R0, R13, PT ;  /* 0x0000000d0000720c */ /* 0x000fc40003fa4070 */
[----:B------:R-:W-:Y:S01]  /*1cc0*/  ISETP.GT.U32.AND P6, PT, R0, R14, PT ;  /* 0x0000000e0000720c */ /* 0x000fe20003fc4070 */
[----:B------:R-:W-:Y:S01]  /*1cd0*/  IMAD.MOV R11, RZ, RZ, -R11 ;  /* 0x000000ffff0b7224 */ /* 0x000fe200078e0a0b */
[C---:B------:R-:W-:Y:S01]  /*1ce0*/  LOP3.LUT R103, R245.reuse, 0xce, RZ, 0xfc, !PT ;  /* 0x000000cef5677812 */ /* 0x040fe200078efcff */
[----:B------:R-:W-:Y:S01]  /*1cf0*/  @!P0 IMAD.MOV R8, RZ, RZ, -R8 ;  /* 0x000000ffff088224 */ /* 0x000fe200078e0a08 */
[----:B------:R-:W-:Y:S01]  /*1d00*/  ISETP.GE.AND P0, PT, R18, RZ, PT ;  /* 0x000000ff1200720c */ /* 0x000fe20003f06270 */
[----:B------:R-:W-:Y:S01]  /*1d10*/  IMAD R16, R0, R11, R19 ;  /* 0x0000000b00107224 */ /* 0x000fe200078e0213 */
[----:B------:R-:W-:Y:S01]  /*1d20*/  LOP3.LUT R104, R245, 0xd0, RZ, 0xfc, !PT ;  /* 0x000000d0f5687812 */ /* 0x000fe200078efcff */
[--C-:B------:R-:W-:Y:S01]  /*1d30*/  @!P1 IMAD.IADD R12, R12, 0x1, -R0.reuse ;  /* 0x000000010c0c9824 */ /* 0x100fe200078e0a00 */
[----:B------:R-:W-:Y:S01]  /*1d40*/  ISETP.GT.U32.AND P1, PT, R0, R17, PT ;  /* 0x000000110000720c */ /* 0x000fe20003f24070 */
[--C-:B------:R-:W-:Y:S01]  /*1d50*/  @!P2 IMAD.IADD R15, R15, 0x1, -R0.reuse ;  /* 0x000000010f0fa824 */ /* 0x100fe200078e0a00 */
[----:B------:R-:W-:Y:S01]  /*1d60*/  LOP3.LUT R108, R245, 0xd8, RZ, 0xfc, !PT ;  /* 0x000000d8f56c7812 */ /* 0x000fe200078efcff */
[--C-:B------:R-:W-:Y:S01]  /*1d70*/  @!P5 IMAD.IADD R13, R13, 0x1, -R0.reuse ;  /* 0x000000010d0dd824 */ /* 0x100fe200078e0a00 */
[----:B------:R-:W-:Y:S01]  /*1d80*/  ISETP.GE.AND P5, PT, R21, RZ, PT ;  /* 0x000000ff1500720c */ /* 0x000fe20003fa6270 */
[----:B------:R-:W-:Y:S01]  /*1d90*/  @!P6 IMAD.IADD R14, R14, 0x1, -R0 ;  /* 0x000000010e0ee824 */ /* 0x000fe200078e0a00 */
[----:B------:R-:W-:Y:S01]  /*1da0*/  IABS R21, R26 ;  /* 0x0000001a00157213 */ /* 0x000fe20000000000 */
[----:B------:R-:W-:Y:S01]  /*1db0*/  IMAD.HI.U32 R19, R246, R25, RZ ;  /* 0x00000019f6137227 */ /* 0x000fe200078e00ff */
[----:B------:R-:W-:-:S02]  /*1dc0*/  ISETP.GT.U32.AND P6, PT, R0, R16, PT ;  /* 0x000000100000720c */ /* 0x000fc40003fc4070 */
[----:B------:R-:W-:Y:S01]  /*1dd0*/  ISETP.GT.U32.AND P2, PT, R0, R15, PT ;  /* 0x0000000f0000720c */ /* 0x000fe20003f44070 */
[----:B------:R-:W-:Y:S01]  /*1de0*/  IMAD.HI.U32 R11, R246, R21, RZ ;  /* 0x00000015f60b7227 */ /* 0x000fe200078e00ff */
[----:B------:R-:W-:Y:S02]  /*1df0*/  LOP3.LUT R106, R245, 0xd6, RZ, 0xfc, !PT ;  /* 0x000000d6f56a7812 */ /* 0x000fe400078efcff */
[----:B------:R-:W-:Y:S01]  /*1e00*/  IABS R107, R108 ;  /* 0x0000006c006b7213 */ /* 0x000fe20000000000 */
[----:B------:R-:W-:Y:S01]  /*1e10*/  IMAD.MOV R11, RZ, RZ, -R11 ;  /* 0x000000ffff0b7224 */ /* 0x000fe200078e0a0b */
[----:B------:R-:W-:Y:S01]  /*1e20*/  IABS R105, R106 ;  /* 0x0000006a00697213 */ /* 0x000fe20000000000 */
[----:B------:R-:W-:Y:S01]  /*1e30*/  @!P1 IMAD.IADD R17, R17, 0x1, -R0 ;  /* 0x0000000111119824 */ /* 0x000fe200078e0a00 */
[----:B------:R-:W-:Y:S01]  /*1e40*/  ISETP.GE.AND P1, PT, R24, RZ, PT ;  /* 0x000000ff1800720c */ /* 0x000fe20003f26270 */
[----:B------:R-:W-:Y:S01]  /*1e50*/  IMAD.HI.U32 R18, R246, R23, RZ ;  /* 0x00000017f6127227 */ /* 0x000fe200078e00ff */
[----:B------:R-:W-:-:S02]  /*1e60*/  LOP3.LUT R24, R245, 0x34, RZ, 0xfc, !PT ;  /* 0x00000034f5187812 */ /* 0x000fc400078efcff */
[----:B------:R-:W-:Y:S01]  /*1e70*/  @!P5 IADD3 R14, -R14, RZ, RZ ;  /* 0x000000ff0e0ed210 */ /* 0x000fe20007ffe1ff */
[----:B------:R-:W-:Y:S01]  /*1e80*/  IMAD.MOV R20, RZ, RZ, -R19 ;  /* 0x000000ffff147224 */ /* 0x000fe200078e0a13 */
[----:B------:R-:W-:Y:S01]  /*1e90*/  ISETP.GE.AND P5, PT, R26, RZ, PT ;  /* 0x000000ff1a00720c */ /* 0x000fe20003fa6270 */
[----:B------:R-:W-:Y:S01]  /*1ea0*/  IMAD R19, R0, R11, R21 ;  /* 0x0000000b00137224 */ /* 0x000fe200078e0215 */
[----:B------:R-:W-:Y:S01]  /*1eb0*/  LOP3.LUT R26, R245, 0x3a, RZ, 0xfc, !PT ;  /* 0x0000003af51a7812 */ /* 0x000fe200078efcff */
[--C-:B------:R-:W-:Y:S01]  /*1ec0*/  @!P6 IMAD.IADD R16, R16, 0x1, -R0.reuse ;  /* 0x000000011010e824 */ /* 0x100fe200078e0a00 */
[----:B------:R-:W-:Y:S01]  /*1ed0*/  ISETP.GT.U32.AND P6, PT, R0, R17, PT ;  /* 0x000000110000720c */ /* 0x000fe20003fc4070 */
[----:B------:R-:W-:Y:S01]  /*1ee0*/  @!P2 IMAD.IADD R15, R15, 0x1, -R0 ;  /* 0x000000010f0fa824 */ /* 0x000fe200078e0a00 */
[----:B------:R-:W-:Y:S01]  /*1ef0*/  ISETP.GE.AND P2, PT, R22, RZ, PT ;  /* 0x000000ff1600720c */ /* 0x000fe20003f46270 */
[----:B------:R-:W-:Y:S01]  /*1f00*/  IMAD.MOV R18, RZ, RZ, -R18 ;  /* 0x000000ffff127224 */ /* 0x000fe200078e0a12 */
[C---:B------:R-:W-:Y:S01]  /*1f10*/  LOP3.LUT R110, R245.reuse, 0xda, RZ, 0xfc, !PT ;  /* 0x000000daf56e7812 */ /* 0x040fe200078efcff */
[----:B------:R-:W-:Y:S01]  /*1f20*/  IMAD.MOV.U32 R11, RZ, RZ, R13 ;  /* 0x000000ffff0b7224 */ /* 0x000fe200078e000d */
[C---:B------:R-:W-:Y:S01]  /*1f30*/  LOP3.LUT R112, R245.reuse, 0xdc, RZ, 0xfc, !PT ;  /* 0x000000dcf5707812 */ /* 0x040fe200078efcff */
[C---:B------:R-:W-:Y:S01]  /*1f40*/  IMAD R18, R0.reuse, R18, R23 ;  /* 0x0000001200127224 */ /* 0x040fe200078e0217 */
[----:B------:R-:W-:Y:S01]  /*1f50*/  IABS R23, R24 ;  /* 0x0000001800177213 */ /* 0x000fe20000000000 */
[----:B------:R-:W-:Y:S01]  /*1f60*/  @!P3 IMAD.MOV R11, RZ, RZ, -R11 ;  /* 0x000000ffff0bb224 */ /* 0x000fe200078e0a0b */
[C---:B------:R-:W-:Y:S01]  /*1f70*/  ISETP.GT.U32.AND P3, PT, R0.reuse, R19, PT ;  /* 0x000000130000720c */ /* 0x040fe20003f64070 */
[----:B------:R-:W-:Y:S01]  /*1f80*/  IMAD.MOV.U32 R13, RZ, RZ, R15 ;  /* 0x000000ffff0d7224 */ /* 0x000fe200078e000f */
[C---:B------:R-:W-:Y:S01]  /*1f90*/  LOP3.LUT R113, R245.reuse, 0xde, RZ, 0xfc, !PT ;  /* 0x000000def5717812 */ /* 0x040fe200078efcff */
[----:B------:R-:W-:Y:S01]  /*1fa0*/  @!P0 IMAD.MOV R12, RZ, RZ, -R12 ;  /* 0x000000ffff0c8224 */ /* 0x000fe200078e0a0c */
[C---:B------:R-:W-:Y:S01]  /*1fb0*/  ISETP.GT.U32.AND P0, PT, R0.reuse, R16, PT ;  /* 0x000000100000720c */ /* 0x040fe20003f04070 */
[----:B------:R-:W-:Y:S01]  /*1fc0*/  @!P4 IMAD.MOV R13, RZ, RZ, -R13 ;  /* 0x000000ffff0dc224 */ /* 0x000fe200078e0a0d */
[C---:B------:R-:W-:Y:S01]  /*1fd0*/  ISETP.GT.U32.AND P4, PT, R0.reuse, R18, PT ;  /* 0x000000120000720c */ /* 0x040fe20003f84070 */
[----:B------:R-:W-:Y:S01]  /*1fe0*/  IMAD R21, R0, R20, R25 ;  /* 0x0000001400157224 */ /* 0x000fe200078e0219 */
[----:B------:R-:W-:Y:S01]  /*1ff0*/  IABS R25, R29 ;  /* 0x0000001d00197213 */ /* 0x000fe20000000000 */
[----:B------:R-:W-:Y:S01]  /*2000*/  IMAD.HI.U32 R15, R246, R23, RZ ;  /* 0x00000017f60f7227 */ /* 0x000fe200078e00ff */
[----:B------:R-:W-:-:S02]  /*2010*/  LOP3.LUT R114, R245, 0xe0, RZ, 0xfc, !PT ;  /* 0x000000e0f5727812 */ /* 0x000fc400078efcff */
[----:B------:R-:W-:Y:S01]  /*2020*/  IABS R109, R113 ;  /* 0x00000071006d7213 */ /* 0x000fe20000000000 */
[--C-:B------:R-:W-:Y:S01]  /*2030*/  @!P6 IMAD.IADD R17, R17, 0x1, -R0.reuse ;  /* 0x000000011111e824 */ /* 0x100fe200078e0a00 */
[----:B------:R-:W-:Y:S01]  /*2040*/  ISETP.GT.U32.AND P6, PT, R0, R21, PT ;  /* 0x000000150000720c */ /* 0x000fe20003fc4070 */
[----:B------:R-:W-:Y:S01]  /*2050*/  IMAD.MOV R15, RZ, RZ, -R15 ;  /* 0x000000ffff0f7224 */ /* 0x000fe200078e0a0f */
[----:B------:R-:W-:Y:S01]  /*2060*/  IABS R111, R114 ;  /* 0x00000072006f7213 */ /* 0x000fe20000000000 */
[--C-:B------:R-:W-:Y:S01]  /*2070*/  @!P3 IMAD.IADD R19, R19, 0x1, -R0.reuse ;  /* 0x000000011313b824 */ /* 0x100fe200078e0a00 */
[----:B------:R-:W-:Y:S01]  /*2080*/  ISETP.GE.AND P3, PT, R28, RZ, PT ;  /* 0x000000ff1c00720c */ /* 0x000fe20003f66270 */
[--C-:B------:R-:W-:Y:S01]  /*2090*/  @!P0 IMAD.IADD R16, R16, 0x1, -R0.reuse ;  /* 0x0000000110108824 */ /* 0x100fe200078e0a00 */
[----:B------:R-:W-:Y:S01]  /*20a0*/  LOP3.LUT R28, R245, 0x3c, RZ, 0xfc, !PT ;  /* 0x0000003cf51c7812 */ /* 0x000fe200078efcff */
[----:B------:R-:W-:Y:S01]  /*20b0*/  IMAD R20, R0, R15, R23 ;  /* 0x0000000f00147224 */ /* 0x000fe200078e0217 */
[----:B------:R-:W-:Y:S01]  /*20c0*/  ISETP.GE.AND P0, PT, R27, RZ, PT ;  /* 0x000000ff1b00720c */ /* 0x000fe20003f06270 */
[----:B------:R-:W-:Y:S01]  /*20d0*/  @!P4 IMAD.IADD R18, R18, 0x1, -R0 ;  /* 0x000000011212c824 */ /* 0x000fe200078e0a00 */
[C---:B------:R-:W-:Y:S01]  /*20e0*/  ISETP.GT.U32.AND P4, PT, R0.reuse, R19, PT ;  /* 0x000000130000720c */ /* 0x040fe20003f84070 */
[----:B------:R-:W-:Y:S01]  /*20f0*/  @!P1 IMAD.MOV R16, RZ, RZ, -R16 ;  /* 0x000000ffff109224 */ /* 0x000fe200078e0a10 */
[C---:B------:R-:W-:Y:S01]  /*2100*/  ISETP.GT.U32.AND P1, PT, R0.reuse, R20, PT ;  /* 0x000000140000720c */ /* 0x040fe20003f24070 */
[----:B------:R-:W-:Y:S01]  /*2110*/  IMAD.MOV.U32 R15, RZ, RZ, R17 ;  /* 0x000000ffff0f7224 */ /* 0x000fe200078e0011 */
[----:B------:R-:W-:Y:S01]  /*2120*/  LOP3.LUT R17, R245, 0x38, RZ, 0xfc, !PT ;  /* 0x00000038f5117812 */ /* 0x000fe200078efcff */
[----:B------:R-:W-:Y:S01]  /*2130*/  @!P6 IMAD.IADD R21, R21, 0x1, -R0 ;  /* 0x000000011515e824 */ /* 0x000fe200078e0a00 */
[----:B------:R-:W-:Y:S01]  /*2140*/  ISETP.GT.U32.AND P6, PT, R0, R18, PT ;  /* 0x000000120000720c */ /* 0x000fe20003fc4070 */
[----:B------:R-:W-:Y:S01]  /*2150*/  IMAD.HI.U32 R22, R246, R25, RZ ;  /* 0x00000019f6167227 */ /* 0x000fe200078e00ff */
[----:B------:R-:W-:-:S02]  /*2160*/  IABS R27, R26 ;  /* 0x0000001a001b7213 */ /* 0x000fc40000000000 */
[C---:B------:R-:W-:Y:S01]  /*2170*/  LOP3.LUT R120, R245.reuse, 0xf0, RZ, 0xfc, !PT ;  /* 0x000000f0f5787812 */ /* 0x040fe200078efcff */
[----:B------:R-:W-:Y:S01]  /*2180*/  @!P2 IMAD.MOV R15, RZ, RZ, -R15 ;  /* 0x000000ffff0fa224 */ /* 0x000fe200078e0a0f */
[----:B------:R-:W-:Y:S01]  /*2190*/  ISETP.GT.U32.AND P2, PT, R0, R21, PT ;  /* 0x000000150000720c */ /* 0x000fe20003f44070 */
[----:B------:R-:W-:Y:S01]  /*21a0*/  IMAD.MOV R22, RZ, RZ, -R22 ;  /* 0x000000ffff167224 */ /* 0x000fe200078e0a16 */
[----:B------:R-:W-:Y:S01]  /*21b0*/  LOP3.LUT R118, R245, 0xee, RZ, 0xfc, !PT ;  /* 0x000000eef5767812 */ /* 0x000fe200078efcff */
[--C-:B------:R-:W-:Y:S01]  /*21c0*/  @!P4 IMAD.IADD R19, R19, 0x1, -R0.reuse ;  /* 0x000000011313c824 */ /* 0x100fe200078e0a00 */
[----:B------:R-:W-:Y:S01]  /*21d0*/  ISETP.GE.AND P4, PT, R24, RZ, PT ;  /* 0x000000ff1800720c */ /* 0x000fe20003f86270 */
[----:B------:R-:W-:Y:S01]  /*21e0*/  IMAD R23, R0, R22, R25 ;  /* 0x0000001600177224 */ /* 0x000fe200078e0219 */
[----:B------:R-:W-:Y:S01]  /*21f0*/  IABS R25, R17 ;  /* 0x0000001100197213 */ /* 0x000fe20000000000 */
[--C-:B------:R-:W-:Y:S01]  /*2200*/  @!P1 IMAD.IADD R20, R20, 0x1, -R0.reuse ;  /* 0x0000000114149824 */ /* 0x100fe200078e0a00 */
[----:B------:R-:W-:Y:S01]  /*2210*/  ISETP.GE.AND P1, PT, R17, RZ, PT ;  /* 0x000000ff1100720c */ /* 0x000fe20003f26270 */
[----:B------:R-:W-:Y:S01]  /*2220*/  @!P6 IMAD.IADD R18, R18, 0x1, -R0 ;  /* 0x000000011212e824 */ /* 0x000fe200078e0a00 */
[----:B------:R-:W-:Y:S01]  /*2230*/  MOV R17, R19 ;  /* 0x0000001300117202 */ /* 0x000fe20000000f00 */
[----:B------:R-:W-:Y:S01]  /*2240*/  IMAD.HI.U32 R22, R246, R25, RZ ;  /* 0x00000019f6167227 */ /* 0x000fe200078e00ff */
[----:B------:R-:W-:-:S02]  /*2250*/  ISETP.GT.U32.AND P6, PT, R0, R23, PT ;  /* 0x000000170000720c */ /* 0x000fc40003fc4070 */
[----:B------:R-:W-:Y:S01]  /*2260*/  LOP3.LUT R122, R245, 0xf2, RZ, 0xfc, !PT ;  /* 0x000000f2f57a7812 */ /* 0x000fe200078efcff */
[----:B------:R-:W-:Y:S01]  /*2270*/  @!P2 IMAD.IADD R21, R21, 0x1, -R0 ;  /* 0x000000011515a824 */ /* 0x000fe200078e0a00 */
[----:B------:R-:W-:Y:S01]  /*2280*/  ISETP.GE.AND P2, PT, R29, RZ, PT ;  /* 0x000000ff1d00720c */ /* 0x000fe20003f46270 */
[----:B------:R-:W-:Y:S01]  /*2290*/  @!P5 IMAD.MOV R17, RZ, RZ, -R17 ;  /* 0x000000ffff11d224 */ /* 0x000fe200078e0a11 */
[----:B------:R-:W-:Y:S01]  /*22a0*/  IABS R29, R28 ;  /* 0x0000001c001d7213 */ /* 0x000fe20000000000 */
[----:B------:R-:W-:Y:S01]  /*22b0*/  IMAD.HI.U32 R24, R246, R27, RZ ;  /* 0x0000001bf6187227 */ /* 0x000fe200078e00ff */
[----:B------:R-:W-:Y:S02]  /*22c0*/  ISETP.GT.U32.AND P5, PT, R0, R20, PT ;  /* 0x000000140000720c */ /* 0x000fe40003fa4070 */
[C---:B------:R-:W-:Y:S01]  /*22d0*/  LOP3.LUT R125, R245.reuse, 0xf6, RZ, 0xfc, !PT ;  /* 0x000000f6f57d7812 */ /* 0x040fe200078efcff */
[----:B------:R-:W-:Y:S01]  /*22e0*/  IMAD.MOV.U32 R19, RZ, RZ, R21 ;  /* 0x000000ffff137224 */ /* 0x000fe200078e0015 */
[----:B------:R-:W-:Y:S01]  /*22f0*/  LOP3.LUT R124, R245, 0xf4, RZ, 0xfc, !PT ;  /* 0x000000f4f57c7812 */ /* 0x000fe200078efcff */
[----:B------:R-:W-:Y:S01]  /*2300*/  IMAD.HI.U32 R21, R246, R29, RZ ;  /* 0x0000001df6157227 */ /* 0x000fe200078e00ff */
[----:B------:R-:W-:-:S02]  /*2310*/  IABS R119, R122 ;  /* 0x0000007a00777213 */ /* 0x000fc40000000000 */
[----:B------:R-:W-:Y:S01]  /*2320*/  IABS R123, R125 ;  /* 0x0000007d007b7213 */ /* 0x000fe20000000000 */
[----:B------:R-:W-:Y:S01]  /*2330*/  IMAD.MOV R22, RZ, RZ, -R22 ;  /* 0x000000ffff167224 */ /* 0x000fe200078e0a16 */
[----:B------:R-:W-:Y:S01]  /*2340*/  IABS R121, R124 ;  /* 0x0000007c00797213 */ /* 0x000fe20000000000 */
[----:B------:R-:W-:Y:S01]  /*2350*/  IMAD.MOV R24, RZ, RZ, -R24 ;  /* 0x000000ffff187224 */ /* 0x000fe200078e0a18 */
[----:B------:R-:W-:Y:S01]  /*2360*/  LOP3.LUT R126, R245, 0xfe, RZ, 0xfc, !PT ;  /* 0x000000fef57e7812 */ /* 0x000fe200078efcff */
[--C-:B------:R-:W-:Y:S01]  /*2370*/  @!P6 IMAD.IADD R23, R23, 0x1, -R0.reuse ;  /* 0x000000011717e824 */ /* 0x100fe200078e0a00 */
[C---:B------:R-:W-:Y:S01]  /*2380*/  LOP3.LUT R128, R245.reuse, 0x100, RZ, 0xfc, !PT ;  /* 0x00000100f5807812 */ /* 0x040fe200078efcff */
[----:B------:R-:W-:Y:S01]  /*2390*/  IMAD.MOV R21, RZ, RZ, -R21 ;  /* 0x000000ffff157224 */ /* 0x000fe200078e0a15 */
[----:B------:R-:W-:Y:S01]  /*23a0*/  IABS R127, R126 ;  /* 0x0000007e007f7213 */ /* 0x000fe20000000000 */
[C---:B------:R-:W-:Y:S01]  /*23b0*/  IMAD R22, R0.reuse, R22, R25 ;  /* 0x0000001600167224 */ /* 0x040fe200078e0219 */
[C---:B------:R-:W-:Y:S01]  /*23c0*/  ISETP.GT.U32.AND P6, PT, R0.reuse, R23, PT ;  /* 0x000000170000720c */ /* 0x040fe20003fc4070 */
[----:B------:R-:W-:Y:S01]  /*23d0*/  IMAD R25, R0, R24, R27 ;  /* 0x0000001800197224 */ /* 0x000fe200078e021b */
[C---:B------:R-:W-:Y:S01]  /*23e0*/  LOP3.LUT R130, R245.reuse, 0x102, RZ, 0xfc, !PT ;  /* 0x00000102f5827812 */ /* 0x040fe200078efcff */
[----:B------:R-:W-:Y:S01]  /*23f0*/  @!P5 IMAD.IADD R20, R20, 0x1, -R0 ;  /* 0x000000011414d824 */ /* 0x000fe200078e0a00 */
[C---:B------:R-:W-:Y:S01]  /*2400*/  LOP3.LUT R132, R245.reuse, 0x10a, RZ, 0xfc, !PT ;  /* 0x0000010af5847812 */ /* 0x040fe200078efcff */
[C---:B------:R-:W-:Y:S01]  /*2410*/  IMAD R24, R0.reuse, R21, R29 ;  /* 0x0000001500187224 */ /* 0x040fe200078e021d */
[C---:B------:R-:W-:Y:S01]  /*2420*/  ISETP.GT.U32.AND P5, PT, R0.reuse, R25, PT ;  /* 0x000000190000720c */ /* 0x040fe20003fa4070 */
[----:B------:R-:W-:Y:S01]  /*2430*/  @!P4 IMAD.MOV R20, RZ, RZ, -R20 ;  /* 0x000000ffff14c224 */ /* 0x000fe200078e0a14 */
[----:B------:R-:W-:Y:S01]  /*2440*/  LOP3.LUT R134, R245, 0x10c, RZ, 0xfc, !PT ;  /* 0x0000010cf5867812 */ /* 0x000fe200078efcff */
[----:B------:R-:W-:Y:S01]  /*2450*/  @!P0 IMAD.MOV R18, RZ, RZ, -R18 ;  /* 0x000000ffff128224 */ /* 0x000fe200078e0a12 */
[C---:B------:R-:W-:Y:S01]  /*2460*/  ISETP.GT.U32.AND P4, PT, R0.reuse, R24, PT ;  /* 0x000000180000720c */ /* 0x040fe20003f84070 */
[----:B------:R-:W-:Y:S01]  /*2470*/  @!P3 IMAD.MOV R19, RZ, RZ, -R19 ;  /* 0x000000ffff13b224 */ /* 0x000fe200078e0a13 */
[----:B------:R-:W-:Y:S01]  /*2480*/  ISETP.GT.U32.AND P0, PT, R0, R22, PT ;  /* 0x000000160000720c */ /* 0x000fe20003f04070 */
[----:B------:R-:W-:Y:S01]  /*2490*/  @!P6 IMAD.IADD R23, R23, 0x1, -R0 ;  /* 0x000000011717e824 */ /* 0x000fe200078e0a00 */
[----:B------:R-:W-:Y:S01]  /*24a0*/  ISETP.GE.AND P6, PT, R28, RZ, PT ;  /* 0x000000ff1c00720c */ /* 0x000fe20003fc6270 */
[----:B------:R-:W-:Y:S01]  /*24b0*/  IMAD.HI.U32 R27, R246, R33, RZ ;  /* 0x00000021f61b7227 */ /* 0x000fe200078e00ff */
[----:B------:R-:W-:-:S02]  /*24c0*/  LOP3.LUT R28, R245, 0x40, RZ, 0xfc, !PT ;  /* 0x00000040f51c7812 */ /* 0x000fc400078efcff */
[----:B------:R-:W-:Y:S01]  /*24d0*/  ISETP.GE.AND P3, PT, R26, RZ, PT ;  /* 0x000000ff1a00720c */ /* 0x000fe20003f66270 */
[----:B------:R-:W-:Y:S01]  /*24e0*/  IMAD.MOV.U32 R21, RZ, RZ, R23 ;  /* 0x000000ffff157224 */ /* 0x000fe200078e0017 */
[----:B------:R-:W-:Y:S01]  /*24f0*/  LOP3.LUT R26, R245, 0x3e, RZ, 0xfc, !PT ;  /* 0x0000003ef51a7812 */ /* 0x000fe200078efcff */
[--C-:B------:R-:W-:Y:S01]  /*2500*/  @!P5 IMAD.IADD R25, R25, 0x1, -R0.reuse ;  /* 0x000000011919d824 */ /* 0x100fe200078e0a00 */
[----:B------:R-:W-:Y:S01]  /*2510*/  IABS R31, R28 ;  /* 0x0000001c001f7213 */ /* 0x000fe20000000000 */
[--C-:B------:R-:W-:Y:S01]  /*2520*/  @!P4 IMAD.IADD R24, R24, 0x1, -R0.reuse ;  /* 0x000000011818c824 */ /* 0x100fe200078e0a00 */
[----:B------:R-:W-:Y:S01]  /*2530*/  @!P2 IADD3 R21, -R21, RZ, RZ ;  /* 0x000000ff1515a210 */ /* 0x000fe20007ffe1ff */
[----:B------:R-:W-:Y:S01]  /*2540*/  @!P0 IMAD.IADD R22, R22, 0x1, -R0 ;  /* 0x0000000116168824 */ /* 0x000fe200078e0a00 */
[----:B------:R-:W-:Y:S01]  /*2550*/  IABS R29, R26 ;  /* 0x0000001a001d7213 */ /* 0x000fe20000000000 */
[----:B------:R-:W-:Y:S01]  /*2560*/  IMAD.HI.U32 R116, R246, R119, RZ ;  /* 0x00000077f6747227 */ /* 0x000fe200078e00ff */
[----:B------:R-:W-:-:S02]  /*2570*/  ISETP.GE.AND P2, PT, R26, RZ, PT ;  /* 0x000000ff1a00720c */ /* 0x000fc40003f46270 */
[----:B------:R-:W-:Y:S01]  /*2580*/  ISETP.GT.U32.AND P4, PT, R0, R24, PT ;  /* 0x000000180000720c */ /* 0x000fe20003f84070 */
[----:B------:R-:W-:Y:S01]  /*2590*/  IMAD.HI.U32 R26, R246, R31, RZ ;  /* 0x0000001ff61a7227 */ /* 0x000fe200078e00ff */
[C---:B------:R-:W-:Y:S02]  /*25a0*/  ISETP.GT.U32.AND P0, PT, R0.reuse, R22, PT ;  /* 0x000000160000720c */ /* 0x040fe40003f04070 */
[----:B------:R-:W-:Y:S01]  /*25b0*/  ISETP.GT.U32.AND P5, PT, R0, R25, PT ;  /* 0x000000190000720c */ /* 0x000fe20003fa4070 */
[----:B------:R-:W-:Y:S01]  /*25c0*/  IMAD.MOV R26, RZ, RZ, -R26 ;  /* 0x000000ffff1a7224 */ /* 0x000fe200078e0a1a */
[----:B------:R-:W-:Y:S01]  /*25d0*/  IABS R133, R132 ;  /* 0x0000008400857213 */ /* 0x000fe20000000000 */
[----:B------:R-:W-:Y:S01]  /*25e0*/  IMAD.HI.U32 R23, R246, R29, RZ ;  /* 0x0000001df6177227 */ /* 0x000fe200078e00ff */
[----:B------:R-:W-:Y:S02]  /*25f0*/  IABS R135, R134 ;  /* 0x0000008600877213 */ /* 0x000fe40000000000 */
[C---:B------:R-:W-:Y:S01]  /*2600*/  LOP3.LUT R136, R245.reuse, 0x10e, RZ, 0xfc, !PT ;  /* 0x0000010ef5887812 */ /* 0x040fe200078efcff */
[----:B------:R-:W-:Y:S01]  /*2610*/  IMAD R26, R0, R26, R31 ;  /* 0x0000001a001a7224 */ /* 0x000fe200078e021f */
[C---:B------:R-:W-:Y:S01]  /*2620*/  LOP3.LUT R138, R245.reuse, 0x110, RZ, 0xfc, !PT ;  /* 0x00000110f58a7812 */ /* 0x040fe200078efcff */
[--C-:B------:R-:W-:Y:S01]  /*2630*/  @!P4 IMAD.IADD R24, R24, 0x1, -R0.reuse ;  /* 0x000000011818c824 */ /* 0x100fe200078e0a00 */
[C---:B------:R-:W-:Y:S01]  /*2640*/  LOP3.LUT R140, R245.reuse, 0x112, RZ, 0xfc, !PT ;  /* 0x00000112f58c7812 */ /* 0x040fe200078efcff */
[----:B------:R-:W-:Y:S01]  /*2650*/  IMAD.MOV R23, RZ, RZ, -R23 ;  /* 0x000000ffff177224 */ /* 0x000fe200078e0a17 */
[----:B------:R-:W-:Y:S01]  /*2660*/  ISETP.GT.U32.AND P4, PT, R0, R26, PT ;  /* 0x0000001a0000720c */ /* 0x000fe20003f84070 */
[----:B------:R-:W-:Y:S01]  /*2670*/  @!P0 IMAD.IADD R22, R22, 0x1, -R0 ;  /* 0x0000000116168824 */ /* 0x000fe200078e0a00 */
[----:B------:R-:W-:Y:S01]  /*2680*/  ISETP.GE.AND P0, PT, R28, RZ, PT ;  /* 0x000000ff1c00720c */ /* 0x000fe20003f06270 */
[----:B------:R-:W-:Y:S01]  /*2690*/  IMAD.MOV R28, RZ, RZ, -R27 ;  /* 0x000000ffff1c7224 */ /* 0x000fe200078e0a1b */
[C---:B------:R-:W-:Y:S01]  /*26a0*/  LOP3.LUT R141, R245.reuse, 0x114, RZ, 0xfc, !PT ;  /* 0x00000114f58d7812 */ /* 0x040fe200078efcff */
[C---:B------:R-:W-:Y:S01]  /*26b0*/  IMAD R27, R0.reuse, R23, R29 ;  /* 0x00000017001b7224 */ /* 0x040fe200078e021d */
[C---:B------:R-:W-:Y:S01]  /*26c0*/  LOP3.LUT R142, R245.reuse, 0x116, RZ, 0xfc, !PT ;  /* 0x00000116f58e7812 */ /* 0x040fe200078efcff */
[C---:B------:R-:W-:Y:S01]  /*26d0*/  IMAD R29, R0.reuse, R28, R33 ;  /* 0x0000001c001d7224 */ /* 0x040fe200078e0221 */
[----:B------:R-:W-:Y:S01]  /*26e0*/  LOP3.LUT R28, R245, 0x44, RZ, 0xfc, !PT ;  /* 0x00000044f51c7812 */ /* 0x000fe200078efcff */
[----:B------:R-:W-:Y:S01]  /*26f0*/  @!P1 IMAD.MOV R22, RZ, RZ, -R22 ;  /* 0x000000ffff169224 */ /* 0x000fe200078e0a16 */
[----:B------:R-:W-:Y:S01]  /*2700*/  ISETP.GT.U32.AND P1, PT, R0, R27, PT ;  /* 0x0000001b0000720c */ /* 0x000fe20003f24070 */
[--C-:B------:R-:W-:Y:S01]  /*2710*/  @!P5 IMAD.IADD R25, R25, 0x1, -R0.reuse ;  /* 0x000000011919d824 */ /* 0x100fe200078e0a00 */
[----:B------:R-:W-:Y:S01]  /*2720*/  IABS R33, R28 ;  /* 0x0000001c00217213 */ /* 0x000fe20000000000 */
[----:B------:R-:W-:Y:S01]  /*2730*/  @!P4 IMAD.IADD R26, R26, 0x1, -R0 ;  /* 0x000000011a1ac824 */ /* 0x000fe200078e0a00 */
[----:B------:R-:W-:Y:S01]  /*2740*/  ISETP.GE.AND P5, PT, R30, RZ, PT ;  /* 0x000000ff1e00720c */ /* 0x000fe20003fa6270 */
[----:B------:R-:W-:Y:S01]  /*2750*/  IMAD.MOV.U32 R23, RZ, RZ, R25 ;  /* 0x000000ffff177224 */ /* 0x000fe200078e0019 */
[----:B------:R-:W-:Y:S01]  /*2760*/  LOP3.LUT R143, R245, 0x118, RZ, 0xfc, !PT ;  /* 0x00000118f58f7812 */ /* 0x000fe200078efcff */
[----:B------:R-:W-:Y:S01]  /*2770*/  IMAD.HI.U32 R25, R246, R33, RZ ;  /* 0x00000021f6197227 */ /* 0x000fe200078e00ff */
[----:B------:R-:W-:-:S02]  /*2780*/  ISETP.GT.U32.AND P4, PT, R0, R26, PT ;  /* 0x0000001a0000720c */ /* 0x000fc40003f84070 */
[----:B------:R-:W-:Y:S01]  /*2790*/  IABS R137, R142 ;  /* 0x0000008e00897213 */ /* 0x000fe20000000000 */
[----:B------:R-:W-:Y:S01]  /*27a0*/  @!P3 IMAD.MOV R23, RZ, RZ, -R23 ;  /* 0x000000ffff17b224 */ /* 0x000fe200078e0a17 */
[----:B------:R-:W-:Y:S01]  /*27b0*/  ISETP.GE.AND P3, PT, R28, RZ, PT ;  /* 0x000000ff1c00720c */ /* 0x000fe20003f66270 */
[----:B------:R-:W-:Y:S01]  /*27c0*/  IMAD.HI.U32 R28, R246, R35, RZ ;  /* 0x00000023f61c7227 */ /* 0x000fe200078e00ff */
[----:B------:R-:W-:Y:S02]  /*27d0*/  IABS R139, R143 ;  /* 0x0000008f008b7213 */ /* 0x000fe40000000000 */
[----:B------:R-:W-:Y:S01]  /*27e0*/  LOP3.LUT R144, R245, 0x120, RZ, 0xfc, !PT ;  /* 0x00000120f5907812 */ /* 0x000fe200078efcff */
[----:B------:R-:W-:Y:S01]  /*27f0*/  @!P6 IMAD.MOV R24, RZ, RZ, -R24 ;  /* 0x000000ffff18e224 */ /* 0x000fe200078e0a18 */
[C---:B------:R-:W-:Y:S01]  /*2800*/  ISETP.GT.U32.AND P6, PT, R0.reuse, R29, PT ;  /* 0x0000001d0000720c */ /* 0x040fe20003fc4070 */
[----:B------:R-:W-:Y:S01]  /*2810*/  @!P1 IMAD.IADD R27, R27, 0x1, -R0 ;  /* 0x000000011b1b9824 */ /* 0x000fe200078e0a00 */
[C---:B------:R-:W-:Y:S01]  /*2820*/  LOP3.LUT R146, R245.reuse, 0x128, RZ, 0xfc, !PT ;  /* 0x00000128f5927812 */ /* 0x040fe200078efcff */
[----:B------:R-:W-:Y:S01]  /*2830*/  IMAD.MOV R25, RZ, RZ, -R25 ;  /* 0x000000ffff197224 */ /* 0x000fe200078e0a19 */
[----:B------:R-:W-:Y:S01]  /*2840*/  LOP3.LUT R150, R245, 0x12c, RZ, 0xfc, !PT ;  /* 0x0000012cf5967812 */ /* 0x000fe200078efcff */
[----:B------:R-:W-:Y:S01]  /*2850*/  IMAD.MOV R32, RZ, RZ, -R28 ;  /* 0x000000ffff207224 */ /* 0x000fe200078e0a1c */
[----:B------:R-:W-:Y:S01]  /*2860*/  ISETP.GT.U32.AND P1, PT, R0, R27, PT ;  /* 0x0000001b0000720c */ /* 0x000fe20003f24070 */
[----:B------:R-:W-:Y:S01]  /*2870*/  IMAD.HI.U32 R31, R246, R39, RZ ;  /* 0x00000027f61f7227 */ /* 0x000fe200078e00ff */
[----:B------:R-:W-:-:S02]  /*2880*/  IABS R147, R146 ;  /* 0x0000009200937213 */ /* 0x000fc40000000000 */
[----:B------:R-:W-:Y:S01]  /*2890*/  LOP3.LUT R154, R245, 0x12e, RZ, 0xfc, !PT ;  /* 0x0000012ef59a7812 */ /* 0x000fe200078efcff */
        /* <DEDUP_REMOVED lines=8> */
[----:B------:R-:W-:Y:S01]  /*2920*/  @!P6 IMAD.IADD R29, R29, 0x1, -R0 ;  /* 0x000000011d1de824 */ /* 0x000fe200078e0a00 */
[----:B------:R-:W-:Y:S01]  /*2930*/  LOP3.LUT R156, R245, 0x130, RZ, 0xfc, !PT ;  /* 0x00000130f59c7812 */ /* 0x000fe200078efcff */
[----:B------:R-:W-:Y:S01]  /*2940*/  IMAD.HI.U32 R30, R246, R37, RZ ;  /* 0x00000025f61e7227 */ /* 0x000fe200078e00ff */
[----:B------:R-:W-:-:S02]  /*2950*/  ISETP.GT.U32.AND P6, PT, R0, R31, PT ;  /* 0x0000001f0000720c */ /* 0x000fc40003fc4070 */
[----:B------:R-:W-:Y:S01]  /*2960*/  IABS R153, R156 ;  /* 0x0000009c00997213 */ /* 0x000fe20000000000 */
[----:B------:R-:W-:Y:S01]  /*2970*/  @!P1 IMAD.IADD R27, R27, 0x1, -R0 ;  /* 0x000000011b1b9824 */ /* 0x000fe200078e0a00 */
[----:B------:R-:W-:Y:S01]  /*2980*/  IADD3 R30, -R30, RZ, RZ ;  /* 0x000000ff1e1e7210 */ /* 0x000fe20007ffe1ff */
[----:B------:R-:W-:Y:S01]  /*2990*/  @!P0 IMAD.MOV R26, RZ, RZ, -R26 ;  /* 0x000000ffff1a8224 */ /* 0x000fe200078e0a1a */
[----:B------:R-:W-:Y:S01]  /*29a0*/  ISETP.GE.AND P1, PT, R36, RZ, PT ;  /* 0x000000ff2400720c */ /* 0x000fe20003f26270 */
[--C-:B------:R-:W-:Y:S01]  /*29b0*/  @!P4 IMAD.IADD R28, R28, 0x1, -R0.reuse ;  /* 0x000000011c1cc824 */ /* 0x100fe200078e0a00 */
[C---:B------:R-:W-:Y:S01]  /*29c0*/  ISETP.GT.U32.AND P4, PT, R0.reuse, R29, PT ;  /* 0x0000001d0000720c */ /* 0x040fe20003f84070 */
[----:B------:R-:W-:Y:S01]  /*29d0*/  IMAD.MOV.U32 R25, RZ, RZ, R27 ;  /* 0x000000ffff197224 */ /* 0x000fe200078e001b */
[----:B------:R-:W-:Y:S01]  /*29e0*/  LOP3.LUT R158, R245, 0x132, RZ, 0xfc, !PT ;  /* 0x00000132f59e7812 */ /* 0x000fe200078efcff */
[C---:B------:R-:W-:Y:S01]  /*29f0*/  IMAD R30, R0.reuse, R30, R37 ;  /* 0x0000001e001e7224 */ /* 0x040fe200078e0225 */
[----:B------:R-:W-:Y:S01]  /*2a00*/  IABS R37, R43 ;  /* 0x0000002b00257213 */ /* 0x000fe20000000000 */
[----:B------:R-:W-:Y:S01]  /*2a10*/  @!P2 IMAD.MOV R25, RZ, RZ, -R25 ;  /* 0x000000ffff19a224 */ /* 0x000fe200078e0a19 */
[C---:B------:R-:W-:Y:S01]  /*2a20*/  ISETP.GT.U32.AND P2, PT, R0.reuse, R28, PT ;  /* 0x0000001c0000720c */ /* 0x040fe20003f44070 */
[----:B------:R-:W-:Y:S01]  /*2a30*/  @!P6 IMAD.IADD R31, R31, 0x1, -R0 ;  /* 0x000000011f1fe824 */ /* 0x000fe200078e0a00 */
[----:B------:R-:W-:Y:S01]  /*2a40*/  ISETP.GT.U32.AND P0, PT, R0, R30, PT ;  /* 0x0000001e0000720c */ /* 0x000fe20003f04070 */
[----:B------:R-:W-:Y:S01]  /*2a50*/  IMAD.HI.U32 R27, R246, R35, RZ ;  /* 0x00000023f61b7227 */ /* 0x000fe200078e00ff */
[----:B------:R-:W-:-:S02]  /*2a60*/  LOP3.LUT R159, R245, 0x134, RZ, 0xfc, !PT ;  /* 0x00000134f59f7812 */ /* 0x000fc400078efcff */
[----:B------:R-:W-:Y:S01]  /*2a70*/  ISETP.GT.U32.AND P6, PT, R0, R31, PT ;  /* 0x0000001f0000720c */ /* 0x000fe20003fc4070 */
[----:B------:R-:W-:Y:S01]  /*2a80*/  IMAD.HI.U32 R32, R246, R37, RZ ;  /* 0x00000025f6207227 */ /* 0x000fe200078e00ff */
[C---:B------:R-:W-:Y:S02]  /*2a90*/  LOP3.LUT R160, R245.reuse, 0x136, RZ, 0xfc, !PT ;  /* 0x00000136f5a07812 */ /* 0x040fe400078efcff */
[C---:B------:R-:W-:Y:S01]  /*2aa0*/  LOP3.LUT R161, R245.reuse, 0x138, RZ, 0xfc, !PT ;  /* 0x00000138f5a17812 */ /* 0x040fe200078efcff */
[----:B------:R-:W-:Y:S01]  /*2ab0*/  IMAD.MOV R27, RZ, RZ, -R27 ;  /* 0x000000ffff1b7224 */ /* 0x000fe200078e0a1b */
[----:B------:R-:W-:Y:S01]  /*2ac0*/  IABS R155, R160 ;  /* 0x000000a0009b7213 */ /* 0x000fe20000000000 */
[----:B------:R-:W-:Y:S01]  /*2ad0*/  IMAD.MOV R36, RZ, RZ, -R32 ;  /* 0x000000ffff247224 */ /* 0x000fe200078e0a20 */
[----:B------:R-:W-:Y:S01]  /*2ae0*/  IABS R157, R161 ;  /* 0x000000a1009d7213 */ /* 0x000fe20000000000 */
[C---:B------:R-:W-:Y:S01]  /*2af0*/  IMAD R32, R0.reuse, R27, R35 ;  /* 0x0000001b00207224 */ /* 0x040fe200078e0223 */
[C---:B------:R-:W-:Y:S01]  /*2b00*/  LOP3.LUT R164, R245.reuse, 0x14a, RZ, 0xfc, !PT ;  /* 0x0000014af5a47812 */ /* 0x040fe200078efcff */
[----:B------:R-:W-:Y:S01]  /*2b10*/  IMAD R33, R0, R34, R39 ;  /* 0x0000002200217224 */ /* 0x000fe200078e0227 */
[----:B------:R-:W-:Y:S01]  /*2b20*/  IABS R39, R44 ;  /* 0x0000002c00277213 */ /* 0x000fe20000000000 */
[----:B------:R-:W-:Y:S01]  /*2b30*/  @!P2 IMAD.IADD R28, R28, 0x1, -R0 ;  /* 0x000000011c1ca824 */ /* 0x000fe200078e0a00 */
[C---:B------:R-:W-:Y:S01]  /*2b40*/  ISETP.GT.U32.AND P2, PT, R0.reuse, R32, PT ;  /* 0x000000200000720c */ /* 0x040fe20003f44070 */
[----:B------:R-:W-:Y:S01]  /*2b50*/  IMAD R35, R0, R36, R37 ;  /* 0x0000002400237224 */ /* 0x000fe200078e0225 */
[----:B------:R-:W-:Y:S01]  /*2b60*/  IABS R165, R164 ;  /* 0x000000a400a57213 */ /* 0x000fe20000000000 */
[----:B------:R-:W-:Y:S01]  /*2b70*/  IMAD.HI.U32 R27, R246, R39, RZ ;  /* 0x00000027f61b7227 */ /* 0x000fe200078e00ff */
[----:B------:R-:W-:-:S02]  /*2b80*/  LOP3.LUT R166, R245, 0x14c, RZ, 0xfc, !PT ;  /* 0x0000014cf5a67812 */ /* 0x000fc400078efcff */
[----:B------:R-:W-:Y:S01]  /*2b90*/  LOP3.LUT R168, R245, 0x14e, RZ, 0xfc, !PT ;  /* 0x0000014ef5a87812 */ /* 0x000fe200078efcff */
[--C-:B------:R-:W-:Y:S01]  /*2ba0*/  @!P4 IMAD.IADD R29, R29, 0x1, -R0.reuse ;  /* 0x000000011d1dc824 */ /* 0x100fe200078e0a00 */
[C---:B------:R-:W-:Y:S01]  /*2bb0*/  ISETP.GT.U32.AND P4, PT, R0.reuse, R33, PT ;  /* 0x000000210000720c */ /* 0x040fe20003f84070 */
[--C-:B------:R-:W-:Y:S01]  /*2bc0*/  @!P6 IMAD.IADD R31, R31, 0x1, -R0.reuse ;  /* 0x000000011f1fe824 */ /* 0x100fe200078e0a00 */
[----:B------:R-:W-:Y:S01]  /*2bd0*/  ISETP.GT.U32.AND P6, PT, R0, R35, PT ;  /* 0x000000230000720c */ /* 0x000fe20003fc4070 */
[----:B------:R-:W-:Y:S01]  /*2be0*/  IMAD.HI.U32 R34, R246, R41, RZ ;  /* 0x00000029f6227227 */ /* 0x000fe200078e00ff */
[----:B------:R-:W-:Y:S02]  /*2bf0*/  IADD3 R27, -R27, RZ, RZ ;  /* 0x000000ff1b1b7210 */ /* 0x000fe40007ffe1ff */
[C---:B------:R-:W-:Y:S01]  /*2c00*/  LOP3.LUT R171, R245.reuse, 0x152, RZ, 0xfc, !PT ;  /* 0x00000152f5ab7812 */ /* 0x040fe200078efcff */
[----:B------:R-:W-:Y:S01]  /*2c10*/  @!P0 IMAD.IADD R30, R30, 0x1, -R0 ;  /* 0x000000011e1e8824 */ /* 0x000fe200078e0a00 */
[----:B------:R-:W-:Y:S01]  /*2c20*/  ISETP.GE.AND P0, PT, R38, RZ, PT ;  /* 0x000000ff2600720c */ /* 0x000fe20003f06270 */
[----:B------:R-:W-:Y:S01]  /*2c30*/  IMAD.MOV R37, RZ, RZ, -R34 ;  /* 0x000000ffff257224 */ /* 0x000fe200078e0a22 */
[----:B------:R-:W-:Y:S01]  /*2c40*/  IABS R169, R171 ;  /* 0x000000ab00a97213 */ /* 0x000fe20000000000 */
[----:B------:R-:W-:Y:S01]  /*2c50*/  IMAD R34, R0, R27, R39 ;  /* 0x0000001b00227224 */ /* 0x000fe200078e0227 */
[----:B------:R-:W-:Y:S01]  /*2c60*/  IABS R39, R46 ;  /* 0x0000002e00277213 */ /* 0x000fe20000000000 */
[--C-:B------:R-:W-:Y:S01]  /*2c70*/  @!P2 IMAD.IADD R32, R32, 0x1, -R0.reuse ;  /* 0x000000012020a824 */ /* 0x100fe200078e0a00 */
[----:B------:R-:W-:Y:S01]  /*2c80*/  ISETP.GT.U32.AND P2, PT, R0, R30, PT ;  /* 0x0000001e0000720c */ /* 0x000fe20003f44070 */
[----:B------:R-:W-:Y:S01]  /*2c90*/  IMAD.MOV.U32 R27, RZ, RZ, R29 ;  /* 0x000000ffff1b7224 */ /* 0x000fe200078e001d */
[----:B------:R-:W-:Y:S01]  /*2ca0*/  LOP3.LUT R170, R245, 0x150, RZ, 0xfc, !PT ;  /* 0x00000150f5aa7812 */ /* 0x000fe200078efcff */
[--C-:B------:R-:W-:Y:S01]  /*2cb0*/  @!P4 IMAD.IADD R33, R33, 0x1, -R0.reuse ;  /* 0x000000012121c824 */ /* 0x100fe200078e0a00 */
[----:B------:R-:W-:Y:S01]  /*2cc0*/  ISETP.GE.AND P4, PT, R40, RZ, PT ;  /* 0x000000ff2800720c */ /* 0x000fe20003f86270 */
[----:B------:R-:W-:Y:S01]  /*2cd0*/  @!P5 IMAD.MOV R27, RZ, RZ, -R27 ;  /* 0x000000ffff1bd224 */ /* 0x000fe200078e0a1b */
[C---:B------:R-:W-:Y:S01]  /*2ce0*/  ISETP.GT.U32.AND P5, PT, R0.reuse, R32, PT ;  /* 0x000000200000720c */ /* 0x040fe20003fa4070 */
[----:B------:R-:W-:Y:S01]  /*2cf0*/  @!P6 IMAD.IADD R35, R35, 0x1, -R0 ;  /* 0x000000012323e824 */ /* 0x000fe200078e0a00 */
[C---:B------:R-:W-:Y:S01]  /*2d00*/  ISETP.GT.U32.AND P6, PT, R0.reuse, R33, PT ;  /* 0x000000210000720c */ /* 0x040fe20003fc4070 */
[----:B------:R-:W-:Y:S01]  /*2d10*/  @!P3 IMAD.MOV R28, RZ, RZ, -R28 ;  /* 0x000000ffff1cb224 */ /* 0x000fe200078e0a1c */
[----:B------:R-:W-:Y:S01]  /*2d20*/  IABS R167, R170 ;  /* 0x000000aa00a77213 */ /* 0x000fe20000000000 */
[C---:B------:R-:W-:Y:S01]  /*2d30*/  IMAD R37, R0.reuse, R37, R41 ;  /* 0x0000002500257224 */ /* 0x040fe200078e0229 */
[----:B------:R-:W-:Y:S01]  /*2d40*/  ISETP.GT.U32.AND P3, PT, R0, R35, PT ;  /* 0x000000230000720c */ /* 0x000fe20003f64070 */
[----:B------:R-:W-:Y:S01]  /*2d50*/  @!P2 IMAD.IADD R30, R30, 0x1, -R0 ;  /* 0x000000011e1ea824 */ /* 0x000fe200078e0a00 */
[----:B------:R-:W-:Y:S01]  /*2d60*/  IABS R41, R47 ;  /* 0x0000002f00297213 */ /* 0x000fe20000000000 */
[----:B------:R-:W-:Y:S01]  /*2d70*/  IMAD.MOV.U32 R29, RZ, RZ, R31 ;  /* 0x000000ffff1d7224 */ /* 0x000fe200078e001f */
[----:B------:R-:W-:Y:S01]  /*2d80*/  ISETP.GE.AND P2, PT, R42, RZ, PT ;  /* 0x000000ff2a00720c */ /* 0x000fe20003f46270 */
[----:B------:R-:W-:Y:S01]  /*2d90*/  IMAD.HI.U32 R31, R246, R39, RZ ;  /* 0x00000027f61f7227 */ /* 0x000fe200078e00ff */
[----:B------:R-:W-:-:S02]  /*2da0*/  LOP3.LUT R172, R245, 0x15a, RZ, 0xfc, !PT ;  /* 0x0000015af5ac7812 */ /* 0x000fc400078efcff */
[----:B------:R-:W-:Y:S01]  /*2db0*/  LOP3.LUT R174, R245, 0x15c, RZ, 0xfc, !PT ;  /* 0x0000015cf5ae7812 */ /* 0x000fe200078efcff */
[--C-:B------:R-:W-:Y:S01]  /*2dc0*/  @!P5 IMAD.IADD R32, R32, 0x1, -R0.reuse ;  /* 0x000000012020d824 */ /* 0x100fe200078e0a00 */
[----:B------:R-:W-:Y:S01]  /*2dd0*/  ISETP.GE.AND P5, PT, R43, RZ, PT ;  /* 0x000000ff2b00720c */ /* 0x000fe20003fa6270 */
[----:B------:R-:W-:Y:S01]  /*2de0*/  IMAD.HI.U32 R36, R246, R41, RZ ;  /* 0x00000029f6247227 */ /* 0x000fe200078e00ff */
[----:B------:R-:W-:Y:S02]  /*2df0*/  IABS R173, R172 ;  /* 0x000000ac00ad7213 */ /* 0x000fe40000000000 */
[----:B------:R-:W-:Y:S01]  /*2e00*/  @!P3 IADD3 R35, R35, -R0, RZ ;  /* 0x800000002323b210 */ /* 0x000fe20007ffe0ff */
[----:B------:R-:W-:Y:S01]  /*2e10*/  IMAD.MOV R38, RZ, RZ, -R31 ;  /* 0x000000ffff267224 */ /* 0x000fe200078e0a1f */
[----:B------:R-:W-:Y:S01]  /*2e20*/  ISETP.GE.AND P3, PT, R44, RZ, PT ;  /* 0x000000ff2c00720c */ /* 0x000fe20003f66270 */
[----:B------:R-:W-:Y:S01]  /*2e30*/  @!P1 IMAD.MOV R29, RZ, RZ, -R29 ;  /* 0x000000ffff1d9224 */ /* 0x000fe200078e0a1d */
[C---:B------:R-:W-:Y:S01]  /*2e40*/  ISETP.GT.U32.AND P1, PT, R0.reuse, R34, PT ;  /* 0x000000220000720c */ /* 0x040fe20003f24070 */
[----:B------:R-:W-:Y:S01]  /*2e50*/  @!P6 IMAD.IADD R33, R33, 0x1, -R0 ;  /* 0x000000012121e824 */ /* 0x000fe200078e0a00 */
[C---:B------:R-:W-:Y:S01]  /*2e60*/  ISETP.GT.U32.AND P6, PT, R0.reuse, R37, PT ;  /* 0x000000250000720c */ /* 0x040fe20003fc4070 */
[----:B------:R-:W-:Y:S01]  /*2e70*/  IMAD.MOV R40, RZ, RZ, -R36 ;  /* 0x000000ffff287224 */ /* 0x000fe200078e0a24 */
[----:B------:R-:W-:Y:S01]  /*2e80*/  IABS R175, R174 ;  /* 0x000000ae00af7213 */ /* 0x000fe20000000000 */
[C---:B------:R-:W-:Y:S01]  /*2e90*/  IMAD R36, R0.reuse, R38, R39 ;  /* 0x0000002600247224 */ /* 0x040fe200078e0227 */
[C---:B------:R-:W-:Y:S01]  /*2ea0*/  LOP3.LUT R38, R245.reuse, 0x5a, RZ, 0xfc, !PT ;  /* 0x0000005af5267812 */ /* 0x040fe200078efcff */
[----:B------:R-:W-:Y:S01]  /*2eb0*/  IMAD.MOV.U32 R31, RZ, RZ, R33 ;  /* 0x000000ffff1f7224 */ /* 0x000fe200078e0021 */
[C---:B------:R-:W-:Y:S01]  /*2ec0*/  LOP3.LUT R176, R245.reuse, 0x15e, RZ, 0xfc, !PT ;  /* 0x0000015ef5b07812 */ /* 0x040fe200078efcff */
[C---:B------:R-:W-:Y:S01]  /*2ed0*/  IMAD R39, R0.reuse, R40, R41 ;  /* 0x0000002800277224 */ /* 0x040fe200078e0229 */
[----:B------:R-:W-:Y:S01]  /*2ee0*/  IABS R43, R38 ;  /* 0x00000026002b7213 */ /* 0x000fe20000000000 */
[----:B------:R-:W-:Y:S01]  /*2ef0*/  IMAD.MOV.U32 R33, RZ, RZ, R35 ;  /* 0x000000ffff217224 */ /* 0x000fe200078e0023 */
[----:B------:R-:W-:Y:S01]  /*2f00*/  LOP3.LUT R35, R245, 0x58, RZ, 0xfc, !PT ;  /* 0x00000058f5237812 */ /* 0x000fe200078efcff */
[----:B------:R-:W-:Y:S01]  /*2f10*/  @!P2 IMAD.MOV R32, RZ, RZ, -R32 ;  /* 0x000000ffff20a224 */ /* 0x000fe200078e0a20 */
[C---:B------:R-:W-:Y:S01]  /*2f20*/  ISETP.GT.U32.AND P2, PT, R0.reuse, R36, PT ;  /* 0x000000240000720c */ /* 0x040fe20003f44070 */
[----:B------:R-:W-:Y:S01]  /*2f30*/  @!P5 IMAD.MOV R33, RZ, RZ, -R33 ;  /* 0x000000ffff21d224 */ /* 0x000fe200078e0a21 */
[----:B------:R-:W-:Y:S01]  /*2f40*/  ISETP.GT.U32.AND P5, PT, R0, R39, PT ;  /* 0x000000270000720c */ /* 0x000fe20003fa4070 */
[--C-:B------:R-:W-:Y:S01]  /*2f50*/  @!P1 IMAD.IADD R34, R34, 0x1, -R0.reuse ;  /* 0x0000000122229824 */ /* 0x100fe200078e0a00 */
[----:B------:R-:W-:Y:S01]  /*2f60*/  IABS R41, R35 ;  /* 0x0000002300297213 */ /* 0x000fe20000000000 */
[----:B------:R-:W-:Y:S01]  /*2f70*/  @!P6 IMAD.IADD R37, R37, 0x1, -R0 ;  /* 0x000000012525e824 */ /* 0x000fe200078e0a00 */
[----:B------:R-:W-:Y:S01]  /*2f80*/  ISETP.GE.AND P1, PT, R45, RZ, PT ;  /* 0x000000ff2d00720c */ /* 0x000fe20003f26270 */
[----:B------:R-:W-:Y:S01]  /*2f90*/  @!P0 IMAD.MOV R30, RZ, RZ, -R30 ;  /* 0x000000ffff1e8224 */ /* 0x000fe200078e0a1e */
[C---:B------:R-:W-:Y:S01]  /*2fa0*/  ISETP.GT.U32.AND P0, PT, R0.reuse, R34, PT ;  /* 0x000000220000720c */ /* 0x040fe20003f04070 */
[----:B------:R-:W-:Y:S01]  /*2fb0*/  @!P4 IMAD.MOV R31, RZ, RZ, -R31 ;  /* 0x000000ffff1fc224 */ /* 0x000fe200078e0a1f */
[----:B------:R-:W-:Y:S01]  /*2fc0*/  ISETP.GT.U32.AND P4, PT, R0, R37, PT ;  /* 0x000000250000720c */ /* 0x000fe20003f84070 */
[----:B------:R-:W-:Y:S01]  /*2fd0*/  IMAD.HI.U32 R40, R246, R43, RZ ;  /* 0x0000002bf6287227 */ /* 0x000fe200078e00ff */
[----:B------:R-:W-:-:S02]  /*2fe0*/  ISETP.GE.AND P6, PT, R46, RZ, PT ;  /* 0x000000ff2e00720c */ /* 0x000fc40003fc6270 */
[----:B------:R-:W-:Y:S01]  /*2ff0*/  LOP3.LUT R46, R245, 0x62, RZ, 0xfc, !PT ;  /* 0x00000062f52e7812 */ /* 0x000fe200078efcff */
[--C-:B------:R-:W-:Y:S01]  /*3000*/  @!P2 IMAD.IADD R36, R36, 0x1, -R0.reuse ;  /* 0x000000012424a824 */ /* 0x100fe200078e0a00 */
[----:B------:R-:W-:Y:S01]  /*3010*/  ISETP.GE.AND P2, PT, R38, RZ, PT ;  /* 0x000000ff2600720c */ /* 0x000fe20003f46270 */
[----:B------:R-:W-:Y:S01]  /*3020*/  @!P5 IMAD.IADD R39, R39, 0x1, -R0 ;  /* 0x000000012727d824 */ /* 0x000fe200078e0a00 */
[----:B------:R-:W-:Y:S01]  /*3030*/  IABS R49, R46 ;  /* 0x0000002e00317213 */ /* 0x000fe20000000000 */
[----:B------:R-:W-:Y:S01]  /*3040*/  IMAD.HI.U32 R38, R246, R41, RZ ;  /* 0x00000029f6267227 */ /* 0x000fe200078e00ff */
[----:B------:R-:W-:Y:S02]  /*3050*/  ISETP.GT.U32.AND P5, PT, R0, R36, PT ;  /* 0x000000240000720c */ /* 0x000fe40003fa4070 */
[C---:B------:R-:W-:Y:S01]  /*3060*/  LOP3.LUT R178, R245.reuse, 0x166, RZ, 0xfc, !PT ;  /* 0x00000166f5b27812 */ /* 0x040fe200078efcff */
[----:B------:R-:W-:Y:S01]  /*3070*/  IMAD.MOV R38, RZ, RZ, -R38 ;  /* 0x000000ffff267224 */ /* 0x000fe200078e0a26 */
[----:B------:R-:W-:Y:S01]  /*3080*/  LOP3.LUT R182, R245, 0x170, RZ, 0xfc, !PT ;  /* 0x00000170f5b67812 */ /* 0x000fe200078efcff */
[--C-:B------:R-:W-:Y:S01]  /*3090*/  @!P0 IMAD.IADD R34, R34, 0x1, -R0.reuse ;  /* 0x0000000122228824 */ /* 0x100fe200078e0a00 */
[----:B------:R-:W-:Y:S01]  /*30a0*/  ISETP.GE.AND P0, PT, R47, RZ, PT ;  /* 0x000000ff2f00720c */ /* 0x000fe20003f06270 */
[----:B------:R-:W-:Y:S01]  /*30b0*/  IMAD R38, R0, R38, R41 ;  /* 0x0000002600267224 */ /* 0x000fe200078e0229 */
[----:B------:R-:W-:Y:S01]  /*30c0*/  LOP3.LUT R186, R245, 0x174, RZ, 0xfc, !PT ;  /* 0x00000174f5ba7812 */ /* 0x000fe200078efcff */
[----:B------:R-:W-:Y:S01]  /*30d0*/  @!P4 IMAD.IADD R37, R37, 0x1, -R0 ;  /* 0x000000012525c824 */ /* 0x000fe200078e0a00 */
[----:B------:R-:W-:Y:S01]  /*30e0*/  @!P3 IADD3 R34, -R34, RZ, RZ ;  /* 0x000000ff2222b210 */ /* 0x000fe20007ffe1ff */
[----:B------:R-:W-:Y:S01]  /*30f0*/  IMAD.MOV R40, RZ, RZ, -R40 ;  /* 0x000000ffff287224 */ /* 0x000fe200078e0a28 */
[----:B------:R-:W-:Y:S01]  /*3100*/  ISETP.GE.AND P4, PT, R35, RZ, PT ;  /* 0x000000ff2300720c */ /* 0x000fe20003f86270 */
[----:B------:R-:W-:Y:S01]  /*3110*/  @!P5 IMAD.IADD R36, R36, 0x1, -R0 ;  /* 0x000000012424d824 */ /* 0x000fe200078e0a00 */
[C---:B------:R-:W-:Y:S01]  /*3120*/  ISETP.GT.U32.AND P3, PT, R0.reuse, R39, PT ;  /* 0x000000270000720c */ /* 0x040fe20003f64070 */
[----:B------:R-:W-:Y:S01]  /*3130*/  IMAD.MOV.U32 R35, RZ, RZ, R37 ;  /* 0x000000ffff237224 */ /* 0x000fe200078e0025 */
[C---:B------:R-:W-:Y:S01]  /*3140*/  ISETP.GT.U32.AND P5, PT, R0.reuse, R38, PT ;  /* 0x000000260000720c */ /* 0x040fe20003fa4070 */
[----:B------:R-:W-:Y:S01]  /*3150*/  IMAD R41, R0, R40, R43 ;  /* 0x0000002800297224 */ /* 0x000fe200078e022b */
[----:B------:R-:W-:Y:S01]  /*3160*/  LOP3.LUT R37, R245, 0x5c, RZ, 0xfc, !PT ;  /* 0x0000005cf5257812 */ /* 0x000fe200078efcff */
[----:B------:R-:W-:Y:S01]  /*3170*/  @!P1 IMAD.MOV R35, RZ, RZ, -R35 ;  /* 0x000000ffff239224 */ /* 0x000fe200078e0a23 */
[----:B------:R-:W-:Y:S01]  /*3180*/  IABS R185, R186 ;  /* 0x000000ba00b97213 */ /* 0x000fe20000000000 */
[----:B------:R-:W-:Y:S01]  /*3190*/  @!P6 IMAD.MOV R36, RZ, RZ, -R36 ;  /* 0x000000ffff24e224 */ /* 0x000fe200078e0a24 */
[----:B------:R-:W-:Y:S01]  /*31a0*/  IABS R42, R37 ;  /* 0x00000025002a7213 */ /* 0x000fe20000000000 */
[----:B------:R-:W-:Y:S01]  /*31b0*/  IMAD.MOV R116, RZ, RZ, -R116 ;  /* 0x000000ffff747224 */ /* 0x000fe200078e0a74 */
[----:B------:R-:W-:Y:S01]  /*31c0*/  ISETP.GE.AND P1, PT, R37, RZ, PT ;  /* 0x000000ff2500720c */ /* 0x000fe20003f26270 */
[----:B------:R-:W-:Y:S01]  /*31d0*/  IMAD.HI.U32 R162, R246, R167, RZ ;  /* 0x000000a7f6a27227 */ /* 0x000fe200078e00ff */
[----:B------:R-:W-:-:S02]  /*31e0*/  LOP3.LUT R37, R245, 0x5e, RZ, 0xfc, !PT ;  /* 0x0000005ef5257812 */ /* 0x000fc400078efcff */
[----:B------:R-:W-:Y:S01]  /*31f0*/  ISETP.GT.U32.AND P6, PT, R0, R41, PT ;  /* 0x000000290000720c */ /* 0x000fe20003fc4070 */
[----:B------:R-:W-:Y:S01]  /*3200*/  IMAD.MOV.U32 R43, RZ, RZ, R42 ;  /* 0x000000ffff2b7224 */ /* 0x000fe200078e002a */
[----:B------:R-:W-:Y:S01]  /*3210*/  IABS R45, R37 ;  /* 0x00000025002d7213 */ /* 0x000fe20000000000 */
[--C-:B------:R-:W-:Y:S01]  /*3220*/  @!P3 IMAD.IADD R39, R39, 0x1, -R0.reuse ;  /* 0x000000012727b824 */ /* 0x100fe200078e0a00 */
[----:B------:R-:W-:Y:S01]  /*3230*/  ISETP.GE.AND P3, PT, R37, RZ, PT ;  /* 0x000000ff2500720c */ /* 0x000fe20003f66270 */
[----:B------:R-:W-:Y:S01]  /*3240*/  @!P5 IMAD.IADD R38, R38, 0x1, -R0 ;  /* 0x000000012626d824 */ /* 0x000fe200078e0a00 */
[C---:B------:R-:W-:Y:S01]  /*3250*/  LOP3.LUT R42, R245.reuse, 0x60, RZ, 0xfc, !PT ;  /* 0x00000060f52a7812 */ /* 0x040fe200078efcff */
[----:B------:R-:W-:Y:S01]  /*3260*/  IMAD.HI.U32 R37, R246, R43, RZ ;  /* 0x0000002bf6257227 */ /* 0x000fe200078e00ff */
[C---:B------:R-:W-:Y:S02]  /*3270*/  LOP3.LUT R184, R245.reuse, 0x172, RZ, 0xfc, !PT ;  /* 0x00000172f5b87812 */ /* 0x040fe400078efcff */
[----:B------:R-:W-:Y:S01]  /*3280*/  ISETP.GT.U32.AND P5, PT, R0, R38, PT ;  /* 0x000000260000720c */ /* 0x000fe20003fa4070 */
[----:B------:R-:W-:Y:S01]  /*3290*/  IMAD.MOV R40, RZ, RZ, -R37 ;  /* 0x000000ffff287224 */ /* 0x000fe200078e0a25 */
[----:B------:R-:W-:Y:S01]  /*32a0*/  IABS R47, R42 ;  /* 0x0000002a002f7213 */ /* 0x000fe20000000000 */
[----:B------:R-:W-:Y:S01]  /*32b0*/  IMAD.MOV.U32 R37, RZ, RZ, R39 ;  /* 0x000000ffff257224 */ /* 0x000fe200078e0027 */
[C---:B------:R-:W-:Y:S01]  /*32c0*/  LOP3.LUT R188, R245.reuse, 0x178, RZ, 0xfc, !PT ;  /* 0x00000178f5bc7812 */ /* 0x040fe200078efcff */
[----:B------:R-:W-:Y:S01]  /*32d0*/  IMAD.HI.U32 R39, R246, R45, RZ ;  /* 0x0000002df6277227 */ /* 0x000fe200078e00ff */
[----:B------:R-:W-:-:S02]  /*32e0*/  LOP3.LUT R189, R245, 0x17a, RZ, 0xfc, !PT ;  /* 0x0000017af5bd7812 */ /* 0x000fc400078efcff */
[----:B------:R-:W-:Y:S01]  /*32f0*/  LOP3.LUT R190, R245, 0x180, RZ, 0xfc, !PT ;  /* 0x00000180f5be7812 */ /* 0x000fe200078efcff */
[----:B------:R-:W-:Y:S01]  /*3300*/  @!P6 IMAD.IADD R41, R41, 0x1, -R0 ;  /* 0x000000012929e824 */ /* 0x000fe200078e0a00 */
[----:B------:R-:W-:Y:S01]  /*3310*/  IABS R187, R189 ;  /* 0x000000bd00bb7213 */ /* 0x000fe20000000000 */
[----:B------:R-:W-:Y:S01]  /*3320*/  IMAD.MOV R39, RZ, RZ, -R39 ;  /* 0x000000ffff277224 */ /* 0x000fe200078e0a27 */
[----:B------:R-:W-:Y:S01]  /*3330*/  IABS R191, R190 ;  /* 0x000000be00bf7213 */ /* 0x000fe20000000000 */
[C---:B------:R-:W-:Y:S01]  /*3340*/  IMAD R40, R0.reuse, R40, R43 ;  /* 0x0000002800287224 */ /* 0x040fe200078e022b */
[C---:B------:R-:W-:Y:S01]  /*3350*/  ISETP.GT.U32.AND P6, PT, R0.reuse, R41, PT ;  /* 0x000000290000720c */ /* 0x040fe20003fc4070 */
[----:B------:R-:W-:Y:S01]  /*3360*/  IMAD R43, R0, R39, R45 ;  /* 0x00000027002b7224 */ /* 0x000fe200078e022d */
[----:B------:R-:W-:Y:S01]  /*3370*/  @!P5 IADD3 R38, R38, -R0, RZ ;  /* 0x800000002626d210 */ /* 0x000fe20007ffe0ff */
[----:B------:R-:W-:Y:S01]  /*3380*/  IMAD.HI.U32 R39, R246, R47, RZ ;  /* 0x0000002ff6277227 */ /* 0x000fe200078e00ff */
[----:B------:R-:W-:-:S02]  /*3390*/  ISETP.GT.U32.AND P5, PT, R0, R40, PT ;  /* 0x000000280000720c */ /* 0x000fc40003fa4070 */
[C---:B------:R-:W-:Y:S01]  /*33a0*/  LOP3.LUT R192, R245.reuse, 0x182, RZ, 0xfc, !PT ;  /* 0x00000182f5c07812 */ /* 0x040fe200078efcff */
[----:B------:R-:W-:Y:S01]  /*33b0*/  @!P0 IMAD.MOV R37, RZ, RZ, -R37 ;  /* 0x000000ffff258224 */ /* 0x000fe200078e0a25 */
[----:B------:R-:W-:Y:S01]  /*33c0*/  ISETP.GE.AND P0, PT, R42, RZ, PT ;  /* 0x000000ff2a00720c */ /* 0x000fe20003f06270 */
[----:B------:R-:W-:Y:S01]  /*33d0*/  IMAD.HI.U32 R42, R246, R49, RZ ;  /* 0x00000031f62a7227 */ /* 0x000fe200078e00ff */
[----:B------:R-:W-:Y:S02]  /*33e0*/  IABS R193, R192 ;  /* 0x000000c000c17213 */ /* 0x000fe40000000000 */
        /* <DEDUP_REMOVED lines=12> */
[C---:B------:R-:W-:Y:S01]  /*34b0*/  ISETP.GT.U32.AND P5, PT, R0.reuse, R45, PT ;  /* 0x0000002d0000720c */ /* 0x040fe20003fa4070 */
[----:B------:R-:W-:Y:S01]  /*34c0*/  @!P4 IMAD.MOV R38, RZ, RZ, -R38 ;  /* 0x000000ffff26c224 */ /* 0x000fe200078e0a26 */
[----:B------:R-:W-:Y:S01]  /*34d0*/  ISETP.GT.U32.AND P4, PT, R0, R43, PT ;  /* 0x0000002b0000720c */ /* 0x000fe20003f84070 */
[----:B------:R-:W-:Y:S01]  /*34e0*/  IMAD.HI.U32 R39, R246, R51, RZ ;  /* 0x00000033f6277227 */ /* 0x000fe200078e00ff */
[----:B------:R-:W-:-:S02]  /*34f0*/  LOP3.LUT R196, R245, 0x18c, RZ, 0xfc, !PT ;  /* 0x0000018cf5c47812 */ /* 0x000fc400078efcff */
[----:B------:R-:W-:Y:S01]  /*3500*/  LOP3.LUT R200, R245, 0x188, RZ, 0xfc, !PT ;  /* 0x00000188f5c87812 */ /* 0x000fe200078efcff */
[----:B------:R-:W-:Y:S01]  /*3510*/  IMAD.MOV R39, RZ, RZ, -R39 ;  /* 0x000000ffff277224 */ /* 0x000fe200078e0a27 */
[----:B------:R-:W-:Y:S01]  /*3520*/  IABS R197, R201 ;  /* 0x000000c900c57213 */ /* 0x000fe20000000000 */
[----:B------:R-:W-:Y:S01]  /*3530*/  IMAD.MOV R162, RZ, RZ, -R162 ;  /* 0x000000ffffa27224 */ /* 0x000fe200078e0aa2 */
[----:B------:R-:W-:Y:S01]  /*3540*/  IABS R199, R196 ;  /* 0x000000c400c77213 */ /* 0x000fe20000000000 */
[--C-:B------:R-:W-:Y:S01]  /*3550*/  @!P6 IMAD.IADD R42, R42, 0x1, -R0.reuse ;  /* 0x000000012a2ae824 */ /* 0x100fe200078e0a00 */
[----:B------:R-:W-:Y:S01]  /*3560*/  IABS R195, R200 ;  /* 0x000000c800c37213 */ /* 0x000fe20000000000 */
[C---:B------:R-:W-:Y:S01]  /*3570*/  IMAD R44, R0.reuse, R39, R51 ;  /* 0x00000027002c7224 */ /* 0x040fe200078e0233 */
[----:B------:R-:W-:Y:S01]  /*3580*/  IABS R51, R54 ;  /* 0x0000003600337213 */ /* 0x000fe20000000000 */
[----:B------:R-:W-:Y:S01]  /*3590*/  @!P5 IMAD.IADD R45, R45, 0x1, -R0 ;  /* 0x000000012d2dd824 */ /* 0x000fe200078e0a00 */
[----:B------:R-:W-:Y:S01]  /*35a0*/  ISETP.GT.U32.AND P5, PT, R0, R42, PT ;  /* 0x0000002a0000720c */ /* 0x000fe20003fa4070 */
[----:B------:R-:W-:Y:S01]  /*35b0*/  IMAD.MOV.U32 R39, RZ, RZ, R41 ;  /* 0x000000ffff277224 */ /* 0x000fe200078e0029 */
[C---:B------:R-:W-:Y:S01]  /*35c0*/  LOP3.LUT R202, R245.reuse, 0x18e, RZ, 0xfc, !PT ;  /* 0x0000018ef5ca7812 */ /* 0x040fe200078efcff */
[----:B------:R-:W-:Y:S01]  /*35d0*/  IMAD.HI.U32 R41, R246, R47, RZ ;  /* 0x0000002ff6297227 */ /* 0x000fe200078e00ff */
[----:B------:R-:W-:-:S02]  /*35e0*/  LOP3.LUT R203, R245, 0x190, RZ, 0xfc, !PT ;  /* 0x00000190f5cb7812 */ /* 0x000fc400078efcff */
[----:B------:R-:W-:Y:S01]  /*35f0*/  LOP3.LUT R206, R245, 0x19e, RZ, 0xfc, !PT ;  /* 0x0000019ef5ce7812 */ /* 0x000fe200078efcff */
[----:B------:R-:W-:Y:S01]  /*3600*/  @!P4 IMAD.IADD R43, R43, 0x1, -R0 ;  /* 0x000000012b2bc824 */ /* 0x000fe200078e0a00 */
[C---:B------:R-:W-:Y:S01]  /*3610*/  ISETP.GT.U32.AND P4, PT, R0.reuse, R40, PT ;  /* 0x000000280000720c */ /* 0x040fe20003f84070 */
[----:B------:R-:W-:Y:S01]  /*3620*/  IMAD.MOV R41, RZ, RZ, -R41 ;  /* 0x000000ffff297224 */ /* 0x000fe200078e0a29 */
[----:B------:R-:W-:Y:S01]  /*3630*/  LOP3.LUT R208, R245, 0x1a0, RZ, 0xfc, !PT ;  /* 0x000001a0f5d07812 */ /* 0x000fe200078efcff */
[----:B------:R-:W-:Y:S01]  /*3640*/  @!P2 IMAD.MOV R39, RZ, RZ, -R39 ;  /* 0x000000ffff27a224 */ /* 0x000fe200078e0a27 */
[C---:B------:R-:W-:Y:S01]  /*3650*/  ISETP.GT.U32.AND P6, PT, R0.reuse, R43, PT ;  /* 0x0000002b0000720c */ /* 0x040fe20003fc4070 */
[C---:B------:R-:W-:Y:S01]  /*3660*/  IMAD R47, R0.reuse, R41, R47 ;  /* 0x00000029002f7224 */ /* 0x040fe200078e022f */
[----:B------:R-:W-:Y:S01]  /*3670*/  ISETP.GT.U32.AND P2, PT, R0, R45, PT ;  /* 0x0000002d0000720c */ /* 0x000fe20003f44070 */
[----:B------:R-:W-:Y:S01]  /*3680*/  IMAD.HI.U32 R41, R246, R49, RZ ;  /* 0x00000031f6297227 */ /* 0x000fe200078e00ff */
[----:B------:R-:W-:-:S02]  /*3690*/  @!P5 IADD3 R42, R42, -R0, RZ ;  /* 0x800000002a2ad210 */ /* 0x000fc40007ffe0ff */
[----:B------:R-:W-:Y:S01]  /*36a0*/  ISETP.GT.U32.AND P5, PT, R0, R47, PT ;  /* 0x0000002f0000720c */ /* 0x000fe20003fa4070 */
[----:B------:R-:W-:Y:S01]  /*36b0*/  IMAD.MOV R41, RZ, RZ, -R41 ;  /* 0x000000ffff297224 */ /* 0x000fe200078e0a29 */
[----:B------:R-:W-:Y:S01]  /*36c0*/  LOP3.LUT R210, R245, 0x1a2, RZ, 0xfc, !PT ;  /* 0x000001a2f5d27812 */ /* 0x000fe200078efcff */
[----:B------:R-:W-:Y:S01]  /*36d0*/  @!P4 IMAD.IADD R40, R40, 0x1, -R0 ;  /* 0x000000012828c824 */ /* 0x000fe200078e0a00 */
[----:B------:R-:W-:Y:S01]  /*36e0*/  ISETP.GT.U32.AND P4, PT, R0, R44, PT ;  /* 0x0000002c0000720c */ /* 0x000fe20003f84070 */
[----:B------:R-:W-:Y:S01]  /*36f0*/  @!P0 IMAD.MOV R42, RZ, RZ, -R42 ;  /* 0x000000ffff2a8224 */ /* 0x000fe200078e0a2a */
[----:B------:R-:W-:Y:S01]  /*3700*/  ISETP.GE.AND P0, PT, R52, RZ, PT ;  /* 0x000000ff3400720c */ /* 0x000fe20003f06270 */
[----:B------:R-:W-:Y:S01]  /*3710*/  @!P6 IMAD.IADD R43, R43, 0x1, -R0 ;  /* 0x000000012b2be824 */ /* 0x000fe200078e0a00 */
[----:B------:R-:W-:Y:S01]  /*3720*/  ISETP.GE.AND P6, PT, R46, RZ, PT ;  /* 0x000000ff2e00720c */ /* 0x000fe20003fc6270 */
[----:B------:R-:W-:Y:S01]  /*3730*/  IMAD.HI.U32 R46, R246, R51, RZ ;  /* 0x00000033f62e7227 */ /* 0x000fe200078e00ff */
[----:B------:R-:W-:-:S02]  /*3740*/  IABS R207, R208 ;  /* 0x000000d000cf7213 */ /* 0x000fc40000000000 */
[----:B------:R-:W-:Y:S01]  /*3750*/  IABS R209, R210 ;  /* 0x000000d200d17213 */ /* 0x000fe20000000000 */
[--C-:B------:R-:W-:Y:S01]  /*3760*/  @!P2 IMAD.IADD R45, R45, 0x1, -R0.reuse ;  /* 0x000000012d2da824 */ /* 0x100fe200078e0a00 */
[----:B------:R-:W-:Y:S01]  /*3770*/  ISETP.GE.AND P2, PT, R48, RZ, PT ;  /* 0x000000ff3000720c */ /* 0x000fe20003f46270 */
[----:B------:R-:W-:Y:S01]  /*3780*/  @!P5 IMAD.IADD R47, R47, 0x1, -R0 ;  /* 0x000000012f2fd824 */ /* 0x000fe200078e0a00 */
[C---:B------:R-:W-:Y:S01]  /*3790*/  LOP3.LUT R212, R245.reuse, 0x1aa, RZ, 0xfc, !PT ;  /* 0x000001aaf5d47812 */ /* 0x040fe200078efcff */
[----:B------:R-:W-:Y:S01]  /*37a0*/  IMAD.MOV R48, RZ, RZ, -R46 ;  /* 0x000000ffff307224 */ /* 0x000fe200078e0a2e */
[----:B------:R-:W-:Y:S01]  /*37b0*/  LOP3.LUT R214, R245, 0x1ac, RZ, 0xfc, !PT ;  /* 0x000001acf5d67812 */ /* 0x000fe200078efcff */
[C---:B------:R-:W-:Y:S01]  /*37c0*/  IMAD R46, R0.reuse, R41, R49 ;  /* 0x00000029002e7224 */ /* 0x040fe200078e0231 */
[C---:B------:R-:W-:Y:S01]  /*37d0*/  ISETP.GT.U32.AND P5, PT, R0.reuse, R47, PT ;  /* 0x0000002f0000720c */ /* 0x040fe20003fa4070 */
[----:B------:R-:W-:Y:S01]  /*37e0*/  IMAD R49, R0, R48, R51 ;  /* 0x0000003000317224 */ /* 0x000fe200078e0233 */
[----:B------:R-:W-:Y:S01]  /*37f0*/  IABS R51, R56 ;  /* 0x0000003800337213 */ /* 0x000fe20000000000 */
[----:B------:R-:W-:Y:S01]  /*3800*/  IMAD.HI.U32 R48, R246, R53, RZ ;  /* 0x00000035f6307227 */ /* 0x000fe200078e00ff */
[----:B------:R-:W-:-:S02]  /*3810*/  IABS R211, R212 ;  /* 0x000000d400d37213 */ /* 0x000fc40000000000 */
[----:B------:R-:W-:Y:S01]  /*3820*/  IABS R213, R214 ;  /* 0x000000d600d57213 */ /* 0x000fe20000000000 */
[----:B------:R-:W-:Y:S01]  /*3830*/  @!P4 IMAD.IADD R44, R44, 0x1, -R0 ;  /* 0x000000012c2cc824 */ /* 0x000fe200078e0a00 */
[----:B------:R-:W-:Y:S01]  /*3840*/  ISETP.GE.AND P4, PT, R50, RZ, PT ;  /* 0x000000ff3200720c */ /* 0x000fe20003f86270 */
[----:B------:R-:W-:Y:S01]  /*3850*/  IMAD.MOV R48, RZ, RZ, -R48 ;  /* 0x000000ffff307224 */ /* 0x000fe200078e0a30 */
[C---:B------:R-:W-:Y:S01]  /*3860*/  LOP3.LUT R216, R245.reuse, 0x1ae, RZ, 0xfc, !PT ;  /* 0x000001aef5d87812 */ /* 0x040fe200078efcff */
[----:B------:R-:W-:Y:S01]  /*3870*/  @!P1 IMAD.MOV R40, RZ, RZ, -R40 ;  /* 0x000000ffff289224 */ /* 0x000fe200078e0a28 */
[C---:B------:R-:W-:Y:S01]  /*3880*/  ISETP.GT.U32.AND P1, PT, R0.reuse, R44, PT ;  /* 0x0000002c0000720c */ /* 0x040fe20003f24070 */
[C---:B------:R-:W-:Y:S01]  /*3890*/  IMAD R48, R0.reuse, R48, R53 ;  /* 0x0000003000307224 */ /* 0x040fe200078e0235 */
[----:B------:R-:W-:Y:S01]  /*38a0*/  LOP3.LUT R218, R245, 0x1b0, RZ, 0xfc, !PT ;  /* 0x000001b0f5da7812 */ /* 0x000fe200078efcff */
[--C-:B------:R-:W-:Y:S01]  /*38b0*/  @!P5 IMAD.IADD R47, R47, 0x1, -R0.reuse ;  /* 0x000000012f2fd824 */ /* 0x100fe200078e0a00 */
[C---:B------:R-:W-:Y:S01]  /*38c0*/  LOP3.LUT R219, R245.reuse, 0x1b4, RZ, 0xfc, !PT ;  /* 0x000001b4f5db7812 */ /* 0x040fe200078efcff */
[----:B------:R-:W-:Y:S01]  /*38d0*/  IMAD.MOV.U32 R41, RZ, RZ, R43 ;  /* 0x000000ffff297224 */ /* 0x000fe200078e002b */
[C---:B------:R-:W-:Y:S01]  /*38e0*/  ISETP.GT.U32.AND P5, PT, R0.reuse, R48, PT ;  /* 0x000000300000720c */ /* 0x040fe20003fa4070 */
[----:B------:R-:W-:Y:S01]  /*38f0*/  IMAD.MOV.U32 R43, RZ, RZ, R45 ;  /* 0x000000ffff2b7224 */ /* 0x000fe200078e002d */
[----:B------:R-:W-:Y:S01]  /*3900*/  IABS R217, R219 ;  /* 0x000000db00d97213 */ /* 0x000fe20000000000 */
        /* <DEDUP_REMOVED lines=8> */
[C---:B------:R-:W-:Y:S01]  /*3990*/  LOP3.LUT R220, R245.reuse, 0x1b6, RZ, 0xfc, !PT ;  /* 0x000001b6f5dc7812 */ /* 0x040fe200078efcff */
[----:B------:R-:W-:Y:S01]  /*39a0*/  @!P5 IMAD.IADD R48, R48, 0x1, -R0 ;  /* 0x000000013030d824 */ /* 0x000fe200078e0a00 */
[----:B------:R-:W-:Y:S01]  /*39b0*/  IABS R53, R54 ;  /* 0x0000003600357213 */ /* 0x000fe20000000000 */
[----:B------:R-:W-:Y:S01]  /*39c0*/  IMAD.MOV R50, RZ, RZ, -R45 ;  /* 0x000000ffff327224 */ /* 0x000fe200078e0a2d */
[----:B------:R-:W-:Y:S01]  /*39d0*/  LOP3.LUT R228, R245, 0x1c0, RZ, 0xfc, !PT ;  /* 0x000001c0f5e47812 */ /* 0x000fe200078efcff */
[----:B------:R-:W-:Y:S01]  /*39e0*/  @!P2 IMAD.MOV R44, RZ, RZ, -R44 ;  /* 0x000000ffff2ca224 */ /* 0x000fe200078e0a2c */
[----:B------:R-:W-:Y:S01]  /*39f0*/  ISETP.GT.U32.AND P5, PT, R0, R48, PT ;  /* 0x000000300000720c */ /* 0x000fe20003fa4070 */
[----:B------:R-:W-:Y:S01]  /*3a00*/  IMAD.HI.U32 R45, R246, R53, RZ ;  /* 0x00000035f62d7227 */ /* 0x000fe200078e00ff */
[----:B------:R-:W-:Y:S02]  /*3a10*/  @!P3 IADD3 R46, R46, -R0, RZ ;  /* 0x800000002e2eb210 */ /* 0x000fe40007ffe0ff */
[----:B------:R-:W-:Y:S01]  /*3a20*/  ISETP.GE.AND P3, PT, R55, RZ, PT ;  /* 0x000000ff3700720c */ /* 0x000fe20003f66270 */
[--C-:B------:R-:W-:Y:S01]  /*3a30*/  @!P6 IMAD.IADD R49, R49, 0x1, -R0.reuse ;  /* 0x000000013131e824 */ /* 0x100fe200078e0a00 */
[C---:B------:R-:W-:Y:S01]  /*3a40*/  ISETP.GT.U32.AND P6, PT, R0.reuse, R46, PT ;  /* 0x0000002e0000720c */ /* 0x040fe20003fc4070 */
[----:B------:R-:W-:Y:S01]  /*3a50*/  IMAD.MOV R45, RZ, RZ, -R45 ;  /* 0x000000ffff2d7224 */ /* 0x000fe200078e0a2d */
[----:B------:R-:W-:Y:S01]  /*3a60*/  IABS R55, R58 ;  /* 0x0000003a00377213 */ /* 0x000fe20000000000 */
[C---:B------:R-:W-:Y:S01]  /*3a70*/  IMAD R51, R0.reuse, R50, R51 ;  /* 0x0000003200337224 */ /* 0x040fe200078e0233 */
[C---:B------:R-:W-:Y:S01]  /*3a80*/  ISETP.GT.U32.AND P2, PT, R0.reuse, R49, PT ;  /* 0x000000310000720c */ /* 0x040fe20003f44070 */
[----:B------:R-:W-:Y:S01]  /*3a90*/  IMAD R50, R0, R45, R53 ;  /* 0x0000002d00327224 */ /* 0x000fe200078e0235 */
[----:B------:R-:W-:Y:S01]  /*3aa0*/  IABS R225, R228 ;  /* 0x000000e400e17213 */ /* 0x000fe20000000000 */
[----:B------:R-:W-:Y:S01]  /*3ab0*/  @!P5 IMAD.IADD R48, R48, 0x1, -R0 ;  /* 0x000000013030d824 */ /* 0x000fe200078e0a00 */
[----:B------:R-:W-:Y:S01]  /*3ac0*/  LOP3.LUT R226, R245, 0x1c2, RZ, 0xfc, !PT ;  /* 0x000001c2f5e27812 */ /* 0x000fe200078efcff */
[----:B------:R-:W-:Y:S01]  /*3ad0*/  IMAD.HI.U32 R45, R246, R55, RZ ;  /* 0x00000037f62d7227 */ /* 0x000fe200078e00ff */
[----:B------:R-:W-:-:S02]  /*3ae0*/  ISETP.GT.U32.AND P5, PT, R0, R50, PT ;  /* 0x000000320000720c */ /* 0x000fc40003fa4070 */
[C---:B------:R-:W-:Y:S01]  /*3af0*/  LOP3.LUT R222, R245.reuse, 0x1c4, RZ, 0xfc, !PT ;  /* 0x000001c4f5de7812 */ /* 0x040fe200078efcff */
[--C-:B------:R-:W-:Y:S01]  /*3b00*/  @!P6 IMAD.IADD R46, R46, 0x1, -R0.reuse ;  /* 0x000000012e2ee824 */ /* 0x100fe200078e0a00 */
[----:B------:R-:W-:Y:S01]  /*3b10*/  ISETP.GT.U32.AND P6, PT, R0, R51, PT ;  /* 0x000000330000720c */ /* 0x000fe20003fc4070 */
[----:B------:R-:W-:Y:S01]  /*3b20*/  IMAD.MOV R45, RZ, RZ, -R45 ;  /* 0x000000ffff2d7224 */ /* 0x000fe200078e0a2d */
[----:B------:R-:W-:Y:S01]  /*3b30*/  LOP3.LUT R224, R245, 0x1c6, RZ, 0xfc, !PT ;  /* 0x000001c6f5e07812 */ /* 0x000fe200078efcff */
[--C-:B------:R-:W-:Y:S01]  /*3b40*/  @!P2 IMAD.IADD R49, R49, 0x1, -R0.reuse ;  /* 0x000000013131a824 */ /* 0x100fe200078e0a00 */
[----:B------:R-:W-:Y:S01]  /*3b50*/  ISETP.GE.AND P2, PT, R56, RZ, PT ;  /* 0x000000ff3800720c */ /* 0x000fe20003f46270 */
[----:B------:R-:W-:Y:S01]  /*3b60*/  IMAD R53, R0, R45, R55 ;  /* 0x0000002d00357224 */ /* 0x000fe200078e0237 */
[C---:B------:R-:W-:Y:S01]  /*3b70*/  LOP3.LUT R56, R245.reuse, 0x76, RZ, 0xfc, !PT ;  /* 0x00000076f5387812 */ /* 0x040fe200078efcff */
[----:B------:R-:W-:Y:S01]  /*3b80*/  IMAD.MOV.U32 R45, RZ, RZ, R47 ;  /* 0x000000ffff2d7224 */ /* 0x000fe200078e002f */
[----:B------:R-:W-:Y:S01]  /*3b90*/  LOP3.LUT R231, R245, 0x1d2, RZ, 0xfc, !PT ;  /* 0x000001d2f5e77812 */ /* 0x000fe200078efcff */
[--C-:B------:R-:W-:Y:S01]  /*3ba0*/  @!P5 IMAD.IADD R50, R50, 0x1, -R0.reuse ;  /* 0x000000013232d824 */ /* 0x100fe200078e0a00 */
[----:B------:R-:W-:Y:S01]  /*3bb0*/  IABS R59, R56 ;  /* 0x00000038003b7213 */ /* 0x000fe20000000000 */
[----:B------:R-:W-:Y:S01]  /*3bc0*/  @!P4 IMAD.MOV R45, RZ, RZ, -R45 ;  /* 0x000000ffff2dc224 */ /* 0x000fe200078e0a2d */
[----:B------:R-:W-:Y:S01]  /*3bd0*/  IABS R230, R231 ;  /* 0x000000e700e67213 */ /* 0x000fe20000000000 */
[----:B------:R-:W-:Y:S01]  /*3be0*/  @!P6 IMAD.IADD R51, R51, 0x1, -R0 ;  /* 0x000000013333e824 */ /* 0x000fe200078e0a00 */
[----:B------:R-:W-:Y:S01]  /*3bf0*/  ISETP.GT.U32.AND P5, PT, R0, R50, PT ;  /* 0x000000320000720c */ /* 0x000fe20003fa4070 */
[----:B------:R-:W-:Y:S01]  /*3c00*/  IMAD.HI.U32 R47, R246, R59, RZ ;  /* 0x0000003bf62f7227 */ /* 0x000fe200078e00ff */
[----:B------:R-:W-:-:S02]  /*3c10*/  ISETP.GE.AND P6, PT, R54, RZ, PT ;  /* 0x000000ff3600720c */ /* 0x000fc40003fc6270 */
[----:B------:R-:W-:Y:S01]  /*3c20*/  ISETP.GT.U32.AND P4, PT, R0, R51, PT ;  /* 0x000000330000720c */ /* 0x000fe20003f84070 */
[----:B------:R-:W-:Y:S01]  /*3c30*/  IMAD.HI.U32 R52, R246, R57, RZ ;  /* 0x00000039f6347227 */ /* 0x000fe200078e00ff */
[----:B------:R-:W-:Y:S02]  /*3c40*/  IADD3 R55, -R47, RZ, RZ ;  /* 0x000000ff2f377210 */ /* 0x000fe40007ffe1ff */
[C---:B------:R-:W-:Y:S01]  /*3c50*/  LOP3.LUT R239, R245.reuse, 0x1d8, RZ, 0xfc, !PT ;  /* 0x000001d8f5ef7812 */ /* 0x040fe200078efcff */
[----:B------:R-:W-:Y:S01]  /*3c60*/  @!P0 IMAD.MOV R46, RZ, RZ, -R46 ;  /* 0x000000ffff2e8224 */ /* 0x000fe200078e0a2e */
[C---:B------:R-:W-:Y:S01]  /*3c70*/  ISETP.GT.U32.AND P0, PT, R0.reuse, R53, PT ;  /* 0x000000350000720c */ /* 0x040fe20003f04070 */
[----:B------:R-:W-:Y:S01]  /*3c80*/  IMAD R55, R0, R55, R59 ;  /* 0x0000003700377224 */ /* 0x000fe200078e023b */
[C---:B------:R-:W-:Y:S01]  /*3c90*/  LOP3.LUT R236, R245.reuse, 0x1da, RZ, 0xfc, !PT ;  /* 0x000001daf5ec7812 */ /* 0x040fe200078efcff */
[----:B------:R-:W-:Y:S01]  /*3ca0*/  @!P5 IMAD.IADD R50, R50, 0x1, -R0 ;  /* 0x000000013232d824 */ /* 0x000fe200078e0a00 */
[----:B------:R-:W-:Y:S01]  /*3cb0*/  LOP3.LUT R234, R245, 0x1dc, RZ, 0xfc, !PT ;  /* 0x000001dcf5ea7812 */ /* 0x000fe200078efcff */
[----:B------:R-:W-:Y:S01]  /*3cc0*/  IMAD.MOV R52, RZ, RZ, -R52 ;  /* 0x000000ffff347224 */ /* 0x000fe200078e0a34 */
[C---:B------:R-:W-:Y:S01]  /*3cd0*/  ISETP.GT.U32.AND P5, PT, R0.reuse, R55, PT ;  /* 0x000000370000720c */ /* 0x040fe20003fa4070 */
[----:B------:R-:W-:Y:S01]  /*3ce0*/  IMAD.MOV.U32 R47, RZ, RZ, R49 ;  /* 0x000000ffff2f7224 */ /* 0x000fe200078e0031 */
[----:B------:R-:W-:Y:S01]  /*3cf0*/  IABS R235, R236 ;  /* 0x000000ec00eb7213 */ /* 0x000fe20000000000 */
[----:B------:R-:W-:Y:S01]  /*3d00*/  IMAD R52, R0, R52, R57 ;  /* 0x0000003400347224 */ /* 0x000fe200078e0239 */
[----:B------:R-:W-:Y:S01]  /*3d10*/  IABS R57, R62 ;  /* 0x0000003e00397213 */ /* 0x000fe20000000000 */
[----:B------:R-:W-:Y:S01]  /*3d20*/  @!P1 IMAD.MOV R47, RZ, RZ, -R47 ;  /* 0x000000ffff2f9224 */ /* 0x000fe200078e0a2f */
[----:B------:R-:W-:Y:S01]  /*3d30*/  ISETP.GE.AND P1, PT, R58, RZ, PT ;  /* 0x000000ff3a00720c */ /* 0x000fe20003f26270 */
[----:B------:R-:W-:Y:S01]  /*3d40*/  @!P4 IMAD.IADD R51, R51, 0x1, -R0 ;  /* 0x000000013333c824 */ /* 0x000fe200078e0a00 */
[----:B------:R-:W-:Y:S01]  /*3d50*/  LOP3.LUT R58, R245, 0x7a, RZ, 0xfc, !PT ;  /* 0x0000007af53a7812 */ /* 0x000fe200078efcff */
[----:B------:R-:W-:Y:S01]  /*3d60*/  @!P3 IMAD.MOV R48, RZ, RZ, -R48 ;  /* 0x000000ffff30b224 */ /* 0x000fe200078e0a30 */
[----:B------:R-:W-:Y:S01]  /*3d70*/  ISETP.GT.U32.AND P3, PT, R0, R52, PT ;  /* 0x000000340000720c */ /* 0x000fe20003f64070 */
[--C-:B------:R-:W-:Y:S01]  /*3d80*/  @!P0 IMAD.IADD R53, R53, 0x1, -R0.reuse ;  /* 0x0000000135358824 */ /* 0x100fe200078e0a00 */
[----:B------:R-:W-:Y:S01]  /*3d90*/  IABS R59, R58 ;  /* 0x0000003a003b7213 */ /* 0x000fe20000000000 */
[----:B------:R-:W-:Y:S01]  /*3da0*/  IMAD.MOV.U32 R49, RZ, RZ, R51 ;  /* 0x000000ffff317224 */ /* 0x000fe200078e0033 */
[----:B------:R-:W-:Y:S01]  /*3db0*/  ISETP.GE.AND P4, PT, R60, RZ, PT ;  /* 0x000000ff3c00720c */ /* 0x000fe20003f86270 */
[----:B------:R-:W-:Y:S01]  /*3dc0*/  @!P5 IMAD.IADD R55, R55, 0x1, -R0 ;  /* 0x000000013737d824 */ /* 0x000fe200078e0a00 */
[----:B------:R-:W-:Y:S01]  /*3dd0*/  LOP3.LUT R60, R245, 0x7c, RZ, 0xfc, !PT ;  /* 0x0000007cf53c7812 */ /* 0x000fe200078efcff */
[----:B------:R-:W-:Y:S01]  /*3de0*/  @!P2 IMAD.MOV R49, RZ, RZ, -R49 ;  /* 0x000000ffff31a224 */ /* 0x000fe200078e0a31 */
[----:B------:R-:W-:Y:S01]  /*3df0*/  ISETP.GT.U32.AND P2, PT, R0, R53, PT ;  /* 0x000000350000720c */ /* 0x000fe20003f44070 */
[----:B------:R-:W-:Y:S01]  /*3e00*/  IMAD.HI.U32 R54, R246, R57, RZ ;  /* 0x00000039f6367227 */ /* 0x000fe200078e00ff */
[----:B------:R-:W-:-:S02]  /*3e10*/  ISETP.GT.U32.AND P5, PT, R0, R55, PT ;  /* 0x000000370000720c */ /* 0x000fc40003fa4070 */
[----:B------:R-:W-:Y:S01]  /*3e20*/  IABS R61, R60 ;  /* 0x0000003c003d7213 */ /* 0x000fe20000000000 */
[----:B------:R-:W-:Y:S01]  /*3e30*/  IMAD.HI.U32 R51, R246, R59, RZ ;  /* 0x0000003bf6337227 */ /* 0x000fe200078e00ff */
[----:B------:R-:W-:Y:S02]  /*3e40*/  ISETP.GE.AND P0, PT, R56, RZ, PT ;  /* 0x000000ff3800720c */ /* 0x000fe40003f06270 */
[C---:B------:R-:W-:Y:S01]  /*3e50*/  LOP3.LUT R240, R245.reuse, 0x1de, RZ, 0xfc, !PT ;  /* 0x000001def5f07812 */ /* 0x040fe200078efcff */
[----:B------:R-:W-:Y:S01]  /*3e60*/  IMAD.MOV R54, RZ, RZ, -R54 ;  /* 0x000000ffff367224 */ /* 0x000fe200078e0a36 */
[C---:B------:R-:W-:Y:S01]  /*3e70*/  LOP3.LUT R243, R245.reuse, 0x1e2, RZ, 0xfc, !PT ;  /* 0x000001e2f5f37812 */ /* 0x040fe200078efcff */
[----:B------:R-:W-:Y:S01]  /*3e80*/  IMAD.MOV R51, RZ, RZ, -R51 ;  /* 0x000000ffff337224 */ /* 0x000fe200078e0a33 */
[----:B------:R-:W-:Y:S01]  /*3e90*/  LOP3.LUT R242, R245, 0x1e0, RZ, 0xfc, !PT ;  /* 0x000001e0f5f27812 */ /* 0x000fe200078efcff */
[--C-:B------:R-:W-:Y:S01]  /*3ea0*/  @!P3 IMAD.IADD R52, R52, 0x1, -R0.reuse ;  /* 0x000000013434b824 */ /* 0x100fe200078e0a00 */
[----:B------:R-:W-:Y:S01]  /*3eb0*/  @!P2 IADD3 R53, R53, -R0, RZ ;  /* 0x800000003535a210 */ /* 0x000fe20007ffe0ff */
[C---:B------:R-:W-:Y:S01]  /*3ec0*/  IMAD R54, R0.reuse, R54, R57 ;  /* 0x0000003600367224 */ /* 0x040fe200078e0239 */
[----:B------:R-:W-:Y:S01]  /*3ed0*/  LOP3.LUT R241, R245, 0x1e6, RZ, 0xfc, !PT ;  /* 0x000001e6f5f17812 */ /* 0x000fe200078efcff */
[C---:B------:R-:W-:Y:S01]  /*3ee0*/  IMAD R57, R0.reuse, R51, R59 ;  /* 0x0000003300397224 */ /* 0x040fe200078e023b */
[C---:B------:R-:W-:Y:S01]  /*3ef0*/  ISETP.GT.U32.AND P3, PT, R0.reuse, R52, PT ;  /* 0x000000340000720c */ /* 0x040fe20003f64070 */
[----:B------:R-:W-:Y:S01]  /*3f00*/  @!P5 IMAD.IADD R55, R55, 0x1, -R0 ;  /* 0x000000013737d824 */ /* 0x000fe200078e0a00 */
[C---:B------:R-:W-:Y:S01]  /*3f10*/  ISETP.GT.U32.AND P2, PT, R0.reuse, R54, PT ;  /* 0x000000360000720c */ /* 0x040fe20003f44070 */
[----:B------:R-:W-:Y:S01]  /*3f20*/  @!P6 IMAD.MOV R50, RZ, RZ, -R50 ;  /* 0x000000ffff32e224 */ /* 0x000fe200078e0a32 */
[----:B------:R-:W-:Y:S01]  /*3f30*/  ISETP.GT.U32.AND P5, PT, R0, R57, PT ;  /* 0x000000390000720c */ /* 0x000fe20003fa4070 */
[----:B------:R-:W-:Y:S01]  /*3f40*/  IMAD.HI.U32 R56, R246, R61, RZ ;  /* 0x0000003df6387227 */ /* 0x000fe200078e00ff */
[----:B------:R-:W-:-:S02]  /*3f50*/  ISETP.GE.AND P6, PT, R62, RZ, PT ;  /* 0x000000ff3e00720c */ /* 0x000fc40003fc6270 */
[C---:B------:R-:W-:Y:S01]  /*3f60*/  LOP3.LUT R62, R245.reuse, 0x7e, RZ, 0xfc, !PT ;  /* 0x0000007ef53e7812 */ /* 0x040fe200078efcff */
[----:B------:R-:W-:Y:S01]  /*3f70*/  IMAD.MOV.U32 R51, RZ, RZ, R53 ;  /* 0x000000ffff337224 */ /* 0x000fe200078e0035 */
[----:B------:R-:W-:Y:S01]  /*3f80*/  LOP3.LUT R244, R245, 0x1ee, RZ, 0xfc, !PT ;  /* 0x000001eef5f47812 */ /* 0x000fe200078efcff */
[----:B------:R-:W-:Y:S01]  /*3f90*/  IMAD.MOV R56, RZ, RZ, -R56 ;  /* 0x000000ffff387224 */ /* 0x000fe200078e0a38 */
[----:B------:R-:W-:Y:S01]  /*3fa0*/  IABS R63, R62 ;  /* 0x0000003e003f7213 */ /* 0x000fe20000000000 */
[--C-:B------:R-:W-:Y:S01]  /*3fb0*/  @!P3 IMAD.IADD R52, R52, 0x1, -R0.reuse ;  /* 0x000000013434b824 */ /* 0x100fe200078e0a00 */
[----:B------:R-:W-:Y:S01]  /*3fc0*/  ISETP.GE.AND P3, PT, R58, RZ, PT ;  /* 0x000000ff3a00720c */ /* 0x000fe20003f66270 */
[--C-:B------:R-:W-:Y:S01]  /*3fd0*/  @!P2 IMAD.IADD R54, R54, 0x1, -R0.reuse ;  /* 0x000000013636a824 */ /* 0x100fe200078e0a00 */
[----:B------:R-:W-:Y:S01]  /*3fe0*/  IABS R58, R64 ;  /* 0x00000040003a7213 */ /* 0x000fe20000000000 */
[----:B------:R-:W-:Y:S01]  /*3ff0*/  @!P5 IMAD.IADD R57, R57, 0x1, -R0 ;  /* 0x000000013939d824 */ /* 0x000fe200078e0a00 */
[----:B------:R-:W-:Y:S01]  /*4000*/  ISETP.GE.AND P2, PT, R60, RZ, PT ;  /* 0x000000ff3c00720c */ /* 0x000fe20003f46270 */
[----:B------:R-:W-:Y:S01]  /*4010*/  @!P1 IMAD.MOV R51, RZ, RZ, -R51 ;  /* 0x000000ffff339224 */ /* 0x000fe200078e0a33 */
[C---:B------:R-:W-:Y:S01]  /*4020*/  ISETP.GT.U32.AND P1, PT, R0.reuse, R54, PT ;  /* 0x000000360000720c */ /* 0x040fe20003f24070 */
[C---:B------:R-:W-:Y:S01]  /*4030*/  IMAD R56, R0.reuse, R56, R61 ;  /* 0x0000003800387224 */ /* 0x040fe200078e023d */
[----:B------:R-:W-:Y:S01]  /*4040*/  ISETP.GT.U32.AND P5, PT, R0, R57, PT ;  /* 0x000000390000720c */ /* 0x000fe20003fa4070 */
[----:B------:R-:W-:Y:S01]  /*4050*/  IMAD.MOV.U32 R61, RZ, RZ, R58 ;  /* 0x000000ffff3d7224 */ /* 0x000fe200078e003a */
[C---:B------:R-:W-:Y:S01]  /*4060*/  LOP3.LUT R60, R245.reuse, 0x82, RZ, 0xfc, !PT ;  /* 0x00000082f53c7812 */ /* 0x040fe200078efcff */
[----:B------:R-:W-:Y:S01]  /*4070*/  IMAD.HI.U32 R58, R246, R63, RZ ;  /* 0x0000003ff63a7227 */ /* 0x000fe200078e00ff */
[----:B------:R-:W-:-:S02]  /*4080*/  LOP3.LUT R249, R245, 0x1f2, RZ, 0xfc, !PT ;  /* 0x000001f2f5f97812 */ /* 0x000fc400078efcff */
[C---:B-1----:R-:W-:Y:S01]  /*4090*/  LOP3.LUT R252, R245.reuse, 0x1f4, RZ, 0xfc, !PT ;  /* 0x000001f4f5fc7812 */ /* 0x042fe200078efcff */
[----:B------:R-:W-:Y:S01]  /*40a0*/  IMAD.HI.U32 R59, R246, R61, RZ ;  /* 0x0000003df63b7227 */ /* 0x000fe200078e00ff */
[C---:B--2---:R-:W-:Y:S02]  /*40b0*/  LOP3.LUT R251, R245.reuse, 0x1f6, RZ, 0xfc, !PT ;  /* 0x000001f6f5fb7812 */ /* 0x044fe400078efcff */
[C---:B---3--:R-:W-:Y:S01]  /*40c0*/  LOP3.LUT R250, R245.reuse, 0x1f8, RZ, 0xfc, !PT ;  /* 0x000001f8f5fa7812 */ /* 0x048fe200078efcff */
[----:B------:R-:W-:Y:S01]  /*40d0*/  IMAD.MOV R58, RZ, RZ, -R58 ;  /* 0x000000ffff3a7224 */ /* 0x000fe200078e0a3a */
[----:B----4-:R-:W-:Y:S01]  /*40e0*/  LOP3.LUT R3, R245, 0x1fc, RZ, 0xfc, !PT ;  /* 0x000001fcf5037812 */ /* 0x010fe200078efcff */
[----:B------:R-:W-:Y:S01]  /*40f0*/  IMAD.MOV.U32 R53, RZ, RZ, R55 ;  /* 0x000000ffff357224 */ /* 0x000fe200078e0037 */
[----:B------:R-:W-:Y:S01]  /*4100*/  @!P5 IADD3 R57, R57, -R0, RZ ;  /* 0x800000003939d210 */ /* 0x000fe20007ffe0ff */
[----:B------:R-:W-:Y:S01]  /*4110*/  IMAD.MOV R55, RZ, RZ, -R59 ;  /* 0x000000ffff377224 */ /* 0x000fe200078e0a3b */
[----:B------:R-:W-:Y:S01]  /*4120*/  IABS R4, R3 ;  /* 0x0000000300047213 */ /* 0x000fe20000000000 */
[----:B------:R-:W-:Y:S01]  /*4130*/  IMAD R59, R0, R58, R63 ;  /* 0x0000003a003b7224 */ /* 0x000fe200078e023f */
[----:B------:R1:W-:Y:S01]  /*4140*/  STL [R1+0x2c], R3 ;  /* 0x00002c0301007387 */ /* 0x0003e20000100800 */
[----:B------:R-:W-:Y:S01]  /*4150*/  @!P1 IMAD.IADD R54, R54, 0x1, -R0 ;  /* 0x0000000136369824 */ /* 0x000fe200078e0a00 */
[----:B------:R-:W-:Y:S01]  /*4160*/  ISETP.GE.AND P1, PT, R64, RZ, PT ;  /* 0x000000ff4000720c */ /* 0x000fe20003f26270 */
[C---:B------:R-:W-:Y:S01]  /*4170*/  IMAD R58, R0.reuse, R55, R61 ;  /* 0x00000037003a7224 */ /* 0x040fe200078e023d */
[C---:B------:R-:W-:Y:S01]  /*4180*/  ISETP.GT.U32.AND P5, PT, R0.reuse, R59, PT ;  /* 0x0000003b0000720c */ /* 0x040fe20003fa4070 */
[----:B------:R-:W-:Y:S01]  /*4190*/  @!P6 IMAD.MOV R54, RZ, RZ, -R54 ;  /* 0x000000ffff36e224 */ /* 0x000fe200078e0a36 */
[----:B------:R-:W-:Y:S01]  /*41a0*/  IABS R61, R60 ;  /* 0x0000003c003d7213 */ /* 0x000fe20000000000 */
[----:B------:R-:W-:Y:S01]  /*41b0*/  IMAD.MOV.U32 R55, RZ, RZ, R57 ;  /* 0x000000ffff377224 */ /* 0x000fe200078e0039 */
[----:B------:R-:W-:Y:S01]  /*41c0*/  ISETP.GT.U32.AND P6, PT, R0, R58, PT ;  /* 0x0000003a0000720c */ /* 0x000fe20003fc4070 */
[----:B------:R-:W-:Y:S01]  /*41d0*/  @!P0 IMAD.MOV R53, RZ, RZ, -R53 ;  /* 0x000000ffff358224 */ /* 0x000fe200078e0a35 */
[----:B------:R-:W-:Y:S01]  /*41e0*/  LOP3.LUT R64, R245, 0x84, RZ, 0xfc, !PT ;  /* 0x00000084f5407812 */ /* 0x000fe200078efcff */
[----:B------:R-:W-:Y:S01]  /*41f0*/  IMAD.HI.U32 R57, R246, R61, RZ ;  /* 0x0000003df6397227 */ /* 0x000fe200078e00ff */
[----:B------:R-:W-:-:S02]  /*4200*/  ISETP.GE.AND P0, PT, R62, RZ, PT ;  /* 0x000000ff3e00720c */ /* 0x000fc40003f06270 */
[----:B------:R-:W-:Y:S01]  /*4210*/  IABS R63, R64 ;  /* 0x00000040003f7213 */ /* 0x000fe20000000000 */
[----:B------:R-:W-:Y:S01]  /*4220*/  @!P4 IMAD.MOV R52, RZ, RZ, -R52 ;  /* 0x000000ffff34c224 */ /* 0x000fe200078e0a34 */
[----:B------:R-:W-:Y:S01]  /*4230*/  ISETP.GT.U32.AND P4, PT, R0, R56, PT ;  /* 0x000000380000720c */ /* 0x000fe20003f84070 */
[--C-:B------:R-:W-:Y:S02]  /*4240*/  @!P5 IMAD.IADD R59, R59, 0x1, -R0.reuse ;  /* 0x000000013b3bd824 */ /* 0x100fe400078e0a00 */
[----:B------:R-:W-:Y:S02]  /*4250*/  IMAD.MOV R62, RZ, RZ, -R57 ;  /* 0x000000ffff3e7224 */ /* 0x000fe400078e0a39 */
[----:B------:R-:W-:Y:S01]  /*4260*/  @!P6 IMAD.IADD R58, R58, 0x1, -R0 ;  /* 0x000000013a3ae824 */ /* 0x000fe200078e0a00 */
[----:B------:R-:W-:Y:S01]  /*4270*/  ISETP.GT.U32.AND P5, PT, R0, R59, PT ;  /* 0x0000003b0000720c */ /* 0x000fe20003fa4070 */
[----:B------:R-:W-:Y:S01]  /*4280*/  @!P3 IMAD.MOV R55, RZ, RZ, -R55 ;  /* 0x000000ffff37b224 */ /* 0x000fe200078e0a37 */
[----:B------:R-:W-:Y:S01]  /*4290*/  ISETP.GE.AND P3, PT, R60, RZ, PT ;  /* 0x000000ff3c00720c */ /* 0x000fe20003f66270 */
[----:B------:R-:W-:Y:S01]  /*42a0*/  IMAD.HI.U32 R57, R246, R63, RZ ;  /* 0x0000003ff6397227 */ /* 0x000fe200078e00ff */
[----:B------:R-:W-:-:S03]  /*42b0*/  ISETP.GT.U32.AND P6, PT, R0, R58, PT ;  /* 0x0000003a0000720c */ /* 0x000fc60003fc4070 */
[----:B------:R-:W-:Y:S02]  /*42c0*/  IMAD R61, R0, R62, R61 ;  /* 0x0000003e003d7224 */ /* 0x000fe400078e023d */
[----:B------:R-:W-:-:S04]  /*42d0*/  IMAD.HI.U32 R60, R246, R65, RZ ;  /* 0x00000041f63c7227 */ /* 0x000fc800078e00ff */
[----:B------:R-:W-:Y:S02]  /*42e0*/  IMAD.MOV R57, RZ, RZ, -R57 ;  /* 0x000000ffff397224 */ /* 0x000fe400078e0a39 */
[----:B------:R-:W-:Y:S01]  /*42f0*/  @!P5 IMAD.IADD R59, R59, 0x1, -R0 ;  /* 0x000000013b3bd824 */ /* 0x000fe200078e0a00 */
[----:B------:R-:W-:Y:S01]  /*4300*/  ISETP.GT.U32.AND P5, PT, R0, R61, PT ;  /* 0x0000003d0000720c */ /* 0x000fe20003fa4070 */
[----:B------:R-:W-:Y:S01]  /*4310*/  IMAD.MOV R62, RZ, RZ, -R60 ;  /* 0x000000ffff3e7224 */ /* 0x000fe200078e0a3c */
[----:B------:R-:W-:Y:S01]  /*4320*/  @!P6 IADD3 R58, R58, -R0, RZ ;  /* 0x800000003a3ae210 */ /* 0x000fe20007ffe0ff */
[C---:B------:R-:W-:Y:S02]  /*4330*/  IMAD R60, R0.reuse, R57, R63 ;  /* 0x00000039003c7224 */ /* 0x040fe400078e023f */
[----:B------:R-:W-:Y:S02]  /*4340*/  IMAD R63, R0, R62, R65 ;  /* 0x0000003e003f7224 */ /* 0x000fe400078e0241 */
[----:B------:R-:W-:-:S02]  /*4350*/  @!P4 IMAD.IADD R56, R56, 0x1, -R0 ;  /* 0x000000013838c824 */ /* 0x000fc400078e0a00 */
[----:B------:R-:W-:Y:S01]  /*4360*/  @!P1 IMAD.MOV R58, RZ, RZ, -R58 ;  /* 0x000000ffff3a9224 */ /* 0x000fe200078e0a3a */
[C---:B------:R-:W-:Y:S01]  /*4370*/  ISETP.GT.U32.AND P1, PT, R0.reuse, R63, PT ;  /* 0x0000003f0000720c */ /* 0x040fe20003f24070 */
[----:B------:R-:W-:Y:S01]  /*4380*/  IMAD.MOV.U32 R57, RZ, RZ, R59 ;  /* 0x000000ffff397224 */ /* 0x000fe200078e003b */
[C---:B------:R-:W-:Y:S01]  /*4390*/  ISETP.GT.U32.AND P4, PT, R0.reuse, R56, PT ;  /* 0x000000380000720c */ /* 0x040fe20003f84070 */
[--C-:B------:R-:W-:Y:S01]  /*43a0*/  @!P5 IMAD.IADD R61, R61, 0x1, -R0.reuse ;  /* 0x000000013d3dd824 */ /* 0x100fe200078e0a00 */
[----:B------:R-:W-:Y:S01]  /*43b0*/  LOP3.LUT R59, R245, 0x88, RZ, 0xfc, !PT ;  /* 0x00000088f53b7812 */ /* 0x000fe200078efcff */
[----:B------:R-:W-:Y:S01]  /*43c0*/  @!P0 IMAD.MOV R57, RZ, RZ, -R57 ;  /* 0x000000ffff398224 */ /* 0x000fe200078e0a39 */
[----:B------:R-:W-:Y:S01]  /*43d0*/  ISETP.GT.U32.AND P0, PT, R0, R60, PT ;  /* 0x0000003c0000720c */ /* 0x000fe20003f04070 */
[----:B------:R-:W-:Y:S01]  /*43e0*/  IMAD.HI.U32 R62, R246, R67, RZ ;  /* 0x00000043f63e7227 */ /* 0x000fe200078e00ff */
[C---:B------:R-:W-:Y:S02]  /*43f0*/  ISETP.GT.U32.AND P5, PT, R0.reuse, R61, PT ;  /* 0x0000003d0000720c */ /* 0x040fe40003fa4070 */
[----:B------:R-:W-:Y:S01]  /*4400*/  IABS R65, R59 ;  /* 0x0000003b00417213 */ /* 0x000fe20000000000 */
[----:B------:R-:W-:Y:S01]  /*4410*/  IMAD R162, R0, R162, R167 ;  /* 0x000000a200a27224 */ /* 0x000fe200078e02a7 */
[----:B------:R-:W-:Y:S01]  /*4420*/  ISETP.GE.AND P6, PT, R59, RZ, PT ;  /* 0x000000ff3b00720c */ /* 0x000fe20003fc6270 */
[----:B------:R-:W-:-:S02]  /*4430*/  @!P1 IMAD.IADD R63, R63, 0x1, -R0 ;  /* 0x000000013f3f9824 */ /* 0x000fc400078e0a00 */
[----:B------:R-:W-:Y:S01]  /*4440*/  @!P4 IMAD.IADD R56, R56, 0x1, -R0 ;  /* 0x000000013838c824 */ /* 0x000fe200078e0a00 */
[----:B------:R-:W-:Y:S01]  /*4450*/  ISETP.GE.AND P4, PT, R64, RZ, PT ;  /* 0x000000ff4000720c */ /* 0x000fe20003f86270 */
[----:B------:R-:W-:Y:S01]  /*4460*/  IMAD.HI.U32 R59, R246, R65, RZ ;  /* 0x00000041f63b7227 */ /* 0x000fe200078e00ff */
[----:B------:R-:W-:-:S03]  /*4470*/  ISETP.GT.U32.AND P1, PT, R0, R63, PT ;  /* 0x0000003f0000720c */ /* 0x000fc60003f24070 */
[----:B------:R-:W-:Y:S01]  /*4480*/  @!P2 IMAD.MOV R56, RZ, RZ, -R56 ;  /* 0x000000ffff38a224 */ /* 0x000fe200078e0a38 */
[----:B------:R-:W-:Y:S01]  /*4490*/  ISETP.GE.AND P2, PT, R66, RZ, PT ;  /* 0x000000ff4200720c */ /* 0x000fe20003f46270 */
[----:B------:R-:W-:Y:S02]  /*44a0*/  IMAD.MOV R64, RZ, RZ, -R59 ;  /* 0x000000ffff407224 */ /* 0x000fe400078e0a3b */
[----:B------:R-:W-:Y:S02]  /*44b0*/  IMAD.MOV R66, RZ, RZ, -R62 ;  /* 0x000000ffff427224 */ /* 0x000fe400078e0a3e */
[----:B------:R-:W-:Y:S02]  /*44c0*/  @!P0 IMAD.IADD R60, R60, 0x1, -R0 ;  /* 0x000000013c3c8824 */ /* 0x000fe400078e0a00 */
[----:B------:R-:W-:Y:S02]  /*44d0*/  IMAD.HI.U32 R59, R246, R69, RZ ;  /* 0x00000045f63b7227 */ /* 0x000fe400078e00ff */
[----:B------:R-:W-:-:S02]  /*44e0*/  @!P1 IADD3 R63, R63, -R0, RZ ;  /* 0x800000003f3f9210 */ /* 0x000fc40007ffe0ff */
[----:B------:R-:W-:Y:S01]  /*44f0*/  @!P5 IMAD.IADD R61, R61, 0x1, -R0 ;  /* 0x000000013d3dd824 */ /* 0x000fe200078e0a00 */
[C---:B------:R-:W-:Y:S01]  /*4500*/  ISETP.GT.U32.AND P0, PT, R0.reuse, R60, PT ;  /* 0x0000003c0000720c */ /* 0x040fe20003f04070 */
[----:B------:R-:W-:Y:S01]  /*4510*/  IMAD R62, R0, R64, R65 ;  /* 0x00000040003e7224 */ /* 0x000fe200078e0241 */
[----:B------:R-:W-:Y:S01]  /*4520*/  ISETP.GE.AND P5, PT, R68, RZ, PT ;  /* 0x000000ff4400720c */ /* 0x000fe20003fa6270 */
[----:B------:R-:W-:Y:S02]  /*4530*/  IMAD R65, R0, R66, R67 ;  /* 0x0000004200417224 */ /* 0x000fe400078e0243 */
[----:B------:R-:W-:Y:S02]  /*4540*/  IMAD.MOV R66, RZ, RZ, -R59 ;  /* 0x000000ffff427224 */ /* 0x000fe400078e0a3b */
[----:B------:R-:W-:Y:S02]  /*4550*/  IMAD.MOV.U32 R59, RZ, RZ, R61 ;  /* 0x000000ffff3b7224 */ /* 0x000fe400078e003d */
[----:B------:R-:W-:-:S04]  /*4560*/  IMAD.HI.U32 R64, R246, R71, RZ ;  /* 0x00000047f6407227 */ /* 0x000fc800078e00ff */
[----:B------:R-:W-:Y:S01]  /*4570*/  @!P3 IMAD.MOV R59, RZ, RZ, -R59 ;  /* 0x000000ffff3bb224 */ /* 0x000fe200078e0a3b */
[C---:B------:R-:W-:Y:S01]  /*4580*/  ISETP.GT.U32.AND P3, PT, R0.reuse, R65, PT ;  /* 0x000000410000720c */ /* 0x040fe20003f64070 */
[----:B------:R-:W-:Y:S02]  /*4590*/  IMAD.MOV R67, RZ, RZ, -R64 ;  /* 0x000000ffff437224 */ /* 0x000fe400078e0a40 */
[----:B------:R-:W-:Y:S02]  /*45a0*/  IMAD.MOV.U32 R61, RZ, RZ, R63 ;  /* 0x000000ffff3d7224 */ /* 0x000fe400078e003f */
[----:B------:R-:W-:Y:S01]  /*45b0*/  IMAD R67, R0, R67, R71 ;  /* 0x0000004300437224 */ /* 0x000fe200078e0247 */
[----:B------:R-:W-:Y:S01]  /*45c0*/  IABS R71, R74 ;  /* 0x0000004a00477213 */ /* 0x000fe20000000000 */
[----:B------:R-:W-:Y:S01]  /*45d0*/  @!P0 IMAD.IADD R60, R60, 0x1, -R0 ;  /* 0x000000013c3c8824 */ /* 0x000fe200078e0a00 */
[C---:B------:R-:W-:Y:S01]  /*45e0*/  ISETP.GT.U32.AND P0, PT, R0.reuse, R62, PT ;  /* 0x0000003e0000720c */ /* 0x040fe20003f04070 */
[----:B------:R-:W-:Y:S01]  /*45f0*/  @!P2 IMAD.MOV R61, RZ, RZ, -R61 ;  /* 0x000000ffff3da224 */ /* 0x000fe200078e0a3d */
[C---:B------:R-:W-:Y:S01]  /*4600*/  ISETP.GT.U32.AND P2, PT, R0.reuse, R67, PT ;  /* 0x000000430000720c */ /* 0x040fe20003f44070 */
[----:B------:R-:W-:-:S02]  /*4610*/  IMAD R64, R0, R66, R69 ;  /* 0x0000004200407224 */ /* 0x000fc400078e0245 */
[----:B------:R-:W-:Y:S01]  /*4620*/  @!P4 IMAD.MOV R60, RZ, RZ, -R60 ;  /* 0x000000ffff3cc224 */ /* 0x000fe200078e0a3c */
[----:B------:R-:W-:Y:S01]  /*4630*/  ISETP.GE.AND P4, PT, R70, RZ, PT ;  /* 0x000000ff4600720c */ /* 0x000fe20003f86270 */
[--C-:B------:R-:W-:Y:S01]  /*4640*/  @!P3 IMAD.IADD R65, R65, 0x1, -R0.reuse ;  /* 0x000000014141b824 */ /* 0x100fe200078e0a00 */
[----:B------:R-:W-:Y:S01]  /*4650*/  LOP3.LUT R70, R245, 0x90, RZ, 0xfc, !PT ;  /* 0x00000090f5467812 */ /* 0x000fe200078efcff */
[----:B------:R-:W-:Y:S01]  /*4660*/  IMAD.HI.U32 R68, R246, R71, RZ ;  /* 0x00000047f6447227 */ /* 0x000fe200078e00ff */
[----:B------:R-:W-:Y:S02]  /*4670*/  ISETP.GT.U32.AND P1, PT, R0, R64, PT ;  /* 0x000000400000720c */ /* 0x000fe40003f24070 */
[----:B------:R-:W-:Y:S01]  /*4680*/  IABS R69, R70 ;  /* 0x0000004600457213 */ /* 0x000fe20000000000 */
[--C-:B------:R-:W-:Y:S01]  /*4690*/  @!P0 IMAD.IADD R62, R62, 0x1, -R0.reuse ;  /* 0x000000013e3e8824 */ /* 0x100fe200078e0a00 */
[----:B------:R-:W-:Y:S01]  /*46a0*/  ISETP.GT.U32.AND P3, PT, R0, R65, PT ;  /* 0x000000410000720c */ /* 0x000fe20003f64070 */
[----:B------:R-:W-:-:S02]  /*46b0*/  @!P2 IMAD.IADD R67, R67, 0x1, -R0 ;  /* 0x000000014343a824 */ /* 0x000fc400078e0a00 */
[----:B------:R-:W-:Y:S01]  /*46c0*/  IMAD.HI.U32 R63, R246, R69, RZ ;  /* 0x00000045f63f7227 */ /* 0x000fe200078e00ff */
[C---:B------:R-:W-:Y:S02]  /*46d0*/  ISETP.GT.U32.AND P0, PT, R0.reuse, R62, PT ;  /* 0x0000003e0000720c */ /* 0x040fe40003f04070 */
[----:B------:R-:W-:Y:S01]  /*46e0*/  ISETP.GT.U32.AND P2, PT, R0, R67, PT ;  /* 0x000000430000720c */ /* 0x000fe20003f44070 */
[----:B------:R-:W-:Y:S02]  /*46f0*/  IMAD.MOV R63, RZ, RZ, -R63 ;  /* 0x000000ffff3f7224 */ /* 0x000fe400078e0a3f */
[--C-:B------:R-:W-:Y:S02]  /*4700*/  @!P1 IMAD.IADD R64, R64, 0x1, -R0.reuse ;  /* 0x0000000140409824 */ /* 0x100fe400078e0a00 */
[C---:B------:R-:W-:Y:S02]  /*4710*/  IMAD R66, R0.reuse, R63, R69 ;  /* 0x0000003f00427224 */ /* 0x040fe400078e0245 */
[----:B------:R-:W-:Y:S01]  /*4720*/  @!P3 IMAD.IADD R65, R65, 0x1, -R0 ;  /* 0x000000014141b824 */ /* 0x000fe200078e0a00 */
[----:B------:R-:W-:Y:S01]  /*4730*/  ISETP.GT.U32.AND P1, PT, R0, R64, PT ;  /* 0x000000400000720c */ /* 0x000fe20003f24070 */
[----:B------:R-:W-:Y:S01]  /*4740*/  IMAD.HI.U32 R69, R246, R73, RZ ;  /* 0x00000049f6457227 */ /* 0x000fe200078e00ff */
[----:B------:R-:W-:-:S03]  /*4750*/  ISETP.GT.U32.AND P3, PT, R0, R66, PT ;  /* 0x000000420000720c */ /* 0x000fc60003f64070 */
[----:B------:R-:W-:Y:S02]  /*4760*/  IMAD.MOV R68, RZ, RZ, -R68 ;  /* 0x000000ffff447224 */ /* 0x000fe400078e0a44 */
[----:B------:R-:W-:Y:S02]  /*4770*/  IMAD.MOV.U32 R63, RZ, RZ, R65 ;  /* 0x000000ffff3f7224 */ /* 0x000fe400078e0041 */
[----:B------:R-:W-:Y:S02]  /*4780*/  IMAD.MOV R65, RZ, RZ, -R69 ;  /* 0x000000ffff417224 */ /* 0x000fe400078e0a45 */
[----:B------:R-:W-:Y:S01]  /*4790*/  IMAD R69, R0, R68, R71 ;  /* 0x0000004400457224 */ /* 0x000fe200078e0247 */
[----:B------:R-:W-:Y:S01]  /*47a0*/  LOP3.LUT R71, R245, 0x98, RZ, 0xfc, !PT ;  /* 0x00000098f5477812 */ /* 0x000fe200078efcff */
[--C-:B------:R-:W-:Y:S01]  /*47b0*/  @!P0 IMAD.IADD R62, R62, 0x1, -R0.reuse ;  /* 0x000000013e3e8824 */ /* 0x100fe200078e0a00 */
[----:B------:R-:W-:Y:S01]  /*47c0*/  ISETP.GE.AND P0, PT, R72, RZ, PT ;  /* 0x000000ff4800720c */ /* 0x000fe20003f06270 */
[----:B------:R-:W-:Y:S01]  /*47d0*/  @!P2 IMAD.IADD R67, R67, 0x1, -R0 ;  /* 0x000000014343a824 */ /* 0x000fe200078e0a00 */
[----:B------:R-:W-:Y:S01]  /*47e0*/  ISETP.GT.U32.AND P2, PT, R0, R69, PT ;  /* 0x000000450000720c */ /* 0x000fe20003f44070 */
[----:B------:R-:W-:Y:S01]  /*47f0*/  @!P6 IMAD.MOV R62, RZ, RZ, -R62 ;  /* 0x000000ffff3ee224 */ /* 0x000fe200078e0a3e */
[----:B------:R-:W-:Y:S01]  /*4800*/  ISETP.GE.AND P6, PT, R70, RZ, PT ;  /* 0x000000ff4600720c */ /* 0x000fe20003fc6270 */
[----:B------:R-:W-:Y:S01]  /*4810*/  @!P1 IMAD.IADD R64, R64, 0x1, -R0 ;  /* 0x0000000140409824 */ /* 0x000fe200078e0a00 */
[----:B------:R-:W-:Y:S01]  /*4820*/  LOP3.LUT R70, R245, 0x96, RZ, 0xfc, !PT ;  /* 0x00000096f5467812 */ /* 0x000fe200078efcff */
[----:B------:R-:W-:Y:S01]  /*4830*/  IMAD R68, R0, R65, R73 ;  /* 0x0000004100447224 */ /* 0x000fe200078e0249 */
[----:B------:R-:W-:Y:S01]  /*4840*/  @!P3 IADD3 R66, R66, -R0, RZ ;  /* 0x800000004242b210 */ /* 0x000fe20007ffe0ff */
[----:B------:R-:W-:Y:S01]  /*4850*/  @!P4 IMAD.MOV R64, RZ, RZ, -R64 ;  /* 0x000000ffff40c224 */ /* 0x000fe200078e0a40 */
[----:B------:R-:W-:Y:S01]  /*4860*/  ISETP.GE.AND P4, PT, R70, RZ, PT ;  /* 0x000000ff4600720c */ /* 0x000fe20003f86270 */
[----:B------:R-:W-:Y:S01]  /*4870*/  IMAD.MOV.U32 R65, RZ, RZ, R67 ;  /* 0x000000ffff417224 */ /* 0x000fe200078e0043 */
[----:B------:R-:W-:Y:S01]  /*4880*/  IABS R70, R70 ;  /* 0x0000004600467213 */ /* 0x000fe20000000000 */
[----:B------:R-:W-:Y:S01]  /*4890*/  @!P5 IMAD.MOV R63, RZ, RZ, -R63 ;  /* 0x000000ffff3fd224 */ /* 0x000fe200078e0a3f */
[----:B------:R-:W-:Y:S01]  /*48a0*/  IABS R73, R71 ;  /* 0x0000004700497213 */ /* 0x000fe20000000000 */
[----:B------:R-:W-:Y:S01]  /*48b0*/  @!P0 IMAD.MOV R65, RZ, RZ, -R65 ;  /* 0x000000ffff418224 */ /* 0x000fe200078e0a41 */
[----:B------:R-:W-:Y:S01]  /*48c0*/  ISETP.GE.AND P0, PT, R71, RZ, PT ;  /* 0x000000ff4700720c */ /* 0x000fe20003f06270 */
[----:B------:R-:W-:Y:S01]  /*48d0*/  @!P2 IMAD.IADD R69, R69, 0x1, -R0 ;  /* 0x000000014545a824 */ /* 0x000fe200078e0a00 */
[----:B------:R-:W-:Y:S01]  /*48e0*/  ISETP.GT.U32.AND P3, PT, R0, R66, PT ;  /* 0x000000420000720c */ /* 0x000fe20003f64070 */
[----:B------:R-:W-:Y:S01]  /*48f0*/  IMAD.MOV.U32 R71, RZ, RZ, R70 ;  /* 0x000000ffff477224 */ /* 0x000fe200078e0046 */
[----:B------:R-:W-:Y:S01]  /*4900*/  ISETP.GE.AND P5, PT, R74, RZ, PT ;  /* 0x000000ff4a00720c */ /* 0x000fe20003fa6270 */
[----:B------:R-:W-:Y:S01]  /*4910*/  IMAD.HI.U32 R70, R246, R73, RZ ;  /* 0x00000049f6467227 */ /* 0x000fe200078e00ff */
[----:B------:R-:W-:-:S02]  /*4920*/  ISETP.GT.U32.AND P2, PT, R0, R69, PT ;  /* 0x000000450000720c */ /* 0x000fc40003f44070 */
[----:B------:R-:W-:Y:S01]  /*4930*/  LOP3.LUT R74, R245, 0x9a, RZ, 0xfc, !PT ;  /* 0x0000009af54a7812 */ /* 0x000fe200078efcff */
[----:B------:R-:W-:Y:S01]  /*4940*/  IMAD.HI.U32 R67, R246, R71, RZ ;  /* 0x00000047f6437227 */ /* 0x000fe200078e00ff */
[----:B------:R-:W-:Y:S02]  /*4950*/  ISETP.GE.AND P1, PT, R75, RZ, PT ;  /* 0x000000ff4b00720c */ /* 0x000fe40003f26270 */
[----:B------:R-:W-:Y:S01]  /*4960*/  IABS R75, R74 ;  /* 0x0000004a004b7213 */ /* 0x000fe20000000000 */
[----:B------:R-:W-:Y:S02]  /*4970*/  IMAD.MOV R67, RZ, RZ, -R67 ;  /* 0x000000ffff437224 */ /* 0x000fe400078e0a43 */
[----:B------:R-:W-:Y:S02]  /*4980*/  IMAD.MOV R70, RZ, RZ, -R70 ;  /* 0x000000ffff467224 */ /* 0x000fe400078e0a46 */
[----:B------:R-:W-:Y:S02]  /*4990*/  IMAD R71, R0, R67, R71 ;  /* 0x0000004300477224 */ /* 0x000fe400078e0247 */
[----:B------:R-:W-:Y:S01]  /*49a0*/  @!P3 IMAD.IADD R66, R66, 0x1, -R0 ;  /* 0x000000014242b824 */ /* 0x000fe200078e0a00 */
[C---:B------:R-:W-:Y:S01]  /*49b0*/  ISETP.GT.U32.AND P3, PT, R0.reuse, R68, PT ;  /* 0x000000440000720c */ /* 0x040fe20003f64070 */
[----:B------:R-:W-:-:S02]  /*49c0*/  IMAD R70, R0, R70, R73 ;  /* 0x0000004600467224 */ /* 0x000fc400078e0249 */
[----:B------:R-:W-:Y:S01]  /*49d0*/  @!P2 IMAD.IADD R69, R69, 0x1, -R0 ;  /* 0x000000014545a824 */ /* 0x000fe200078e0a00 */
[----:B------:R-:W-:Y:S01]  /*49e0*/  ISETP.GT.U32.AND P2, PT, R0, R71, PT ;  /* 0x000000470000720c */ /* 0x000fe20003f44070 */
[----:B------:R-:W-:Y:S01]  /*49f0*/  IMAD.HI.U32 R67, R246, R75, RZ ;  /* 0x0000004bf6437227 */ /* 0x000fe200078e00ff */
[----:B------:R-:W-:Y:S02]  /*4a00*/  @!P6 IADD3 R66, -R66, RZ, RZ ;  /* 0x000000ff4242e210 */ /* 0x000fe40007ffe1ff */
[----:B------:R-:W-:Y:S01]  /*4a10*/  ISETP.GT.U32.AND P6, PT, R0, R70, PT ;  /* 0x000000460000720c */ /* 0x000fe20003fc4070 */
[----:B------:R-:W-:Y:S02]  /*4a20*/  IMAD.MOV R73, RZ, RZ, -R67 ;  /* 0x000000ffff497224 */ /* 0x000fe400078e0a43 */
[----:B------:R-:W-:-:S04]  /*4a30*/  IMAD.HI.U32 R72, R246, R77, RZ ;  /* 0x0000004df6487227 */ /* 0x000fc800078e00ff */
[--C-:B------:R-:W-:Y:S02]  /*4a40*/  @!P3 IMAD.IADD R68, R68, 0x1, -R0.reuse ;  /* 0x000000014444b824 */ /* 0x100fe400078e0a00 */
[--C-:B------:R-:W-:Y:S02]  /*4a50*/  @!P2 IMAD.IADD R71, R71, 0x1, -R0.reuse ;  /* 0x000000014747a824 */ /* 0x100fe400078e0a00 */
[C---:B------:R-:W-:Y:S01]  /*4a60*/  IMAD R73, R0.reuse, R73, R75 ;  /* 0x0000004900497224 */ /* 0x040fe200078e024b */
[----:B------:R-:W-:Y:S01]  /*4a70*/  ISETP.GT.U32.AND P3, PT, R0, R68, PT ;  /* 0x000000440000720c */ /* 0x000fe20003f64070 */
[----:B------:R-:W-:Y:S01]  /*4a80*/  @!P6 IMAD.IADD R70, R70, 0x1, -R0 ;  /* 0x000000014646e824 */ /* 0x000fe200078e0a00 */
[C---:B------:R-:W-:Y:S01]  /*4a90*/  ISETP.GT.U32.AND P2, PT, R0.reuse, R71, PT ;  /* 0x000000470000720c */ /* 0x040fe20003f44070 */
[----:B------:R-:W-:Y:S01]  /*4aa0*/  IMAD.MOV R72, RZ, RZ, -R72 ;  /* 0x000000ffff487224 */ /* 0x000fe200078e0a48 */
[----:B------:R-:W-:Y:S01]  /*4ab0*/  IABS R75, R82 ;  /* 0x00000052004b7213 */ /* 0x000fe20000000000 */
[----:B------:R-:W-:Y:S01]  /*4ac0*/  IMAD.MOV.U32 R67, RZ, RZ, R69 ;  /* 0x000000ffff437224 */ /* 0x000fe200078e0045 */
[C---:B------:R-:W-:Y:S01]  /*4ad0*/  ISETP.GT.U32.AND P6, PT, R0.reuse, R70, PT ;  /* 0x000000460000720c */ /* 0x040fe20003fc4070 */
[----:B------:R-:W-:Y:S01]  /*4ae0*/  IMAD R72, R0, R72, R77 ;  /* 0x0000004800487224 */ /* 0x000fe200078e024d */
[----:B------:R-:W-:Y:S01]  /*4af0*/  IABS R77, R84 ;  /* 0x00000054004d7213 */ /* 0x000fe20000000000 */
[----:B------:R-:W-:-:S04]  /*4b00*/  IMAD.HI.U32 R69, R246, R75, RZ ;  /* 0x0000004bf6457227 */ /* 0x000fc800078e00ff */
[--C-:B------:R-:W-:Y:S01]  /*4b10*/  @!P3 IMAD.IADD R68, R68, 0x1, -R0.reuse ;  /* 0x000000014444b824 */ /* 0x100fe200078e0a00 */
[----:B------:R-:W-:Y:S01]  /*4b20*/  ISETP.GE.AND P3, PT, R76, RZ, PT ;  /* 0x000000ff4c00720c */ /* 0x000fe20003f66270 */
[--C-:B------:R-:W-:Y:S01]  /*4b30*/  @!P2 IMAD.IADD R71, R71, 0x1, -R0.reuse ;  /* 0x000000014747a824 */ /* 0x100fe200078e0a00 */
[----:B------:R-:W-:Y:S01]  /*4b40*/  ISETP.GT.U32.AND P2, PT, R0, R73, PT ;  /* 0x000000490000720c */ /* 0x000fe20003f44070 */
[----:B------:R-:W-:Y:S01]  /*4b50*/  IMAD.MOV R76, RZ, RZ, -R69 ;  /* 0x000000ffff4c7224 */ /* 0x000fe200078e0a45 */
[----:B------:R-:W-:Y:S01]  /*4b60*/  @!P1 IADD3 R68, -R68, RZ, RZ ;  /* 0x000000ff44449210 */ /* 0x000fe20007ffe1ff */
[----:B------:R-:W-:Y:S01]  /*4b70*/  @!P6 IMAD.IADD R70, R70, 0x1, -R0 ;  /* 0x000000014646e824 */ /* 0x000fe200078e0a00 */
[----:B------:R-:W-:Y:S01]  /*4b80*/  ISETP.GT.U32.AND P6, PT, R0, R72, PT ;  /* 0x000000480000720c */ /* 0x000fe20003fc4070 */
[----:B------:R-:W-:-:S04]  /*4b90*/  IMAD.HI.U32 R69, R246, R77, RZ ;  /* 0x0000004df6457227 */ /* 0x000fc800078e00ff */
[----:B------:R-:W-:Y:S01]  /*4ba0*/  @!P5 IMAD.MOV R67, RZ, RZ, -R67 ;  /* 0x000000ffff43d224 */ /* 0x000fe200078e0a43 */
[----:B------:R-:W-:Y:S01]  /*4bb0*/  ISETP.GE.AND P5, PT, R74, RZ, PT ;  /* 0x000000ff4a00720c */ /* 0x000fe20003fa6270 */
[----:B------:R-:W-:-:S04]  /*4bc0*/  IMAD.HI.U32 R74, R246, R79, RZ ;  /* 0x0000004ff64a7227 */ /* 0x000fc800078e00ff */
[C---:B------:R-:W-:Y:S02]  /*4bd0*/  IMAD R75, R0.reuse, R76, R75 ;  /* 0x0000004c004b7224 */ /* 0x040fe400078e024b */
[----:B------:R-:W-:Y:S02]  /*4be0*/  IMAD.MOV R78, RZ, RZ, -R69 ;  /* 0x000000ffff4e7224 */ /* 0x000fe400078e0a45 */
[----:B------:R-:W-:Y:S02]  /*4bf0*/  IMAD.MOV R80, RZ, RZ, -R74 ;  /* 0x000000ffff507224 */ /* 0x000fe400078e0a4a */
[--C-:B------:R-:W-:Y:S01]  /*4c00*/  @!P2 IMAD.IADD R73, R73, 0x1, -R0.reuse ;  /* 0x000000014949a824 */ /* 0x100fe200078e0a00 */
[C---:B------:R-:W-:Y:S01]  /*4c10*/  ISETP.GT.U32.AND P2, PT, R0.reuse, R75, PT ;  /* 0x0000004b0000720c */ /* 0x040fe20003f44070 */
[----:B------:R-:W-:Y:S02]  /*4c20*/  IMAD R74, R0, R78, R77 ;  /* 0x0000004e004a7224 */ /* 0x000fe400078e024d */
[----:B------:R-:W-:-:S02]  /*4c30*/  @!P6 IMAD.IADD R72, R72, 0x1, -R0 ;  /* 0x000000014848e824 */ /* 0x000fc400078e0a00 */
[----:B------:R-:W-:Y:S01]  /*4c40*/  IMAD.HI.U32 R76, R246, R81, RZ ;  /* 0x00000051f64c7227 */ /* 0x000fe200078e00ff */
[C---:B------:R-:W-:Y:S02]  /*4c50*/  ISETP.GT.U32.AND P6, PT, R0.reuse, R74, PT ;  /* 0x0000004a0000720c */ /* 0x040fe40003fc4070 */
[----:B------:R-:W-:Y:S01]  /*4c60*/  ISETP.GT.U32.AND P1, PT, R0, R72, PT ;  /* 0x000000480000720c */ /* 0x000fe20003f24070 */
[----:B------:R-:W-:-:S04]  /*4c70*/  IMAD.HI.U32 R69, R246, R83, RZ ;  /* 0x00000053f6457227 */ /* 0x000fc800078e00ff */
[----:B------:R-:W-:Y:S01]  /*4c80*/  @!P2 IMAD.IADD R75, R75, 0x1, -R0 ;  /* 0x000000014b4ba824 */ /* 0x000fe200078e0a00 */
[C---:B------:R-:W-:Y:S01]  /*4c90*/  ISETP.GT.U32.AND P2, PT, R0.reuse, R73, PT ;  /* 0x000000490000720c */ /* 0x040fe20003f44070 */
[----:B------:R-:W-:Y:S02]  /*4ca0*/  IMAD.MOV R76, RZ, RZ, -R76 ;  /* 0x000000ffff4c7224 */ /* 0x000fe400078e0a4c */
[----:B------:R-:W-:Y:S02]  /*4cb0*/  IMAD R77, R0, R80, R79 ;  /* 0x00000050004d7224 */ /* 0x000fe400078e024f */
[----:B------:R-:W-:Y:S01]  /*4cc0*/  @!P6 IMAD.IADD R74, R74, 0x1, -R0 ;  /* 0x000000014a4ae824 */ /* 0x000fe200078e0a00 */
[C---:B------:R-:W-:Y:S01]  /*4cd0*/  ISETP.GT.U32.AND P6, PT, R0.reuse, R75, PT ;  /* 0x0000004b0000720c */ /* 0x040fe20003fc4070 */
[----:B------:R-:W-:Y:S02]  /*4ce0*/  IMAD.MOV R69, RZ, RZ, -R69 ;  /* 0x000000ffff457224 */ /* 0x000fe400078e0a45 */
[C---:B------:R-:W-:Y:S01]  /*4cf0*/  IMAD R76, R0.reuse, R76, R81 ;  /* 0x0000004c004c7224 */ /* 0x040fe200078e0251 */
[----:B------:R-:W-:Y:S01]  /*4d00*/  IABS R81, R88 ;  /* 0x0000005800517213 */ /* 0x000fe20000000000 */
[C---:B------:R-:W-:Y:S01]  /*4d10*/  IMAD R79, R0.reuse, R69, R83 ;  /* 0x00000045004f7224 */ /* 0x040fe200078e0253 */
[----:B------:R-:W-:Y:S01]  /*4d20*/  IABS R83, R89 ;  /* 0x0000005900537213 */ /* 0x000fe20000000000 */
[----:B------:R-:W-:Y:S01]  /*4d30*/  @!P0 IMAD.MOV R70, RZ, RZ, -R70 ;  /* 0x000000ffff468224 */ /* 0x000fe200078e0a46 */
[----:B------:R-:W-:Y:S01]  /*4d40*/  ISETP.GT.U32.AND P0, PT, R0, R77, PT ;  /* 0x0000004d0000720c */ /* 0x000fe20003f04070 */
[----:B------:R-:W-:-:S02]  /*4d50*/  IMAD.MOV.U32 R69, RZ, RZ, R71 ;  /* 0x000000ffff457224 */ /* 0x000fc400078e0047 */
[----:B------:R-:W-:-:S04]  /*4d60*/  IMAD.HI.U32 R71, R246, R81, RZ ;  /* 0x00000051f6477227 */ /* 0x000fc800078e00ff */
[----:B------:R-:W-:Y:S01]  /*4d70*/  @!P4 IMAD.MOV R69, RZ, RZ, -R69 ;  /* 0x000000ffff45c224 */ /* 0x000fe200078e0a45 */
[C---:B------:R-:W-:Y:S01]  /*4d80*/  ISETP.GT.U32.AND P4, PT, R0.reuse, R74, PT ;  /* 0x0000004a0000720c */ /* 0x040fe20003f84070 */
[----:B------:R-:W-:Y:S01]  /*4d90*/  @!P6 IMAD.IADD R75, R75, 0x1, -R0 ;  /* 0x000000014b4be824 */ /* 0x000fe200078e0a00 */
[----:B------:R-:W-:Y:S01]  /*4da0*/  ISETP.GT.U32.AND P6, PT, R0, R79, PT ;  /* 0x0000004f0000720c */ /* 0x000fe20003fc4070 */
[----:B------:R-:W-:-:S04]  /*4db0*/  IMAD.HI.U32 R78, R246, R83, RZ ;  /* 0x00000053f64e7227 */ /* 0x000fc800078e00ff */
[----:B------:R-:W-:Y:S02]  /*4dc0*/  IMAD.MOV R71, RZ, RZ, -R71 ;  /* 0x000000ffff477224 */ /* 0x000fe400078e0a47 */
[----:B------:R-:W-:Y:S01]  /*4dd0*/  @!P2 IMAD.IADD R73, R73, 0x1, -R0 ;  /* 0x000000014949a824 */ /* 0x000fe200078e0a00 */
[C---:B------:R-:W-:Y:S01]  /*4de0*/  ISETP.GT.U32.AND P2, PT, R0.reuse, R76, PT ;  /* 0x0000004c0000720c */ /* 0x040fe20003f44070 */
[----:B------:R-:W-:Y:S02]  /*4df0*/  IMAD.MOV R80, RZ, RZ, -R78 ;  /* 0x000000ffff507224 */ /* 0x000fe400078e0a4e */
[----:B------:R-:W-:Y:S02]  /*4e00*/  IMAD R78, R0, R71, R81 ;  /* 0x00000047004e7224 */ /* 0x000fe400078e0251 */
[----:B------:R-:W-:Y:S02]  /*4e10*/  IMAD.MOV.U32 R71, RZ, RZ, R73 ;  /* 0x000000ffff477224 */ /* 0x000fe400078e0049 */
[--C-:B------:R-:W-:Y:S01]  /*4e20*/  @!P0 IMAD.IADD R77, R77, 0x1, -R0.reuse ;  /* 0x000000014d4d8824 */ /* 0x100fe200078e0a00 */
[----:B------:R-:W-:Y:S01]  /*4e30*/  ISETP.GE.AND P0, PT, R85, RZ, PT ;  /* 0x000000ff5500720c */ /* 0x000fe20003f06270 */
[--C-:B------:R-:W-:Y:S01]  /*4e40*/  @!P1 IMAD.IADD R72, R72, 0x1, -R0.reuse ;  /* 0x0000000148489824 */ /* 0x100fe200078e0a00 */
[----:B------:R-:W-:Y:S01]  /*4e50*/  ISETP.GE.AND P1, PT, R82, RZ, PT ;  /* 0x000000ff5200720c */ /* 0x000fe20003f26270 */
[--C-:B------:R-:W-:Y:S01]  /*4e60*/  @!P4 IMAD.IADD R74, R74, 0x1, -R0.reuse ;  /* 0x000000014a4ac824 */ /* 0x100fe200078e0a00 */
[----:B------:R-:W-:Y:S01]  /*4e70*/  @!P5 IADD3 R71, -R71, RZ, RZ ;  /* 0x000000ff4747d210 */ /* 0x000fe20007ffe1ff */
[--C-:B------:R-:W-:Y:S01]  /*4e80*/  @!P6 IMAD.IADD R79, R79, 0x1, -R0.reuse ;  /* 0x000000014f4fe824 */ /* 0x100fe200078e0a00 */
[----:B------:R-:W-:Y:S01]  /*4e90*/  ISETP.GT.U32.AND P5, PT, R0, R77, PT ;  /* 0x0000004d0000720c */ /* 0x000fe20003fa4070 */
[----:B------:R-:W-:Y:S01]  /*4ea0*/  IMAD.MOV.U32 R73, RZ, RZ, R75 ;  /* 0x000000ffff497224 */ /* 0x000fe200078e004b */
[----:B------:R-:W-:Y:S01]  /*4eb0*/  ISETP.GE.AND P4, PT, R84, RZ, PT ;  /* 0x000000ff5400720c */ /* 0x000fe20003f86270 */
[C---:B------:R-:W-:Y:S01]  /*4ec0*/  IMAD R81, R0.reuse, R80, R83 ;  /* 0x0000005000517224 */ /* 0x040fe200078e0253 */
[----:B------:R-:W-:Y:S01]  /*4ed0*/  ISETP.GT.U32.AND P6, PT, R0, R79, PT ;  /* 0x0000004f0000720c */ /* 0x000fe20003fc4070 */
[----:B------:R-:W-:Y:S01]  /*4ee0*/  @!P2 IMAD.IADD R76, R76, 0x1, -R0 ;  /* 0x000000014c4ca824 */ /* 0x000fe200078e0a00 */
[C---:B------:R-:W-:Y:S01]  /*4ef0*/  LOP3.LUT R82, R245.reuse, 0xac, RZ, 0xfc, !PT ;  /* 0x000000acf5527812 */ /* 0x040fe200078efcff */
[----:B------:R-:W-:Y:S01]  /*4f00*/  @!P3 IMAD.MOV R72, RZ, RZ, -R72 ;  /* 0x000000ffff48b224 */ /* 0x000fe200078e0a48 */
[----:B------:R-:W-:Y:S01]  /*4f10*/  LOP3.LUT R84, R245, 0xae, RZ, 0xfc, !PT ;  /* 0x000000aef5547812 */ /* 0x000fe200078efcff */
[----:B------:R-:W-:Y:S01]  /*4f20*/  @!P1 IMAD.MOV R73, RZ, RZ, -R73 ;  /* 0x000000ffff499224 */ /* 0x000fe200078e0a49 */
[----:B------:R-:W-:-:S02]  /*4f30*/  ISETP.GT.U32.AND P1, PT, R0, R78, PT ;  /* 0x0000004e0000720c */ /* 0x000fc40003f24070 */
[----:B------:R-:W-:Y:S01]  /*4f40*/  IABS R83, R82 ;  /* 0x0000005200537213 */ /* 0x000fe20000000000 */
[----:B------:R-:W-:Y:S01]  /*4f50*/  @!P5 IMAD.IADD R77, R77, 0x1, -R0 ;  /* 0x000000014d4dd824 */ /* 0x000fe200078e0a00 */
[----:B------:R-:W-:Y:S01]  /*4f60*/  ISETP.GT.U32.AND P5, PT, R0, R81, PT ;  /* 0x000000510000720c */ /* 0x000fe20003fa4070 */
[----:B------:R-:W-:Y:S01]  /*4f70*/  @!P4 IMAD.MOV R74, RZ, RZ, -R74 ;  /* 0x000000ffff4ac224 */ /* 0x000fe200078e0a4a */
[----:B------:R-:W-:Y:S01]  /*4f80*/  ISETP.GE.AND P4, PT, R87, RZ, PT ;  /* 0x000000ff5700720c */ /* 0x000fe20003f86270 */
[----:B------:R-:W-:Y:S01]  /*4f90*/  IMAD.HI.U32 R80, R246, R83, RZ ;  /* 0x00000053f6507227 */ /* 0x000fe200078e00ff */
[----:B------:R-:W-:Y:S02]  /*4fa0*/  ISETP.GT.U32.AND P3, PT, R0, R76, PT ;  /* 0x0000004c0000720c */ /* 0x000fe40003f64070 */
[----:B------:R-:W-:Y:S01]  /*4fb0*/  IABS R85, R84 ;  /* 0x0000005400557213 */ /* 0x000fe20000000000 */
[----:B------:R-:W-:Y:S01]  /*4fc0*/  @!P6 IMAD.IADD R79, R79, 0x1, -R0 ;  /* 0x000000014f4fe824 */ /* 0x000fe200078e0a00 */
[----:B------:R-:W-:Y:S01]  /*4fd0*/  ISETP.GE.AND P6, PT, R89, RZ, PT ;  /* 0x000000ff5900720c */ /* 0x000fe20003fc6270 */
[----:B------:R-:W-:Y:S01]  /*4fe0*/  IMAD.MOV R80, RZ, RZ, -R80 ;  /* 0x000000ffff507224 */ /* 0x000fe200078e0a50 */
[----:B------:R-:W-:Y:S01]  /*4ff0*/  ISETP.GE.AND P2, PT, R86, RZ, PT ;  /* 0x000000ff5600720c */ /* 0x000fe20003f46270 */
[----:B------:R-:W-:Y:S01]  /*5000*/  IMAD.MOV.U32 R75, RZ, RZ, R77 ;  /* 0x000000ffff4b7224 */ /* 0x000fe200078e004d */
[----:B------:R-:W-:Y:S01]  /*5010*/  MOV R77, R79 ;  /* 0x0000004f004d7202 */ /* 0x000fe20000000f00 */
[--C-:B------:R-:W-:Y:S01]  /*5020*/  @!P1 IMAD.IADD R78, R78, 0x1, -R0.reuse ;  /* 0x000000014e4e9824 */ /* 0x100fe200078e0a00 */
[----:B------:R-:W-:Y:S01]  /*5030*/  ISETP.GE.AND P1, PT, R82, RZ, PT ;  /* 0x000000ff5200720c */ /* 0x000fe20003f26270 */
[C---:B------:R-:W-:Y:S01]  /*5040*/  IMAD R80, R0.reuse, R80, R83 ;  /* 0x0000005000507224 */ /* 0x040fe200078e0253 */
[----:B------:R-:W-:Y:S01]  /*5050*/  LOP3.LUT R79, R245, 0xb0, RZ, 0xfc, !PT ;  /* 0x000000b0f54f7812 */ /* 0x000fe200078efcff */
[--C-:B------:R-:W-:Y:S01]  /*5060*/  @!P5 IMAD.IADD R81, R81, 0x1, -R0.reuse ;  /* 0x000000015151d824 */ /* 0x100fe200078e0a00 */
[----:B------:R-:W-:Y:S01]  /*5070*/  LOP3.LUT R86, R245, 0xb4, RZ, 0xfc, !PT ;  /* 0x000000b4f5567812 */ /* 0x000fe200078efcff */
[----:B------:R-:W-:Y:S01]  /*5080*/  @!P0 IMAD.MOV R75, RZ, RZ, -R75 ;  /* 0x000000ffff4b8224 */ /* 0x000fe200078e0a4b */
[C---:B------:R-:W-:Y:S01]  /*5090*/  ISETP.GT.U32.AND P0, PT, R0.reuse, R78, PT ;  /* 0x0000004e0000720c */ /* 0x040fe20003f04070 */
[----:B------:R-:W-:Y:S01]  /*50a0*/  @!P4 IMAD.MOV R77, RZ, RZ, -R77 ;  /* 0x000000ffff4dc224 */ /* 0x000fe200078e0a4d */
[----:B------:R-:W-:Y:S01]  /*50b0*/  ISETP.GT.U32.AND P4, PT, R0, R80, PT ;  /* 0x000000500000720c */ /* 0x000fe20003f84070 */
[----:B------:R-:W-:Y:S01]  /*50c0*/  @!P3 IMAD.IADD R76, R76, 0x1, -R0 ;  /* 0x000000014c4cb824 */ /* 0x000fe200078e0a00 */
[----:B------:R-:W-:Y:S01]  /*50d0*/  ISETP.GT.U32.AND P5, PT, R0, R81, PT ;  /* 0x000000510000720c */ /* 0x000fe20003fa4070 */
[----:B------:R-:W-:Y:S01]  /*50e0*/  IMAD.HI.U32 R82, R246, R85, RZ ;  /* 0x00000055f6527227 */ /* 0x000fe200078e00ff */
[----:B------:R-:W-:-:S02]  /*50f0*/  ISETP.GE.AND P3, PT, R88, RZ, PT ;  /* 0x000000ff5800720c */ /* 0x000fc40003f66270 */
[----:B------:R-:W-:Y:S01]  /*5100*/  IABS R87, R79 ;  /* 0x0000004f00577213 */ /* 0x000fe20000000000 */
[----:B------:R-:W-:Y:S01]  /*5110*/  IMAD.MOV R82, RZ, RZ, -R82 ;  /* 0x000000ffff527224 */ /* 0x000fe200078e0a52 */
[----:B------:R-:W-:Y:S01]  /*5120*/  IABS R91, R86 ;  /* 0x00000056005b7213 */ /* 0x000fe20000000000 */
[----:B------:R-:W-:Y:S01]  /*5130*/  @!P2 IMAD.MOV R76, RZ, RZ, -R76 ;  /* 0x000000ffff4ca224 */ /* 0x000fe200078e0a4c */
[----:B------:R-:W-:Y:S01]  /*5140*/  ISETP.GE.AND P2, PT, R84, RZ, PT ;  /* 0x000000ff5400720c */ /* 0x000fe20003f46270 */
[----:B------:R-:W-:Y:S01]  /*5150*/  IMAD R83, R0, R82, R85 ;  /* 0x0000005200537224 */ /* 0x000fe200078e0255 */
[----:B------:R-:W-:Y:S01]  /*5160*/  LOP3.LUT R82, R245, 0xb2, RZ, 0xfc, !PT ;  /* 0x000000b2f5527812 */ /* 0x000fe200078efcff */
[--C-:B------:R-:W-:Y:S01]  /*5170*/  @!P0 IMAD.IADD R78, R78, 0x1, -R0.reuse ;  /* 0x000000014e4e8824 */ /* 0x100fe200078e0a00 */
[----:B------:R-:W-:Y:S01]  /*5180*/  ISETP.GE.AND P0, PT, R79, RZ, PT ;  /* 0x000000ff4f00720c */ /* 0x000fe20003f06270 */
[--C-:B------:R-:W-:Y:S01]  /*5190*/  @!P4 IMAD.IADD R80, R80, 0x1, -R0.reuse ;  /* 0x000000015050c824 */ /* 0x100fe200078e0a00 */
[----:B------:R-:W-:Y:S01]  /*51a0*/  IABS R89, R82 ;  /* 0x0000005200597213 */ /* 0x000fe20000000000 */
[----:B------:R-:W-:Y:S01]  /*51b0*/  @!P5 IMAD.IADD R81, R81, 0x1, -R0 ;  /* 0x000000015151d824 */ /* 0x000fe200078e0a00 */
[----:B------:R-:W-:Y:S01]  /*51c0*/  ISETP.GT.U32.AND P5, PT, R0, R83, PT ;  /* 0x000000530000720c */ /* 0x000fe20003fa4070 */
[----:B------:R-:W-:Y:S01]  /*51d0*/  @!P3 IMAD.MOV R78, RZ, RZ, -R78 ;  /* 0x000000ffff4eb224 */ /* 0x000fe200078e0a4e */
[----:B------:R-:W-:Y:S01]  /*51e0*/  ISETP.GE.AND P4, PT, R82, RZ, PT ;  /* 0x000000ff5200720c */ /* 0x000fe20003f86270 */
[----:B------:R-:W-:Y:S01]  /*51f0*/  IMAD.HI.U32 R82, R246, R87, RZ ;  /* 0x00000057f6527227 */ /* 0x000fe200078e00ff */
[----:B------:R-:W-:-:S02]  /*5200*/  ISETP.GT.U32.AND P3, PT, R0, R80, PT ;  /* 0x000000500000720c */ /* 0x000fc40003f64070 */
[----:B------:R-:W-:Y:S01]  /*5210*/  LOP3.LUT R88, R245, 0xb6, RZ, 0xfc, !PT ;  /* 0x000000b6f5587812 */ /* 0x000fe200078efcff */
[----:B------:R-:W-:Y:S02]  /*5220*/  IMAD.MOV R82, RZ, RZ, -R82 ;  /* 0x000000ffff527224 */ /* 0x000fe400078e0a52 */
[----:B------:R-:W-:-:S04]  /*5230*/  IMAD.HI.U32 R84, R246, R89, RZ ;  /* 0x00000059f6547227 */ /* 0x000fc800078e00ff */
[----:B------:R-:W-:Y:S01]  /*5240*/  IMAD R82, R0, R82, R87 ;  /* 0x0000005200527224 */ /* 0x000fe200078e0257 */
[----:B------:R-:W-:Y:S01]  /*5250*/  IABS R87, R88 ;  /* 0x0000005800577213 */ /* 0x000fe20000000000 */
[--C-:B------:R-:W-:Y:S02]  /*5260*/  @!P5 IMAD.IADD R83, R83, 0x1, -R0.reuse ;  /* 0x000000015353d824 */ /* 0x100fe400078e0a00 */
[----:B------:R-:W-:Y:S01]  /*5270*/  @!P3 IMAD.IADD R80, R80, 0x1, -R0 ;  /* 0x000000015050b824 */ /* 0x000fe200078e0a00 */
[----:B------:R-:W-:Y:S01]  /*5280*/  ISETP.GT.U32.AND P3, PT, R0, R82, PT ;  /* 0x000000520000720c */ /* 0x000fe20003f64070 */
[----:B------:R-:W-:Y:S01]  /*5290*/  IMAD.HI.U32 R85, R246, R91, RZ ;  /* 0x0000005bf6557227 */ /* 0x000fe200078e00ff */
[----:B------:R-:W-:Y:S02]  /*52a0*/  ISETP.GT.U32.AND P5, PT, R0, R83, PT ;  /* 0x000000530000720c */ /* 0x000fe40003fa4070 */
[----:B------:R-:W-:Y:S01]  /*52b0*/  @!P1 IADD3 R80, -R80, RZ, RZ ;  /* 0x000000ff50509210 */ /* 0x000fe20007ffe1ff */
[----:B------:R-:W-:-:S02]  /*52c0*/  IMAD.MOV.U32 R79, RZ, RZ, R81 ;  /* 0x000000ffff4f7224 */ /* 0x000fc400078e0051 */
[----:B------:R-:W-:Y:S02]  /*52d0*/  IMAD.MOV R84, RZ, RZ, -R84 ;  /* 0x000000ffff547224 */ /* 0x000fe400078e0a54 */
[----:B------:R-:W-:Y:S02]  /*52e0*/  IMAD.MOV R81, RZ, RZ, -R85 ;  /* 0x000000ffff517224 */ /* 0x000fe400078e0a55 */
[C---:B------:R-:W-:Y:S01]  /*52f0*/  IMAD R85, R0.reuse, R84, R89 ;  /* 0x0000005400557224 */ /* 0x040fe200078e0259 */
[----:B------:R-:W-:Y:S01]  /*5300*/  IABS R89, R92 ;  /* 0x0000005c00597213 */ /* 0x000fe20000000000 */
[----:B------:R-:W-:Y:S01]  /*5310*/  IMAD R84, R0, R81, R91 ;  /* 0x0000005100547224 */ /* 0x000fe200078e025b */
[----:B------:R-:W-:Y:S01]  /*5320*/  IABS R91, R94 ;  /* 0x0000005e005b7213 */ /* 0x000fe20000000000 */
[--C-:B------:R-:W-:Y:S02]  /*5330*/  @!P3 IMAD.IADD R82, R82, 0x1, -R0.reuse ;  /* 0x000000015252b824 */ /* 0x100fe400078e0a00 */
[----:B------:R-:W-:Y:S01]  /*5340*/  @!P5 IMAD.IADD R83, R83, 0x1, -R0 ;  /* 0x000000015353d824 */ /* 0x000fe200078e0a00 */
[C---:B------:R-:W-:Y:S01]  /*5350*/  ISETP.GT.U32.AND P5, PT, R0.reuse, R85, PT ;  /* 0x000000550000720c */ /* 0x040fe20003fa4070 */
[----:B------:R-:W-:Y:S01]  /*5360*/  @!P6 IMAD.MOV R79, RZ, RZ, -R79 ;  /* 0x000000ffff4fe224 */ /* 0x000fe200078e0a4f */
[----:B------:R-:W-:Y:S01]  /*5370*/  ISETP.GT.U32.AND P1, PT, R0, R84, PT ;  /* 0x000000540000720c */ /* 0x000fe20003f24070 */
[----:B------:R-:W-:Y:S01]  /*5380*/  IMAD.MOV.U32 R81, RZ, RZ, R83 ;  /* 0x000000ffff517224 */ /* 0x000fe200078e0053 */
[----:B------:R-:W-:Y:S01]  /*5390*/  ISETP.GE.AND P6, PT, R86, RZ, PT ;  /* 0x000000ff5600720c */ /* 0x000fe20003fc6270 */
[----:B------:R-:W-:Y:S01]  /*53a0*/  IMAD.HI.U32 R86, R246, R87, RZ ;  /* 0x00000057f6567227 */ /* 0x000fe200078e00ff */
[----:B------:R-:W-:-:S03]  /*53b0*/  ISETP.GT.U32.AND P3, PT, R0, R82, PT ;  /* 0x000000520000720c */ /* 0x000fc60003f64070 */
[----:B------:R-:W-:Y:S02]  /*53c0*/  IMAD.MOV R86, RZ, RZ, -R86 ;  /* 0x000000ffff567224 */ /* 0x000fe400078e0a56 */
[----:B------:R-:W-:-:S04]  /*53d0*/  IMAD.HI.U32 R83, R246, R89, RZ ;  /* 0x00000059f6537227 */ /* 0x000fc800078e00ff */
[----:B------:R-:W-:Y:S02]  /*53e0*/  IMAD R87, R0, R86, R87 ;  /* 0x0000005600577224 */ /* 0x000fe400078e0257 */
[--C-:B------:R-:W-:Y:S02]  /*53f0*/  @!P5 IMAD.IADD R85, R85, 0x1, -R0.reuse ;  /* 0x000000015555d824 */ /* 0x100fe400078e0a00 */
[--C-:B------:R-:W-:Y:S02]  /*5400*/  @!P1 IMAD.IADD R84, R84, 0x1, -R0.reuse ;  /* 0x0000000154549824 */ /* 0x100fe400078e0a00 */
[----:B------:R-:W-:Y:S01]  /*5410*/  @!P3 IMAD.IADD R82, R82, 0x1, -R0 ;  /* 0x000000015252b824 */ /* 0x000fe200078e0a00 */
[----:B------:R-:W-:Y:S01]  /*5420*/  ISETP.GT.U32.AND P3, PT, R0, R87, PT ;  /* 0x000000570000720c */ /* 0x000fe20003f64070 */
[----:B------:R-:W-:Y:S01]  /*5430*/  IMAD.HI.U32 R86, R246, R91, RZ ;  /* 0x0000005bf6567227 */ /* 0x000fe200078e00ff */
[C---:B------:R-:W-:Y:S02]  /*5440*/  ISETP.GT.U32.AND P5, PT, R0.reuse, R85, PT ;  /* 0x000000550000720c */ /* 0x040fe40003fa4070 */
[----:B------:R-:W-:Y:S01]  /*5450*/  ISETP.GT.U32.AND P1, PT, R0, R84, PT ;  /* 0x000000540000720c */ /* 0x000fe20003f24070 */
[----:B------:R-:W-:Y:S01]  /*5460*/  @!P2 IMAD.MOV R81, RZ, RZ, -R81 ;  /* 0x000000ffff51a224 */ /* 0x000fe200078e0a51 */
[----:B------:R-:W-:Y:S01]  /*5470*/  ISETP.GE.AND P2, PT, R88, RZ, PT ;  /* 0x000000ff5800720c */ /* 0x000fe20003f46270 */
[----:B------:R-:W-:-:S02]  /*5480*/  IMAD.MOV R83, RZ, RZ, -R83 ;  /* 0x000000ffff537224 */ /* 0x000fc400078e0a53 */
[----:B------:R-:W-:-:S04]  /*5490*/  IMAD.HI.U32 R88, R246, R93, RZ ;  /* 0x0000005df6587227 */ /* 0x000fc800078e00ff */
[----:B------:R-:W-:Y:S02]  /*54a0*/  IMAD.MOV R90, RZ, RZ, -R86 ;  /* 0x000000ffff5a7224 */ /* 0x000fe400078e0a56 */
[C---:B------:R-:W-:Y:S02]  /*54b0*/  IMAD R86, R0.reuse, R83, R89 ;  /* 0x0000005300567224 */ /* 0x040fe400078e0259 */
[----:B------:R-:W-:Y:S02]  /*54c0*/  IMAD.MOV R88, RZ, RZ, -R88 ;  /* 0x000000ffff587224 */ /* 0x000fe400078e0a58 */
[C---:B------:R-:W-:Y:S01]  /*54d0*/  IMAD R89, R0.reuse, R90, R91 ;  /* 0x0000005a00597224 */ /* 0x040fe200078e025b */
[----:B------:R-:W-:Y:S01]  /*54e0*/  LOP3.LUT R90, R245, 0xbe, RZ, 0xfc, !PT ;  /* 0x000000bef55a7812 */ /* 0x000fe200078efcff */
[--C-:B------:R-:W-:Y:S02]  /*54f0*/  @!P3 IMAD.IADD R87, R87, 0x1, -R0.reuse ;  /* 0x000000015757b824 */ /* 0x100fe400078e0a00 */
[--C-:B------:R-:W-:Y:S01]  /*5500*/  @!P5 IMAD.IADD R85, R85, 0x1, -R0.reuse ;  /* 0x000000015555d824 */ /* 0x100fe200078e0a00 */
[----:B------:R-:W-:Y:S01]  /*5510*/  IABS R91, R90 ;  /* 0x0000005a005b7213 */ /* 0x000fe20000000000 */
[C---:B------:R-:W-:Y:S01]  /*5520*/  IMAD R88, R0.reuse, R88, R93 ;  /* 0x0000005800587224 */ /* 0x040fe200078e025d */
[----:B------:R-:W-:Y:S01]  /*5530*/  ISETP.GT.U32.AND P3, PT, R0, R87, PT ;  /* 0x000000570000720c */ /* 0x000fe20003f64070 */
[----:B------:R-:W-:Y:S01]  /*5540*/  @!P1 IMAD.IADD R84, R84, 0x1, -R0 ;  /* 0x0000000154549824 */ /* 0x000fe200078e0a00 */
[C---:B------:R-:W-:Y:S01]  /*5550*/  ISETP.GT.U32.AND P1, PT, R0.reuse, R89, PT ;  /* 0x000000590000720c */ /* 0x040fe20003f24070 */
[----:B------:R-:W-:Y:S01]  /*5560*/  @!P0 IMAD.MOV R82, RZ, RZ, -R82 ;  /* 0x000000ffff528224 */ /* 0x000fe200078e0a52 */
[----:B------:R-:W-:Y:S01]  /*5570*/  ISETP.GT.U32.AND P0, PT, R0, R86, PT ;  /* 0x000000560000720c */ /* 0x000fe20003f04070 */
[----:B------:R-:W-:Y:S01]  /*5580*/  IMAD.MOV.U32 R83, RZ, RZ, R85 ;  /* 0x000000ffff537224 */ /* 0x000fe200078e0055 */
[----:B------:R-:W-:Y:S01]  /*5590*/  ISETP.GE.AND P5, PT, R92, RZ, PT ;  /* 0x000000ff5c00720c */ /* 0x000fe20003fa6270 */
[----:B------:R-:W-:Y:S01]  /*55a0*/  @!P6 IMAD.MOV R84, RZ, RZ, -R84 ;  /* 0x000000ffff54e224 */ /* 0x000fe200078e0a54 */
[----:B------:R-:W-:Y:S01]  /*55b0*/  ISETP.GT.U32.AND P6, PT, R0, R88, PT ;  /* 0x000000580000720c */ /* 0x000fe20003fc4070 */
[----:B------:R-:W-:Y:S01]  /*55c0*/  IMAD.HI.U32 R85, R246, R91, RZ ;  /* 0x0000005bf6557227 */ /* 0x000fe200078e00ff */
[----:B------:R-:W-:-:S02]  /*55d0*/  @!P4 IADD3 R83, -R83, RZ, RZ ;  /* 0x000000ff5353c210 */ /* 0x000fc40007ffe1ff */
[----:B------:R-:W-:Y:S01]  /*55e0*/  ISETP.GE.AND P4, PT, R94, RZ, PT ;  /* 0x000000ff5e00720c */ /* 0x000fe20003f86270 */
[--C-:B------:R-:W-:Y:S01]  /*55f0*/  @!P3 IMAD.IADD R87, R87, 0x1, -R0.reuse ;  /* 0x000000015757b824 */ /* 0x100fe200078e0a00 */
[----:B------:R-:W-:Y:S01]  /*5600*/  LOP3.LUT R94, R245, 0xc0, RZ, 0xfc, !PT ;  /* 0x000000c0f55e7812 */ /* 0x000fe200078efcff */
[--C-:B------:R-:W-:Y:S01]  /*5610*/  @!P1 IMAD.IADD R89, R89, 0x1, -R0.reuse ;  /* 0x0000000159599824 */ /* 0x100fe200078e0a00 */
[----:B------:R-:W-:Y:S01]  /*5620*/  IABS R92, R96 ;  /* 0x00000060005c7213 */ /* 0x000fe20000000000 */
[--C-:B------:R-:W-:Y:S01]  /*5630*/  @!P0 IMAD.IADD R86, R86, 0x1, -R0.reuse ;  /* 0x0000000156568824 */ /* 0x100fe200078e0a00 */
[----:B------:R-:W-:Y:S02]  /*5640*/  IABS R93, R94 ;  /* 0x0000005e005d7213 */ /* 0x000fe40000000000 */
[----:B------:R-:W-:Y:S01]  /*5650*/  ISETP.GE.AND P0, PT, R90, RZ, PT ;  /* 0x000000ff5a00720c */ /* 0x000fe20003f06270 */
[----:B------:R-:W-:Y:S01]  /*5660*/  IMAD.MOV R90, RZ, RZ, -R85 ;  /* 0x000000ffff5a7224 */ /* 0x000fe200078e0a55 */
[----:B------:R-:W-:Y:S01]  /*5670*/  ISETP.GT.U32.AND P1, PT, R0, R86, PT ;  /* 0x000000560000720c */ /* 0x000fe20003f24070 */
[----:B------:R-:W-:Y:S01]  /*5680*/  @!P6 IMAD.IADD R88, R88, 0x1, -R0 ;  /* 0x000000015858e824 */ /* 0x000fe200078e0a00 */
[----:B------:R-:W-:Y:S01]  /*5690*/  ISETP.GT.U32.AND P6, PT, R0, R89, PT ;  /* 0x000000590000720c */ /* 0x000fe20003fc4070 */
[----:B------:R-:W-:Y:S01]  /*56a0*/  IMAD.MOV.U32 R85, RZ, RZ, R87 ;  /* 0x000000ffff557224 */ /* 0x000fe200078e0057 */
[----:B------:R-:W-:Y:S01]  /*56b0*/  ISETP.GE.AND P3, PT, R95, RZ, PT ;  /* 0x000000ff5f00720c */ /* 0x000fe20003f66270 */
[----:B------:R-:W-:Y:S01]  /*56c0*/  IMAD.HI.U32 R87, R246, R93, RZ ;  /* 0x0000005df6577227 */ /* 0x000fe200078e00ff */
[----:B------:R-:W-:-:S03]  /*56d0*/  IABS R95, R98 ;  /* 0x00000062005f7213 */ /* 0x000fc60000000000 */
[----:B------:R-:W-:Y:S02]  /*56e0*/  IMAD.MOV R87, RZ, RZ, -R87 ;  /* 0x000000ffff577224 */ /* 0x000fe400078e0a57 */
[C---:B------:R-:W-:Y:S02]  /*56f0*/  IMAD R91, R0.reuse, R90, R91 ;  /* 0x0000005a005b7224 */ /* 0x040fe400078e025b */
[C---:B------:R-:W-:Y:S02]  /*5700*/  IMAD R90, R0.reuse, R87, R93 ;  /* 0x00000057005a7224 */ /* 0x040fe400078e025d */
[----:B------:R-:W-:Y:S02]  /*5710*/  @!P6 IMAD.IADD R89, R89, 0x1, -R0 ;  /* 0x000000015959e824 */ /* 0x000fe400078e0a00 */
[----:B------:R-:W-:Y:S01]  /*5720*/  @!P2 IMAD.MOV R85, RZ, RZ, -R85 ;  /* 0x000000ffff55a224 */ /* 0x000fe200078e0a55 */
[C---:B------:R-:W-:Y:S01]  /*5730*/  ISETP.GT.U32.AND P6, PT, R0.reuse, R90, PT ;  /* 0x0000005a0000720c */ /* 0x040fe20003fc4070 */
[----:B------:R-:W-:Y:S01]  /*5740*/  IMAD.MOV.U32 R93, RZ, RZ, R92 ;  /* 0x000000ffff5d7224 */ /* 0x000fe200078e005c */
[----:B------:R-:W-:Y:S01]  /*5750*/  ISETP.GT.U32.AND P2, PT, R0, R88, PT ;  /* 0x000000580000720c */ /* 0x000fe20003f44070 */
[----:B------:R-:W-:Y:S01]  /*5760*/  @!P1 IMAD.IADD R86, R86, 0x1, -R0 ;  /* 0x0000000156569824 */ /* 0x000fe200078e0a00 */
[----:B------:R-:W-:Y:S01]  /*5770*/  ISETP.GT.U32.AND P1, PT, R0, R91, PT ;  /* 0x0000005b0000720c */ /* 0x000fe20003f24070 */
[----:B------:R-:W-:-:S04]  /*5780*/  IMAD.HI.U32 R87, R246, R93, RZ ;  /* 0x0000005df6577227 */ /* 0x000fc800078e00ff */
[----:B------:R-:W-:Y:S01]  /*5790*/  IMAD.HI.U32 R92, R246, R95, RZ ;  /* 0x0000005ff65c7227 */ /* 0x000fe200078e00ff */
[----:B------:R-:W-:-:S03]  /*57a0*/  IADD3 R87, -R87, RZ, RZ ;  /* 0x000000ff57577210 */ /* 0x000fc60007ffe1ff */
[--C-:B------:R-:W-:Y:S02]  /*57b0*/  @!P6 IMAD.IADD R90, R90, 0x1, -R0.reuse ;  /* 0x000000015a5ae824 */ /* 0x100fe400078e0a00 */
[----:B------:R-:W-:Y:S01]  /*57c0*/  @!P2 IMAD.IADD R88, R88, 0x1, -R0 ;  /* 0x000000015858a824 */ /* 0x000fe200078e0a00 */
[----:B------:R-:W-:Y:S01]  /*57d0*/  ISETP.GE.AND P2, PT, R94, RZ, PT ;  /* 0x000000ff5e00720c */ /* 0x000fe20003f46270 */
[C---:B------:R-:W-:Y:S01]  /*57e0*/  IMAD R93, R0.reuse, R87, R93 ;  /* 0x00000057005d7224 */ /* 0x040fe200078e025d */
[----:B------:R-:W-:Y:S01]  /*57f0*/  ISETP.GT.U32.AND P6, PT, R0, R90, PT ;  /* 0x0000005a0000720c */ /* 0x000fe20003fc4070 */
[----:B------:R-:W-:-:S04]  /*5800*/  IMAD.HI.U32 R94, R246, R97, RZ ;  /* 0x00000061f65e7227 */ /* 0x000fc800078e00ff */
[----:B------:R-:W-:Y:S02]  /*5810*/  IMAD.MOV R92, RZ, RZ, -R92 ;  /* 0x000000ffff5c7224 */ /* 0x000fe400078e0a5c */
[----:B------:R-:W-:Y:S02]  /*5820*/  IMAD.MOV.U32 R87, RZ, RZ, R89 ;  /* 0x000000ffff577224 */ /* 0x000fe400078e0059 */
[----:B------:R-:W-:Y:S02]  /*5830*/  IMAD.MOV R94, RZ, RZ, -R94 ;  /* 0x000000ffff5e7224 */ /* 0x000fe400078e0a5e */
[C---:B------:R-:W-:Y:S02]  /*5840*/  IMAD R92, R0.reuse, R92, R95 ;  /* 0x0000005c005c7224 */ /* 0x040fe400078e025f */
[----:B------:R-:W-:Y:S01]  /*5850*/  @!P4 IMAD.MOV R87, RZ, RZ, -R87 ;  /* 0x000000ffff57c224 */ /* 0x000fe200078e0a57 */
[----:B------:R-:W-:Y:S01]  /*5860*/  ISETP.GT.U32.AND P4, PT, R0, R93, PT ;  /* 0x0000005d0000720c */ /* 0x000fe20003f84070 */
[----:B------:R-:W-:Y:S01]  /*5870*/  @!P1 IMAD.IADD R91, R91, 0x1, -R0 ;  /* 0x000000015b5b9824 */ /* 0x000fe200078e0a00 */
[----:B------:R-:W-:Y:S01]  /*5880*/  ISETP.GE.AND P1, PT, R96, RZ, PT ;  /* 0x000000ff6000720c */ /* 0x000fe20003f26270 */
[C---:B------:R-:W-:Y:S01]  /*5890*/  IMAD R95, R0.reuse, R94, R97 ;  /* 0x0000005e005f7224 */ /* 0x040fe200078e0261 */
[----:B------:R-:W-:Y:S01]  /*58a0*/  LOP3.LUT R96, R245, 0xc8, RZ, 0xfc, !PT ;  /* 0x000000c8f5607812 */ /* 0x000fe200078efcff */
[----:B------:R-:W-:Y:S01]  /*58b0*/  @!P3 IMAD.MOV R88, RZ, RZ, -R88 ;  /* 0x000000ffff58b224 */ /* 0x000fe200078e0a58 */
[C---:B------:R-:W-:Y:S01]  /*58c0*/  ISETP.GT.U32.AND P3, PT, R0.reuse, R92, PT ;  /* 0x0000005c0000720c */ /* 0x040fe20003f64070 */
[----:B------:R-:W-:Y:S01]  /*58d0*/  @!P5 IMAD.MOV R86, RZ, RZ, -R86 ;  /* 0x000000ffff56d224 */ /* 0x000fe200078e0a56 */
[----:B------:R-:W-:Y:S01]  /*58e0*/  ISETP.GT.U32.AND P5, PT, R0, R91, PT ;  /* 0x0000005b0000720c */ /* 0x000fe20003fa4070 */
[----:B------:R-:W-:Y:S01]  /*58f0*/  @!P6 IMAD.IADD R90, R90, 0x1, -R0 ;  /* 0x000000015a5ae824 */ /* 0x000fe200078e0a00 */
[----:B------:R-:W-:-:S02]  /*5900*/  ISETP.GT.U32.AND P6, PT, R0, R95, PT ;  /* 0x0000005f0000720c */ /* 0x000fc40003fc4070 */
[----:B------:R-:W-:Y:S01]  /*5910*/  IABS R97, R96 ;  /* 0x0000006000617213 */ /* 0x000fe20000000000 */
[----:B------:R-:W-:Y:S01]  /*5920*/  @!P4 IMAD.IADD R93, R93, 0x1, -R0 ;  /* 0x000000015d5dc824 */ /* 0x000fe200078e0a00 */
[----:B------:R-:W-:Y:S01]  /*5930*/  ISETP.GE.AND P4, PT, R100, RZ, PT ;  /* 0x000000ff6400720c */ /* 0x000fe20003f86270 */
[----:B------:R-:W-:Y:S01]  /*5940*/  @!P2 IMAD.MOV R90, RZ, RZ, -R90 ;  /* 0x000000ffff5aa224 */ /* 0x000fe200078e0a5a */
[----:B------:R-:W-:Y:S01]  /*5950*/  LOP3.LUT R100, R245, 0xcc, RZ, 0xfc, !PT ;  /* 0x000000ccf5647812 */ /* 0x000fe200078efcff */
[----:B------:R-:W-:-:S03]  /*5960*/  IMAD.HI.U32 R94, R246, R97, RZ ;  /* 0x00000061f65e7227 */ /* 0x000fc600078e00ff */
[----:B------:R-:W-:Y:S01]  /*5970*/  IABS R101, R100 ;  /* 0x0000006400657213 */ /* 0x000fe20000000000 */
[--C-:B------:R-:W-:Y:S01]  /*5980*/  @!P3 IMAD.IADD R92, R92, 0x1, -R0.reuse ;  /* 0x000000015c5cb824 */ /* 0x100fe200078e0a00 */
[----:B------:R-:W-:Y:S01]  /*5990*/  ISETP.GT.U32.AND P3, PT, R0, R93, PT ;  /* 0x0000005d0000720c */ /* 0x000fe20003f64070 */
[--C-:B------:R-:W-:Y:S01]  /*59a0*/  @!P5 IMAD.IADD R91, R91, 0x1, -R0.reuse ;  /* 0x000000015b5bd824 */ /* 0x100fe200078e0a00 */
[----:B------:R-:W-:Y:S01]  /*59b0*/  ISETP.GE.AND P5, PT, R98, RZ, PT ;  /* 0x000000ff6200720c */ /* 0x000fe20003fa6270 */
[----:B------:R-:W-:Y:S01]  /*59c0*/  @!P6 IMAD.IADD R95, R95, 0x1, -R0 ;  /* 0x000000015f5fe824 */ /* 0x000fe200078e0a00 */
[----:B------:R-:W-:Y:S01]  /*59d0*/  ISETP.GT.U32.AND P6, PT, R0, R92, PT ;  /* 0x0000005c0000720c */ /* 0x000fe20003fc4070 */
[----:B------:R-:W-:Y:S01]  /*59e0*/  IMAD.MOV.U32 R89, RZ, RZ, R91 ;  /* 0x000000ffff597224 */ /* 0x000fe200078e005b */
[----:B------:R-:W-:Y:S01]  /*59f0*/  IABS R98, R104 ;  /* 0x0000006800627213 */ /* 0x000fe20000000000 */
[----:B------:R-:W-:Y:S02]  /*5a00*/  IMAD.MOV R94, RZ, RZ, -R94 ;  /* 0x000000ffff5e7224 */ /* 0x000fe400078e0a5e */
[----:B------:R-:W-:Y:S01]  /*5a10*/  IMAD.HI.U32 R91, R246, R99, RZ ;  /* 0x00000063f65b7227 */ /* 0x000fe200078e00ff */
[----:B------:R-:W-:-:S02]  /*5a20*/  @!P0 IADD3 R89, -R89, RZ, RZ ;  /* 0x000000ff59598210 */ /* 0x000fc40007ffe1ff */
[C---:B------:R-:W-:Y:S01]  /*5a30*/  ISETP.GT.U32.AND P0, PT, R0.reuse, R95, PT ;  /* 0x0000005f0000720c */ /* 0x040fe20003f04070 */
[C---:B------:R-:W-:Y:S02]  /*5a40*/  IMAD R94, R0.reuse, R94, R97 ;  /* 0x0000005e005e7224 */ /* 0x040fe400078e0261 */
[----:B------:R-:W-:Y:S02]  /*5a50*/  IMAD.MOV R91, RZ, RZ, -R91 ;  /* 0x000000ffff5b7224 */ /* 0x000fe400078e0a5b */
[--C-:B------:R-:W-:Y:S01]  /*5a60*/  @!P3 IMAD.IADD R93, R93, 0x1, -R0.reuse ;  /* 0x000000015d5db824 */ /* 0x100fe200078e0a00 */
[C---:B------:R-:W-:Y:S01]  /*5a70*/  ISETP.GT.U32.AND P3, PT, R0.reuse, R94, PT ;  /* 0x0000005e0000720c */ /* 0x040fe20003f64070 */
[----:B------:R-:W-:Y:S01]  /*5a80*/  IMAD R97, R0, R91, R99 ;  /* 0x0000005b00617224 */ /* 0x000fe200078e0263 */
[----:B------:R-:W-:Y:S01]  /*5a90*/  IABS R99, R103 ;  /* 0x0000006700637213 */ /* 0x000fe20000000000 */
[----:B------:R-:W-:Y:S02]  /*5aa0*/  @!P6 IMAD.IADD R92, R92, 0x1, -R0 ;  /* 0x000000015c5ce824 */ /* 0x000fe400078e0a00 */
[----:B------:R-:W-:Y:S01]  /*5ab0*/  IMAD.HI.U32 R91, R246, R101, RZ ;  /* 0x00000065f65b7227 */ /* 0x000fe200078e00ff */
[----:B------:R-:W-:-:S03]  /*5ac0*/  ISETP.GT.U32.AND P6, PT, R0, R97, PT ;  /* 0x000000610000720c */ /* 0x000fc60003fc4070 */
[--C-:B------:R-:W-:Y:S01]  /*5ad0*/  @!P0 IMAD.IADD R95, R95, 0x1, -R0.reuse ;  /* 0x000000015f5f8824 */ /* 0x100fe200078e0a00 */
[----:B------:R-:W-:Y:S01]  /*5ae0*/  ISETP.GE.AND P0, PT, R96, RZ, PT ;  /* 0x000000ff6000720c */ /* 0x000fe20003f06270 */
[----:B------:R-:W-:Y:S02]  /*5af0*/  IMAD.MOV R96, RZ, RZ, -R91 ;  /* 0x000000ffff607224 */ /* 0x000fe400078e0a5b */
[----:B------:R-:W-:Y:S01]  /*5b00*/  @!P3 IMAD.IADD R94, R94, 0x1, -R0 ;  /* 0x000000015e5eb824 */ /* 0x000fe200078e0a00 */
[----:B------:R-:W-:Y:S01]  /*5b10*/  ISETP.GE.AND P3, PT, R102, RZ, PT ;  /* 0x000000ff6600720c */ /* 0x000fe20003f66270 */
[----:B------:R-:W-:Y:S01]  /*5b20*/  IMAD.HI.U32 R91, R246, R99, RZ ;  /* 0x00000063f65b7227 */ /* 0x000fe200078e00ff */
[----:B------:R-:W-:-:S03]  /*5b30*/  LOP3.LUT R102, R245, 0xd4, RZ, 0xfc, !PT ;  /* 0x000000d4f5667812 */ /* 0x000fc600078efcff */
[----:B------:R-:W-:Y:S01]  /*5b40*/  @!P6 IMAD.IADD R97, R97, 0x1, -R0 ;  /* 0x000000016161e824 */ /* 0x000fe200078e0a00 */
[C---:B------:R-:W-:Y:S01]  /*5b50*/  ISETP.GT.U32.AND P6, PT, R0.reuse, R94, PT ;  /* 0x0000005e0000720c */ /* 0x040fe20003fc4070 */
[C---:B------:R-:W-:Y:S02]  /*5b60*/  IMAD R96, R0.reuse, R96, R101 ;  /* 0x0000006000607224 */ /* 0x040fe400078e0265 */
[----:B------:R-:W-:Y:S01]  /*5b70*/  IMAD.MOV.U32 R101, RZ, RZ, R98 ;  /* 0x000000ffff657224 */ /* 0x000fe200078e0062 */
[C---:B------:R-:W-:Y:S01]  /*5b80*/  ISETP.GT.U32.AND P2, PT, R0.reuse, R97, PT ;  /* 0x000000610000720c */ /* 0x040fe20003f44070 */
[----:B------:R-:W-:Y:S02]  /*5b90*/  IMAD.MOV R98, RZ, RZ, -R91 ;  /* 0x000000ffff627224 */ /* 0x000fe400078e0a5b */
[----:B------:R-:W-:Y:S02]  /*5ba0*/  IMAD.MOV.U32 R91, RZ, RZ, R93 ;  /* 0x000000ffff5b7224 */ /* 0x000fe400078e005d */
[C---:B------:R-:W-:Y:S01]  /*5bb0*/  IMAD R99, R0.reuse, R98, R99 ;  /* 0x0000006200637224 */ /* 0x040fe200078e0263 */
[----:B------:R-:W-:Y:S01]  /*5bc0*/  LOP3.LUT R98, R245, 0xd2, RZ, 0xfc, !PT ;  /* 0x000000d2f5627812 */ /* 0x000fe200078efcff */
[----:B------:R-:W-:Y:S01]  /*5bd0*/  @!P1 IMAD.MOV R91, RZ, RZ, -R91 ;  /* 0x000000ffff5b9224 */ /* 0x000fe200078e0a5b */
[----:B------:R-:W-:Y:S01]  /*5be0*/  ISETP.GT.U32.AND P1, PT, R0, R96, PT ;  /* 0x000000600000720c */ /* 0x000fe20003f24070 */
[----:B------:R-:W-:Y:S01]  /*5bf0*/  @!P6 IMAD.IADD R94, R94, 0x1, -R0 ;  /* 0x000000015e5ee824 */ /* 0x000fe200078e0a00 */
[----:B------:R-:W-:Y:S01]  /*5c00*/  ISETP.GT.U32.AND P6, PT, R0, R99, PT ;  /* 0x000000630000720c */ /* 0x000fe20003fc4070 */
[----:B------:R-:W-:-:S02]  /*5c10*/  IMAD.MOV.U32 R93, RZ, RZ, R95 ;  /* 0x000000ffff5d7224 */ /* 0x000fc400078e005f */
[----:B------:R-:W-:-:S03]  /*5c20*/  IMAD.HI.U32 R95, R246, R101, RZ ;  /* 0x00000065f65f7227 */ /* 0x000fc600078e00ff */
[----:B------:R-:W-:Y:S01]  /*5c30*/  @!P4 IADD3 R93, -R93, RZ, RZ ;  /* 0x000000ff5d5dc210 */ /* 0x000fe20007ffe1ff */
[----:B------:R-:W-:Y:S01]  /*5c40*/  @!P5 IMAD.MOV R92, RZ, RZ, -R92 ;  /* 0x000000ffff5cd224 */ /* 0x000fe200078e0a5c */
[----:B------:R-:W-:Y:S01]  /*5c50*/  ISETP.GE.AND P5, PT, R100, RZ, PT ;  /* 0x000000ff6400720c */ /* 0x000fe20003fa6270 */
[----:B------:R-:W-:Y:S01]  /*5c60*/  IMAD.MOV R95, RZ, RZ, -R95 ;  /* 0x000000ffff5f7224 */ /* 0x000fe200078e0a5f */
[----:B------:R-:W-:Y:S01]  /*5c70*/  IABS R100, R98 ;  /* 0x0000006200647213 */ /* 0x000fe20000000000 */
[--C-:B------:R-:W-:Y:S01]  /*5c80*/  @!P2 IMAD.IADD R97, R97, 0x1, -R0.reuse ;  /* 0x000000016161a824 */ /* 0x100fe200078e0a00 */
[----:B------:R-:W-:Y:S01]  /*5c90*/  ISETP.GE.AND P4, PT, R103, RZ, PT ;  /* 0x000000ff6700720c */ /* 0x000fe20003f86270 */
[--C-:B------:R-:W-:Y:S01]  /*5ca0*/  @!P1 IMAD.IADD R96, R96, 0x1, -R0.reuse ;  /* 0x0000000160609824 */ /* 0x100fe200078e0a00 */
[----:B------:R-:W-:Y:S01]  /*5cb0*/  ISETP.GE.AND P1, PT, R98, RZ, PT ;  /* 0x000000ff6200720c */ /* 0x000fe20003f26270 */
[----:B------:R-:W-:Y:S01]  /*5cc0*/  @!P6 IMAD.IADD R99, R99, 0x1, -R0 ;  /* 0x000000016363e824 */ /* 0x000fe200078e0a00 */
[----:B------:R-:W-:Y:S01]  /*5cd0*/  IABS R103, R102 ;  /* 0x0000006600677213 */ /* 0x000fe20000000000 */
[C---:B------:R-:W-:Y:S01]  /*5ce0*/  IMAD R98, R0.reuse, R95, R101 ;  /* 0x0000005f00627224 */ /* 0x040fe200078e0265 */
[----:B------:R-:W-:Y:S01]  /*5cf0*/  ISETP.GT.U32.AND P6, PT, R0, R96, PT ;  /* 0x000000600000720c */ /* 0x000fe20003fc4070 */
[----:B------:R-:W-:Y:S01]  /*5d00*/  IMAD.MOV.U32 R95, RZ, RZ, R97 ;  /* 0x000000ffff5f7224 */ /* 0x000fe200078e0061 */
[----:B------:R-:W-:Y:S01]  /*5d10*/  ISETP.GE.AND P2, PT, R104, RZ, PT ;  /* 0x000000ff6800720c */ /* 0x000fe20003f46270 */
[----:B------:R-:W-:Y:S01]  /*5d20*/  @!P0 IMAD.MOV R94, RZ, RZ, -R94 ;  /* 0x000000ffff5e8224 */ /* 0x000fe200078e0a5e */
[----:B------:R-:W-:Y:S01]  /*5d30*/  ISETP.GT.U32.AND P0, PT, R0, R99, PT ;  /* 0x000000630000720c */ /* 0x000fe20003f04070 */
[----:B------:R-:W-:-:S02]  /*5d40*/  IMAD.MOV.U32 R101, RZ, RZ, R100 ;  /* 0x000000ffff657224 */ /* 0x000fc400078e0064 */
[----:B------:R-:W-:Y:S01]  /*5d50*/  @!P3 IMAD.MOV R95, RZ, RZ, -R95 ;  /* 0x000000ffff5fb224 */ /* 0x000fe200078e0a5f */
[----:B------:R-:W-:Y:S01]  /*5d60*/  ISETP.GT.U32.AND P3, PT, R0, R98, PT ;  /* 0x000000620000720c */ /* 0x000fe20003f64070 */
[----:B------:R-:W-:-:S04]  /*5d70*/  IMAD.HI.U32 R100, R246, R101, RZ ;  /* 0x00000065f6647227 */ /* 0x000fc800078e00ff */
[----:B------:R-:W-:Y:S02]  /*5d80*/  IMAD.MOV R100, RZ, RZ, -R100 ;  /* 0x000000ffff647224 */ /* 0x000fe400078e0a64 */
[----:B------:R-:W-:-:S04]  /*5d90*/  IMAD.HI.U32 R97, R246, R103, RZ ;  /* 0x00000067f6617227 */ /* 0x000fc800078e00ff */
[----:B------:R-:W-:Y:S02]  /*5da0*/  IMAD R101, R0, R100, R101 ;  /* 0x0000006400657224 */ /* 0x000fe400078e0265 */
[--C-:B------:R-:W-:Y:S01]  /*5db0*/  @!P0 IMAD.IADD R99, R99, 0x1, -R0.reuse ;  /* 0x0000000163638824 */ /* 0x100fe200078e0a00 */
[----:B------:R-:W-:Y:S01]  /*5dc0*/  ISETP.GE.AND P0, PT, R102, RZ, PT ;  /* 0x000000ff6600720c */ /* 0x000fe20003f06270 */
[----:B------:R-:W-:Y:S01]  /*5dd0*/  @!P6 IMAD.IADD R96, R96, 0x1, -R0 ;  /* 0x000000016060e824 */ /* 0x000fe200078e0a00 */
[----:B------:R-:W-:Y:S01]  /*5de0*/  @!P3 IADD3 R98, R98, -R0, RZ ;  /* 0x800000006262b210 */ /* 0x000fe20007ffe0ff */
[----:B------:R-:W-:Y:S01]  /*5df0*/  IMAD.MOV R102, RZ, RZ, -R97 ;  /* 0x000000ffff667224 */ /* 0x000fe200078e0a61 */
[----:B------:R-:W-:Y:S01]  /*5e00*/  ISETP.GT.U32.AND P6, PT, R0, R101, PT ;  /* 0x000000650000720c */ /* 0x000fe20003fc4070 */
[----:B------:R-:W-:Y:S01]  /*5e10*/  IMAD.HI.U32 R97, R246, R107, RZ ;  /* 0x0000006bf6617227 */ /* 0x000fe200078e00ff */
[----:B------:R-:W-:-:S03]  /*5e20*/  ISETP.GE.AND P3, PT, R106, RZ, PT ;  /* 0x000000ff6a00720c */ /* 0x000fc60003f66270 */
[----:B------:R-:W-:-:S04]  /*5e30*/  IMAD.HI.U32 R100, R246, R105, RZ ;  /* 0x00000069f6647227 */ /* 0x000fc800078e00ff */
[----:B------:R-:W-:Y:S01]  /*5e40*/  @!P5 IMAD.MOV R96, RZ, RZ, -R96 ;  /* 0x000000ffff60d224 */ /* 0x000fe200078e0a60 */
[C---:B------:R-:W-:Y:S01]  /*5e50*/  ISETP.GT.U32.AND P5, PT, R0.reuse, R98, PT ;  /* 0x000000620000720c */ /* 0x040fe20003fa4070 */
[----:B------:R-:W-:Y:S02]  /*5e60*/  IMAD.MOV R97, RZ, RZ, -R97 ;  /* 0x000000ffff617224 */ /* 0x000fe400078e0a61 */
[----:B------:R-:W-:Y:S02]  /*5e70*/  IMAD.MOV R104, RZ, RZ, -R100 ;  /* 0x000000ffff687224 */ /* 0x000fe400078e0a64 */
[C---:B------:R-:W-:Y:S02]  /*5e80*/  IMAD R100, R0.reuse, R102, R103 ;  /* 0x0000006600647224 */ /* 0x040fe400078e0267 */
[----:B------:R-:W-:Y:S01]  /*5e90*/  IMAD R102, R0, R97, R107 ;  /* 0x0000006100667224 */ /* 0x000fe200078e026b */
[----:B------:R-:W-:Y:S01]  /*5ea0*/  IABS R107, R112 ;  /* 0x00000070006b7213 */ /* 0x000fe20000000000 */
[----:B------:R-:W-:-:S02]  /*5eb0*/  IMAD.MOV.U32 R97, RZ, RZ, R99 ;  /* 0x000000ffff617224 */ /* 0x000fc400078e0063 */
[C---:B------:R-:W-:Y:S01]  /*5ec0*/  IMAD R103, R0.reuse, R104, R105 ;  /* 0x0000006800677224 */ /* 0x040fe200078e0269 */
[----:B------:R-:W-:Y:S01]  /*5ed0*/  IABS R105, R110 ;  /* 0x0000006e00697213 */ /* 0x000fe20000000000 */
[----:B------:R-:W-:Y:S01]  /*5ee0*/  @!P4 IMAD.MOV R97, RZ, RZ, -R97 ;  /* 0x000000ffff61c224 */ /* 0x000fe200078e0a61 */
[----:B------:R-:W-:Y:S01]  /*5ef0*/  ISETP.GT.U32.AND P4, PT, R0, R100, PT ;  /* 0x000000640000720c */ /* 0x000fe20003f84070 */
[--C-:B------:R-:W-:Y:S02]  /*5f00*/  @!P6 IMAD.IADD R101, R101, 0x1, -R0.reuse ;  /* 0x000000016565e824 */ /* 0x100fe400078e0a00 */
[----:B------:R-:W-:Y:S01]  /*5f10*/  @!P5 IMAD.IADD R98, R98, 0x1, -R0 ;  /* 0x000000016262d824 */ /* 0x000fe200078e0a00 */
[----:B------:R-:W-:Y:S01]  /*5f20*/  ISETP.GT.U32.AND P5, PT, R0, R103, PT ;  /* 0x000000670000720c */ /* 0x000fe20003fa4070 */
[----:B------:R-:W-:Y:S01]  /*5f30*/  IMAD.HI.U32 R99, R246, R105, RZ ;  /* 0x00000069f6637227 */ /* 0x000fe200078e00ff */
[----:B------:R-:W-:-:S03]  /*5f40*/  ISETP.GT.U32.AND P6, PT, R0, R101, PT ;  /* 0x000000650000720c */ /* 0x000fc60003fc4070 */
[----:B------:R-:W-:Y:S02]  /*5f50*/  IMAD.MOV R106, RZ, RZ, -R99 ;  /* 0x000000ffff6a7224 */ /* 0x000fe400078e0a63 */
[----:B------:R-:W-:-:S04]  /*5f60*/  IMAD.HI.U32 R104, R246, R107, RZ ;  /* 0x0000006bf6687227 */ /* 0x000fc800078e00ff */
[--C-:B------:R-:W-:Y:S01]  /*5f70*/  @!P4 IMAD.IADD R100, R100, 0x1, -R0.reuse ;  /* 0x000000016464c824 */ /* 0x100fe200078e0a00 */
[----:B------:R-:W-:Y:S01]  /*5f80*/  ISETP.GE.AND P4, PT, R108, RZ, PT ;  /* 0x000000ff6c00720c */ /* 0x000fe20003f86270 */
[--C-:B------:R-:W-:Y:S02]  /*5f90*/  @!P5 IMAD.IADD R103, R103, 0x1, -R0.reuse ;  /* 0x000000016767d824 */ /* 0x100fe400078e0a00 */
[----:B------:R-:W-:Y:S01]  /*5fa0*/  @!P6 IMAD.IADD R101, R101, 0x1, -R0 ;  /* 0x000000016565e824 */ /* 0x000fe200078e0a00 */
[C---:B------:R-:W-:Y:S01]  /*5fb0*/  ISETP.GT.U32.AND P5, PT, R0.reuse, R100, PT ;  /* 0x000000640000720c */ /* 0x040fe20003fa4070 */
[C---:B------:R-:W-:Y:S01]  /*5fc0*/  IMAD R105, R0.reuse, R106, R105 ;  /* 0x0000006a00697224 */ /* 0x040fe200078e0269 */
[----:B------:R-:W-:Y:S01]  /*5fd0*/  ISETP.GT.U32.AND P6, PT, R0, R102, PT ;  /* 0x000000660000720c */ /* 0x000fe20003fc4070 */
[----:B------:R-:W-:Y:S02]  /*5fe0*/  IMAD.MOV.U32 R99, RZ, RZ, R101 ;  /* 0x000000ffff637224 */ /* 0x000fe400078e0065 */
[----:B------:R-:W-:-:S02]  /*5ff0*/  IMAD.MOV R104, RZ, RZ, -R104 ;  /* 0x000000ffff687224 */ /* 0x000fc400078e0a68 */
[----:B------:R-:W-:Y:S01]  /*6000*/  IMAD.HI.U32 R101, R246, R109, RZ ;  /* 0x0000006df6657227 */ /* 0x000fe200078e00ff */
[----:B------:R-:W-:Y:S02]  /*6010*/  @!P1 IADD3 R99, -R99, RZ, RZ ;  /* 0x000000ff63639210 */ /* 0x000fe40007ffe1ff */
[----:B------:R-:W-:Y:S01]  /*6020*/  ISETP.GE.AND P1, PT, R110, RZ, PT ;  /* 0x000000ff6e00720c */ /* 0x000fe20003f26270 */
[----:B------:R-:W-:Y:S01]  /*6030*/  IMAD.HI.U32 R106, R246, R111, RZ ;  /* 0x0000006ff66a7227 */ /* 0x000fe200078e00ff */
[----:B------:R-:W-:-:S03]  /*6040*/  LOP3.LUT R110, R245, 0xe2, RZ, 0xfc, !PT ;  /* 0x000000e2f56e7812 */ /* 0x000fc600078efcff */
[--C-:B------:R-:W-:Y:S01]  /*6050*/  @!P5 IMAD.IADD R100, R100, 0x1, -R0.reuse ;  /* 0x000000016464d824 */ /* 0x100fe200078e0a00 */
[----:B------:R-:W-:Y:S01]  /*6060*/  ISETP.GT.U32.AND P5, PT, R0, R105, PT ;  /* 0x000000690000720c */ /* 0x000fe20003fa4070 */
[----:B------:R-:W-:Y:S01]  /*6070*/  @!P6 IMAD.IADD R102, R102, 0x1, -R0 ;  /* 0x000000016666e824 */ /* 0x000fe200078e0a00 */
[C---:B------:R-:W-:Y:S01]  /*6080*/  ISETP.GT.U32.AND P6, PT, R0.reuse, R103, PT ;  /* 0x000000670000720c */ /* 0x040fe20003fc4070 */
[C---:B------:R-:W-:Y:S01]  /*6090*/  IMAD R104, R0.reuse, R104, R107 ;  /* 0x0000006800687224 */ /* 0x040fe200078e026b */
[----:B------:R-:W-:Y:S01]  /*60a0*/  IABS R108, R110 ;  /* 0x0000006e006c7213 */ /* 0x000fe20000000000 */
[----:B------:R-:W-:Y:S02]  /*60b0*/  IMAD.MOV R101, RZ, RZ, -R101 ;  /* 0x000000ffff657224 */ /* 0x000fe400078e0a65 */
[----:B------:R-:W-:Y:S02]  /*60c0*/  IMAD.MOV R106, RZ, RZ, -R106 ;  /* 0x000000ffff6a7224 */ /* 0x000fe400078e0a6a */
[----:B------:R-:W-:Y:S01]  /*60d0*/  @!P2 IMAD.MOV R98, RZ, RZ, -R98 ;  /* 0x000000ffff62a224 */ /* 0x000fe200078e0a62 */
[C---:B------:R-:W-:Y:S01]  /*60e0*/  ISETP.GT.U32.AND P2, PT, R0.reuse, R102, PT ;  /* 0x000000660000720c */ /* 0x040fe20003f44070 */
[----:B------:R-:W-:-:S02]  /*60f0*/  IMAD R107, R0, R101, R109 ;  /* 0x00000065006b7224 */ /* 0x000fc400078e026d */
[--C-:B------:R-:W-:Y:S02]  /*6100*/  @!P5 IMAD.IADD R105, R105, 0x1, -R0.reuse ;  /* 0x000000016969d824 */ /* 0x100fe400078e0a00 */
[----:B------:R-:W-:Y:S01]  /*6110*/  @!P6 IMAD.IADD R103, R103, 0x1, -R0 ;  /* 0x000000016767e824 */ /* 0x000fe200078e0a00 */
[C---:B------:R-:W-:Y:S01]  /*6120*/  ISETP.GT.U32.AND P6, PT, R0.reuse, R104, PT ;  /* 0x000000680000720c */ /* 0x040fe20003fc4070 */
[----:B------:R-:W-:Y:S01]  /*6130*/  @!P0 IMAD.MOV R100, RZ, RZ, -R100 ;  /* 0x000000ffff648224 */ /* 0x000fe200078e0a64 */
[C---:B------:R-:W-:Y:S01]  /*6140*/  ISETP.GT.U32.AND P0, PT, R0.reuse, R105, PT ;  /* 0x000000690000720c */ /* 0x040fe20003f04070 */
[C---:B------:R-:W-:Y:S01]  /*6150*/  IMAD R106, R0.reuse, R106, R111 ;  /* 0x0000006a006a7224 */ /* 0x040fe200078e026f */
[----:B------:R-:W-:Y:S01]  /*6160*/  ISETP.GT.U32.AND P5, PT, R0, R107, PT ;  /* 0x0000006b0000720c */ /* 0x000fe20003fa4070 */
[----:B------:R-:W-:Y:S02]  /*6170*/  IMAD.MOV.U32 R101, RZ, RZ, R103 ;  /* 0x000000ffff657224 */ /* 0x000fe400078e0067 */
[----:B------:R-:W-:-:S02]  /*6180*/  IMAD.MOV.U32 R109, RZ, RZ, R108 ;  /* 0x000000ffff6d7224 */ /* 0x000fc400078e006c */
[----:B------:R-:W-:Y:S01]  /*6190*/  @!P3 IMAD.MOV R101, RZ, RZ, -R101 ;  /* 0x000000ffff65b224 */ /* 0x000fe200078e0a65 */
[----:B------:R-:W-:Y:S01]  /*61a0*/  ISETP.GT.U32.AND P3, PT, R0, R106, PT ;  /* 0x0000006a0000720c */ /* 0x000fe20003f64070 */
[--C-:B------:R-:W-:Y:S01]  /*61b0*/  @!P2 IMAD.IADD R102, R102, 0x1, -R0.reuse ;  /* 0x000000016666a824 */ /* 0x100fe200078e0a00 */
[----:B------:R-:W-:Y:S01]  /*61c0*/  ISETP.GE.AND P2, PT, R112, RZ, PT ;  /* 0x000000ff7000720c */ /* 0x000fe20003f46270 */
[----:B------:R-:W-:Y:S01]  /*61d0*/  @!P6 IMAD.IADD R104, R104, 0x1, -R0 ;  /* 0x000000016868e824 */ /* 0x000fe200078e0a00 */
[----:B------:R-:W-:Y:S01]  /*61e0*/  LOP3.LUT R112, R245, 0xe4, RZ, 0xfc, !PT ;  /* 0x000000e4f5707812 */ /* 0x000fe200078efcff */
[----:B------:R-:W-:Y:S01]  /*61f0*/  IMAD.HI.U32 R108, R246, R109, RZ ;  /* 0x0000006df66c7227 */ /* 0x000fe200078e00ff */
[----:B------:R-:W-:Y:S02]  /*6200*/  @!P0 IADD3 R105, R105, -R0, RZ ;  /* 0x8000000069698210 */ /* 0x000fe40007ffe0ff */
[----:B------:R-:W-:Y:S01]  /*6210*/  ISETP.GT.U32.AND P6, PT, R0, R104, PT ;  /* 0x000000680000720c */ /* 0x000fe20003fc4070 */
[----:B------:R-:W-:Y:S01]  /*6220*/  IMAD.MOV R108, RZ, RZ, -R108 ;  /* 0x000000ffff6c7224 */ /* 0x000fe200078e0a6c */
[----:B------:R-:W-:Y:S01]  /*6230*/  IABS R111, R112 ;  /* 0x00000070006f7213 */ /* 0x000fe20000000000 */
[----:B------:R-:W-:Y:S01]  /*6240*/  IMAD.MOV.U32 R103, RZ, RZ, R105 ;  /* 0x000000ffff677224 */ /* 0x000fe200078e0069 */
[----:B------:R-:W-:Y:S01]  /*6250*/  ISETP.GE.AND P0, PT, R114, RZ, PT ;  /* 0x000000ff7200720c */ /* 0x000fe20003f06270 */
[----:B------:R-:W-:Y:S01]  /*6260*/  @!P3 IMAD.IADD R106, R106, 0x1, -R0 ;  /* 0x000000016a6ab824 */ /* 0x000fe200078e0a00 */
[----:B------:R-:W-:Y:S01]  /*6270*/  ISETP.GE.AND P3, PT, R110, RZ, PT ;  /* 0x000000ff6e00720c */ /* 0x000fe20003f66270 */
[----:B------:R-:W-:Y:S01]  /*6280*/  @!P1 IMAD.MOV R103, RZ, RZ, -R103 ;  /* 0x000000ffff679224 */ /* 0x000fe200078e0a67 */
[C---:B------:R-:W-:Y:S01]  /*6290*/  LOP3.LUT R110, R245.reuse, 0xe6, RZ, 0xfc, !PT ;  /* 0x000000e6f56e7812 */ /* 0x040fe200078efcff */
[C---:B------:R-:W-:Y:S01]  /*62a0*/  IMAD R109, R0.reuse, R108, R109 ;  /* 0x0000006c006d7224 */ /* 0x040fe200078e026d */
[----:B------:R-:W-:Y:S01]  /*62b0*/  ISETP.GT.U32.AND P1, PT, R0, R106, PT ;  /* 0x0000006a0000720c */ /* 0x000fe20003f24070 */
[----:B------:R-:W-:Y:S01]  /*62c0*/  IMAD.HI.U32 R108, R246, R111, RZ ;  /* 0x0000006ff66c7227 */ /* 0x000fe200078e00ff */
[----:B------:R-:W-:-:S03]  /*62d0*/  LOP3.LUT R114, R245, 0xec, RZ, 0xfc, !PT ;  /* 0x000000ecf5727812 */ /* 0x000fc600078efcff */
[----:B------:R-:W-:Y:S01]  /*62e0*/  @!P5 IMAD.IADD R107, R107, 0x1, -R0 ;  /* 0x000000016b6bd824 */ /* 0x000fe200078e0a00 */
[----:B------:R-:W-:Y:S01]  /*62f0*/  IABS R117, R114 ;  /* 0x0000007200757213 */ /* 0x000fe20000000000 */
[----:B------:R-:W-:Y:S02]  /*6300*/  IMAD.MOV R108, RZ, RZ, -R108 ;  /* 0x000000ffff6c7224 */ /* 0x000fe400078e0a6c */
[--C-:B------:R-:W-:Y:S01]  /*6310*/  @!P6 IMAD.IADD R104, R104, 0x1, -R0.reuse ;  /* 0x000000016868e824 */ /* 0x100fe200078e0a00 */
[C---:B------:R-:W-:Y:S01]  /*6320*/  ISETP.GT.U32.AND P5, PT, R0.reuse, R107, PT ;  /* 0x0000006b0000720c */ /* 0x040fe20003fa4070 */
[C---:B------:R-:W-:Y:S01]  /*6330*/  IMAD R108, R0.reuse, R108, R111 ;  /* 0x0000006c006c7224 */ /* 0x040fe200078e026f */
[----:B------:R-:W-:Y:S01]  /*6340*/  ISETP.GT.U32.AND P6, PT, R0, R109, PT ;  /* 0x0000006d0000720c */ /* 0x000fe20003fc4070 */
[----:B------:R-:W-:Y:S01]  /*6350*/  @!P1 IMAD.IADD R106, R106, 0x1, -R0 ;  /* 0x000000016a6a9824 */ /* 0x000fe200078e0a00 */
[----:B------:R-:W-:Y:S01]  /*6360*/  LOP3.LUT R111, R245, 0xe8, RZ, 0xfc, !PT ;  /* 0x000000e8f56f7812 */ /* 0x000fe200078efcff */
[----:B------:R-:W-:Y:S01]  /*6370*/  @!P4 IMAD.MOV R102, RZ, RZ, -R102 ;  /* 0x000000ffff66c224 */ /* 0x000fe200078e0a66 */
[----:B------:R-:W-:Y:S01]  /*6380*/  ISETP.GT.U32.AND P1, PT, R0, R108, PT ;  /* 0x0000006c0000720c */ /* 0x000fe20003f24070 */
[----:B------:R-:W-:Y:S01]  /*6390*/  @!P2 IMAD.MOV R104, RZ, RZ, -R104 ;  /* 0x000000ffff68a224 */ /* 0x000fe200078e0a68 */
[----:B------:R-:W-:Y:S01]  /*63a0*/  ISETP.GE.AND P4, PT, R113, RZ, PT ;  /* 0x000000ff7100720c */ /* 0x000fe20003f86270 */
[----:B------:R-:W-:Y:S01]  /*63b0*/  @!P0 IMAD.MOV R106, RZ, RZ, -R106 ;  /* 0x000000ffff6a8224 */ /* 0x000fe200078e0a6a */
[----:B------:R-:W-:-:S02]  /*63c0*/  ISETP.GE.AND P2, PT, R110, RZ, PT ;  /* 0x000000ff6e00720c */ /* 0x000fc40003f46270 */
[----:B------:R-:W-:Y:S01]  /*63d0*/  IABS R110, R110 ;  /* 0x0000006e006e7213 */ /* 0x000fe20000000000 */
[--C-:B------:R-:W-:Y:S01]  /*63e0*/  @!P5 IMAD.IADD R107, R107, 0x1, -R0.reuse ;  /* 0x000000016b6bd824 */ /* 0x100fe200078e0a00 */
[----:B------:R-:W-:Y:S01]  /*63f0*/  ISETP.GE.AND P5, PT, R112, RZ, PT ;  /* 0x000000ff7000720c */ /* 0x000fe20003fa6270 */
[----:B------:R-:W-:Y:S01]  /*6400*/  @!P6 IMAD.IADD R109, R109, 0x1, -R0 ;  /* 0x000000016d6de824 */ /* 0x000fe200078e0a00 */
[----:B------:R-:W-:Y:S01]  /*6410*/  LOP3.LUT R112, R245, 0xea, RZ, 0xfc, !PT ;  /* 0x000000eaf5707812 */ /* 0x000fe200078efcff */
[----:B------:R-:W-:Y:S01]  /*6420*/  IMAD.MOV.U32 R105, RZ, RZ, R107 ;  /* 0x000000ffff697224 */ /* 0x000fe200078e006b */
[----:B------:R-:W-:Y:S02]  /*6430*/  IABS R113, R111 ;  /* 0x0000006f00717213 */ /* 0x000fe40000000000 */
[----:B------:R-:W-:Y:S01]  /*6440*/  ISETP.GT.U32.AND P6, PT, R0, R109, PT ;  /* 0x0000006d0000720c */ /* 0x000fe20003fc4070 */
[----:B------:R-:W-:Y:S01]  /*6450*/  @!P4 IMAD.MOV R105, RZ, RZ, -R105 ;  /* 0x000000ffff69c224 */ /* 0x000fe200078e0a69 */
[----:B------:R-:W-:-:S02]  /*6460*/  @!P1 IADD3 R108, R108, -R0, RZ ;  /* 0x800000006c6c9210 */ /* 0x000fc40007ffe0ff */
[----:B------:R-:W-:Y:S01]  /*6470*/  ISETP.GE.AND P4, PT, R111, RZ, PT ;  /* 0x000000ff6f00720c */ /* 0x000fe20003f86270 */
[----:B------:R-:W-:Y:S01]  /*6480*/  IMAD.MOV.U32 R111, RZ, RZ, R110 ;  /* 0x000000ffff6f7224 */ /* 0x000fe200078e006e */
[----:B------:R-:W-:Y:S01]  /*6490*/  IABS R115, R112 ;  /* 0x0000007000737213 */ /* 0x000fe20000000000 */
[----:B------:R-:W-:Y:S01]  /*64a0*/  IMAD.HI.U32 R110, R246, R113, RZ ;  /* 0x00000071f66e7227 */ /* 0x000fe200078e00ff */
[----:B------:R-:W-:Y:S02]  /*64b0*/  ISETP.GT.U32.AND P1, PT, R0, R108, PT ;  /* 0x0000006c0000720c */ /* 0x000fe40003f24070 */
[----:B------:R-:W-:Y:S01]  /*64c0*/  ISETP.GE.AND P0, PT, R112, RZ, PT ;  /* 0x000000ff7000720c */ /* 0x000fe20003f06270 */
[----:B------:R-:W-:-:S04]  /*64d0*/  IMAD.HI.U32 R107, R246, R111, RZ ;  /* 0x0000006ff66b7227 */ /* 0x000fc800078e00ff */
[----:B------:R-:W-:-:S04]  /*64e0*/  IMAD.HI.U32 R112, R246, R115, RZ ;  /* 0x00000073f6707227 */ /* 0x000fc800078e00ff */
[----:B------:R-:W-:Y:S02]  /*64f0*/  IMAD.MOV R107, RZ, RZ, -R107 ;  /* 0x000000ffff6b7224 */ /* 0x000fe400078e0a6b */
[----:B------:R-:W-:Y:S02]  /*6500*/  IMAD.MOV R110, RZ, RZ, -R110 ;  /* 0x000000ffff6e7224 */ /* 0x000fe400078e0a6e */
[----:B------:R-:W-:Y:S01]  /*6510*/  @!P6 IMAD.IADD R109, R109, 0x1, -R0 ;  /* 0x000000016d6de824 */ /* 0x000fe200078e0a00 */
[----:B------:R-:W-:Y:S01]  /*6520*/  ISETP.GE.AND P6, PT, R114, RZ, PT ;  /* 0x000000ff7200720c */ /* 0x000fe20003fc6270 */
[----:B------:R-:W-:Y:S02]  /*6530*/  IMAD.MOV R112, RZ, RZ, -R112 ;  /* 0x000000ffff707224 */ /* 0x000fe400078e0a70 */
[C---:B------:R-:W-:Y:S02]  /*6540*/  IMAD R111, R0.reuse, R107, R111 ;  /* 0x0000006b006f7224 */ /* 0x040fe400078e026f */
[----:B------:R-:W-:-:S02]  /*6550*/  IMAD R110, R0, R110, R113 ;  /* 0x0000006e006e7224 */ /* 0x000fc400078e0271 */
[----:B------:R-:W-:Y:S02]  /*6560*/  IMAD.MOV.U32 R107, RZ, RZ, R109 ;  /* 0x000000ffff6b7224 */ /* 0x000fe400078e006d */
[----:B------:R-:W-:Y:S01]  /*6570*/  @!P1 IMAD.IADD R108, R108, 0x1, -R0 ;  /* 0x000000016c6c9824 */ /* 0x000fe200078e0a00 */
[C---:B------:R-:W-:Y:S01]  /*6580*/  ISETP.GT.U32.AND P1, PT, R0.reuse, R110, PT ;  /* 0x0000006e0000720c */ /* 0x040fe20003f24070 */
[C---:B------:R-:W-:Y:S01]  /*6590*/  IMAD R113, R0.reuse, R112, R115 ;  /* 0x0000007000717224 */ /* 0x040fe200078e0273 */
[----:B------:R-:W-:Y:S01]  /*65a0*/  IABS R115, R118 ;  /* 0x0000007600737213 */ /* 0x000fe20000000000 */
[----:B------:R-:W-:Y:S01]  /*65b0*/  @!P3 IMAD.MOV R107, RZ, RZ, -R107 ;  /* 0x000000ffff6bb224 */ /* 0x000fe200078e0a6b */
[C---:B------:R-:W-:Y:S01]  /*65c0*/  ISETP.GT.U32.AND P3, PT, R0.reuse, R111, PT ;  /* 0x0000006f0000720c */ /* 0x040fe20003f64070 */
[----:B------:R-:W-:Y:S01]  /*65d0*/  @!P5 IMAD.MOV R108, RZ, RZ, -R108 ;  /* 0x000000ffff6cd224 */ /* 0x000fe200078e0a6c */
[----:B------:R-:W-:Y:S01]  /*65e0*/  ISETP.GT.U32.AND P5, PT, R0, R113, PT ;  /* 0x000000710000720c */ /* 0x000fe20003fa4070 */
[----:B------:R-:W-:-:S04]  /*65f0*/  IMAD.HI.U32 R109, R246, R117, RZ ;  /* 0x00000075f66d7227 */ /* 0x000fc800078e00ff */
[----:B------:R-:W-:Y:S02]  /*6600*/  IMAD.MOV R109, RZ, RZ, -R109 ;  /* 0x000000ffff6d7224 */ /* 0x000fe400078e0a6d */
[--C-:B------:R-:W-:Y:S02]  /*6610*/  @!P1 IMAD.IADD R110, R110, 0x1, -R0.reuse ;  /* 0x000000016e6e9824 */ /* 0x100fe400078e0a00 */
[C---:B------:R-:W-:Y:S01]  /*6620*/  IMAD R112, R0.reuse, R109, R117 ;  /* 0x0000006d00707224 */ /* 0x040fe200078e0275 */
[----:B------:R-:W-:Y:S01]  /*6630*/  IABS R117, R120 ;  /* 0x0000007800757213 */ /* 0x000fe20000000000 */
[--C-:B------:R-:W-:Y:S01]  /*6640*/  @!P3 IMAD.IADD R111, R111, 0x1, -R0.reuse ;  /* 0x000000016f6fb824 */ /* 0x100fe200078e0a00 */
[----:B------:R-:W-:Y:S01]  /*6650*/  ISETP.GT.U32.AND P1, PT, R0, R110, PT ;  /* 0x0000006e0000720c */ /* 0x000fe20003f24070 */
[----:B------:R-:W-:Y:S02]  /*6660*/  @!P5 IMAD.IADD R113, R113, 0x1, -R0 ;  /* 0x000000017171d824 */ /* 0x000fe400078e0a00 */
[----:B------:R-:W-:Y:S01]  /*6670*/  IMAD.HI.U32 R114, R246, R117, RZ ;  /* 0x00000075f6727227 */ /* 0x000fe200078e00ff */
[----:B------:R-:W-:-:S02]  /*6680*/  ISETP.GT.U32.AND P3, PT, R0, R111, PT ;  /* 0x0000006f0000720c */ /* 0x000fc40003f64070 */
[----:B------:R-:W-:Y:S01]  /*6690*/  ISETP.GT.U32.AND P5, PT, R0, R113, PT ;  /* 0x000000710000720c */ /* 0x000fe20003fa4070 */
[----:B------:R-:W-:Y:S02]  /*66a0*/  IMAD.MOV R114, RZ, RZ, -R114 ;  /* 0x000000ffff727224 */ /* 0x000fe400078e0a72 */
[----:B------:R-:W-:-:S04]  /*66b0*/  IMAD.HI.U32 R109, R246, R115, RZ ;  /* 0x00000073f66d7227 */ /* 0x000fc800078e00ff */
[----:B------:R-:W-:Y:S01]  /*66c0*/  IMAD R114, R0, R114, R117 ;  /* 0x0000007200727224 */ /* 0x000fe200078e0275 */
[----:B------:R-:W-:Y:S01]  /*66d0*/  @!P1 IADD3 R110, R110, -R0, RZ ;  /* 0x800000006e6e9210 */ /* 0x000fe20007ffe0ff */
[----:B------:R-:W-:Y:S02]  /*66e0*/  IMAD.MOV R109, RZ, RZ, -R109 ;  /* 0x000000ffff6d7224 */ /* 0x000fe400078e0a6d */
[--C-:B------:R-:W-:Y:S01]  /*66f0*/  @!P3 IMAD.IADD R111, R111, 0x1, -R0.reuse ;  /* 0x000000016f6fb824 */ /* 0x100fe200078e0a00 */
[C---:B------:R-:W-:Y:S01]  /*6700*/  ISETP.GT.U32.AND P3, PT, R0.reuse, R112, PT ;  /* 0x000000700000720c */ /* 0x040fe20003f64070 */
[----:B------:R-:W-:Y:S01]  /*6710*/  @!P5 IMAD.IADD R113, R113, 0x1, -R0 ;  /* 0x000000017171d824 */ /* 0x000fe200078e0a00 */
[C---:B------:R-:W-:Y:S01]  /*6720*/  ISETP.GT.U32.AND P5, PT, R0.reuse, R114, PT ;  /* 0x000000720000720c */ /* 0x040fe20003fa4070 */
[----:B------:R-:W-:Y:S02]  /*6730*/  IMAD R115, R0, R109, R115 ;  /* 0x0000006d00737224 */ /* 0x000fe400078e0273 */
[----:B------:R-:W-:-:S02]  /*6740*/  IMAD.MOV.U32 R109, RZ, RZ, R111 ;  /* 0x000000ffff6d7224 */ /* 0x000fc400078e006f */
[----:B------:R-:W-:Y:S01]  /*6750*/  IMAD.HI.U32 R117, R246, R121, RZ ;  /* 0x00000079f6757227 */ /* 0x000fe200078e00ff */
[----:B------:R-:W-:-:S03]  /*6760*/  ISETP.GT.U32.AND P1, PT, R0, R115, PT ;  /* 0x000000730000720c */ /* 0x000fc60003f24070 */
[----:B------:R-:W-:Y:S02]  /*6770*/  @!P2 IMAD.MOV R109, RZ, RZ, -R109 ;  /* 0x000000ffff6da224 */ /* 0x000fe400078e0a6d */
[--C-:B------:R-:W-:Y:S01]  /*6780*/  @!P3 IMAD.IADD R112, R112, 0x1, -R0.reuse ;  /* 0x000000017070b824 */ /* 0x100fe200078e0a00 */
[----:B------:R-:W-:Y:S01]  /*6790*/  ISETP.GE.AND P3, PT, R118, RZ, PT ;  /* 0x000000ff7600720c */ /* 0x000fe20003f66270 */
[--C-:B------:R-:W-:Y:S02]  /*67a0*/  @!P5 IMAD.IADD R114, R114, 0x1, -R0.reuse ;  /* 0x000000017272d824 */ /* 0x100fe400078e0a00 */
[----:B------:R-:W-:Y:S01]  /*67b0*/  IMAD.HI.U32 R118, R246, R123, RZ ;  /* 0x0000007bf6767227 */ /* 0x000fe200078e00ff */
[C---:B------:R-:W-:Y:S02]  /*67c0*/  ISETP.GT.U32.AND P2, PT, R0.reuse, R112, PT ;  /* 0x000000700000720c */ /* 0x040fe40003f44070 */
[----:B------:R-:W-:Y:S01]  /*67d0*/  ISETP.GT.U32.AND P5, PT, R0, R114, PT ;  /* 0x000000720000720c */ /* 0x000fe20003fa4070 */
[----:B------:R-:W-:Y:S01]  /*67e0*/  @!P1 IMAD.IADD R115, R115, 0x1, -R0 ;  /* 0x0000000173739824 */ /* 0x000fe200078e0a00 */
[----:B------:R-:W-:Y:S01]  /*67f0*/  ISETP.GE.AND P1, PT, R120, RZ, PT ;  /* 0x000000ff7800720c */ /* 0x000fe20003f26270 */
[----:B------:R-:W-:Y:S01]  /*6800*/  IMAD.MOV R118, RZ, RZ, -R118 ;  /* 0x000000ffff767224 */ /* 0x000fe200078e0a76 */
[----:B------:R-:W-:Y:S01]  /*6810*/  LOP3.LUT R120, R245, 0xf8, RZ, 0xfc, !PT ;  /* 0x000000f8f5787812 */ /* 0x000fe200078efcff */
[----:B------:R-:W-:-:S02]  /*6820*/  IMAD.MOV R111, RZ, RZ, -R117 ;  /* 0x000000ffff6f7224 */ /* 0x000fc400078e0a75 */
[C---:B------:R-:W-:Y:S02]  /*6830*/  IMAD R117, R0.reuse, R116, R119 ;  /* 0x0000007400757224 */ /* 0x040fe400078e0277 */
[----:B------:R-:W-:Y:S01]  /*6840*/  @!P4 IMAD.MOV R110, RZ, RZ, -R110 ;  /* 0x000000ffff6ec224 */ /* 0x000fe200078e0a6e */
[C---:B------:R-:W-:Y:S01]  /*6850*/  ISETP.GT.U32.AND P4, PT, R0.reuse, R115, PT ;  /* 0x000000730000720c */ /* 0x040fe20003f84070 */
[C---:B------:R-:W-:Y:S02]  /*6860*/  IMAD R119, R0.reuse, R118, R123 ;  /* 0x0000007600777224 */ /* 0x040fe400078e027b */
[----:B------:R-:W-:Y:S01]  /*6870*/  IMAD R116, R0, R111, R121 ;  /* 0x0000006f00747224 */ /* 0x000fe200078e0279 */
[----:B------:R-:W-:Y:S01]  /*6880*/  IABS R121, R120 ;  /* 0x0000007800797213 */ /* 0x000fe20000000000 */
[--C-:B------:R-:W-:Y:S01]  /*6890*/  @!P2 IMAD.IADD R112, R112, 0x1, -R0.reuse ;  /* 0x000000017070a824 */ /* 0x100fe200078e0a00 */
[----:B------:R-:W-:Y:S01]  /*68a0*/  ISETP.GT.U32.AND P2, PT, R0, R117, PT ;  /* 0x000000750000720c */ /* 0x000fe20003f44070 */
[----:B------:R-:W-:Y:S01]  /*68b0*/  @!P5 IMAD.IADD R114, R114, 0x1, -R0 ;  /* 0x000000017272d824 */ /* 0x000fe200078e0a00 */
[C---:B------:R-:W-:Y:S01]  /*68c0*/  ISETP.GT.U32.AND P5, PT, R0.reuse, R119, PT ;  /* 0x000000770000720c */ /* 0x040fe20003fa4070 */
[----:B------:R-:W-:Y:S01]  /*68d0*/  @!P6 IMAD.MOV R112, RZ, RZ, -R112 ;  /* 0x000000ffff70e224 */ /* 0x000fe200078e0a70 */
[----:B------:R-:W-:Y:S01]  /*68e0*/  ISETP.GT.U32.AND P6, PT, R0, R116, PT ;  /* 0x000000740000720c */ /* 0x000fe20003fc4070 */
[----:B------:R-:W-:-:S02]  /*68f0*/  IMAD.MOV.U32 R111, RZ, RZ, R113 ;  /* 0x000000ffff6f7224 */ /* 0x000fc400078e0071 */
[----:B------:R-:W-:Y:S01]  /*6900*/  @!P4 IADD3 R115, R115, -R0, RZ ;  /* 0x800000007373c210 */ /* 0x000fe20007ffe0ff */
[----:B------:R-:W-:Y:S01]  /*6910*/  IMAD.HI.U32 R118, R246, R121, RZ ;  /* 0x00000079f6767227 */ /* 0x000fe200078e00ff */
[----:B------:R-:W-:Y:S02]  /*6920*/  ISETP.GE.AND P4, PT, R124, RZ, PT ;  /* 0x000000ff7c00720c */ /* 0x000fe40003f86270 */
[----:B------:R-:W-:Y:S01]  /*6930*/  LOP3.LUT R124, R245, 0xfc, RZ, 0xfc, !PT ;  /* 0x000000fcf57c7812 */ /* 0x000fe200078efcff */
[----:B------:R-:W-:Y:S01]  /*6940*/  @!P0 IMAD.MOV R111, RZ, RZ, -R111 ;  /* 0x000000ffff6f8224 */ /* 0x000fe200078e0a6f */
[----:B------:R-:W-:Y:S01]  /*6950*/  ISETP.GE.AND P0, PT, R122, RZ, PT ;  /* 0x000000ff7a00720c */ /* 0x000fe20003f06270 */
[--C-:B------:R-:W-:Y:S01]  /*6960*/  @!P2 IMAD.IADD R117, R117, 0x1, -R0.reuse ;  /* 0x000000017575a824 */ /* 0x100fe200078e0a00 */
[----:B------:R-:W-:Y:S01]  /*6970*/  LOP3.LUT R122, R245, 0xfa, RZ, 0xfc, !PT ;  /* 0x000000faf57a7812 */ /* 0x000fe200078efcff */
[----:B------:R-:W-:Y:S01]  /*6980*/  IMAD.MOV.U32 R113, RZ, RZ, R115 ;  /* 0x000000ffff717224 */ /* 0x000fe200078e0073 */
[----:B------:R-:W-:Y:S01]  /*6990*/  ISETP.GE.AND P2, PT, R125, RZ, PT ;  /* 0x000000ff7d00720c */ /* 0x000fe20003f46270 */
[--C-:B------:R-:W-:Y:S01]  /*69a0*/  @!P5 IMAD.IADD R119, R119, 0x1, -R0.reuse ;  /* 0x000000017777d824 */ /* 0x100fe200078e0a00 */
[----:B------:R-:W-:Y:S01]  /*69b0*/  IABS R123, R122 ;  /* 0x0000007a007b7213 */ /* 0x000fe20000000000 */
[----:B------:R-:W-:Y:S01]  /*69c0*/  @!P6 IMAD.IADD R116, R116, 0x1, -R0 ;  /* 0x000000017474e824 */ /* 0x000fe200078e0a00 */
[C---:B------:R-:W-:Y:S01]  /*69d0*/  ISETP.GT.U32.AND P6, PT, R0.reuse, R117, PT ;  /* 0x000000750000720c */ /* 0x040fe20003fc4070 */
[----:B------:R-:W-:Y:S01]  /*69e0*/  @!P3 IMAD.MOV R113, RZ, RZ, -R113 ;  /* 0x000000ffff71b224 */ /* 0x000fe200078e0a71 */
[----:B------:R-:W-:Y:S01]  /*69f0*/  ISETP.GT.U32.AND P3, PT, R0, R119, PT ;  /* 0x000000770000720c */ /* 0x000fe20003f64070 */
[----:B------:R-:W-:Y:S01]  /*6a00*/  IMAD.HI.U32 R115, R246, R123, RZ ;  /* 0x0000007bf6737227 */ /* 0x000fe200078e00ff */
[----:B------:R-:W-:-:S02]  /*6a10*/  ISETP.GT.U32.AND P5, PT, R0, R116, PT ;  /* 0x000000740000720c */ /* 0x000fc40003fa4070 */
[----:B------:R-:W-:Y:S01]  /*6a20*/  IABS R125, R124 ;  /* 0x0000007c007d7213 */ /* 0x000fe20000000000 */
[----:B------:R-:W-:Y:S02]  /*6a30*/  IMAD.MOV R118, RZ, RZ, -R118 ;  /* 0x000000ffff767224 */ /* 0x000fe400078e0a76 */
[----:B------:R-:W-:Y:S02]  /*6a40*/  IMAD.MOV R115, RZ, RZ, -R115 ;  /* 0x000000ffff737224 */ /* 0x000fe400078e0a73 */
[C---:B------:R-:W-:Y:S02]  /*6a50*/  IMAD R118, R0.reuse, R118, R121 ;  /* 0x0000007600767224 */ /* 0x040fe400078e0279 */
[C---:B------:R-:W-:Y:S02]  /*6a60*/  IMAD R121, R0.reuse, R115, R123 ;  /* 0x0000007300797224 */ /* 0x040fe400078e027b */
[--C-:B------:R-:W-:Y:S01]  /*6a70*/  @!P6 IMAD.IADD R117, R117, 0x1, -R0.reuse ;  /* 0x000000017575e824 */ /* 0x100fe200078e0a00 */
[C---:B------:R-:W-:Y:S01]  /*6a80*/  ISETP.GT.U32.AND P6, PT, R0.reuse, R118, PT ;  /* 0x000000760000720c */ /* 0x040fe20003fc4070 */
[--C-:B------:R-:W-:Y:S01]  /*6a90*/  @!P3 IMAD.IADD R119, R119, 0x1, -R0.reuse ;  /* 0x000000017777b824 */ /* 0x100fe200078e0a00 */
[----:B------:R-:W-:Y:S01]  /*6aa0*/  ISETP.GT.U32.AND P3, PT, R0, R121, PT ;  /* 0x000000790000720c */ /* 0x000fe20003f64070 */
[----:B------:R-:W-:Y:S01]  /*6ab0*/  @!P5 IMAD.IADD R116, R116, 0x1, -R0 ;  /* 0x000000017474d824 */ /* 0x000fe200078e0a00 */
[----:B------:R-:W-:Y:S01]  /*6ac0*/  ISETP.GE.AND P5, PT, R120, RZ, PT ;  /* 0x000000ff7800720c */ /* 0x000fe20003fa6270 */
[----:B------:R-:W-:-:S04]  /*6ad0*/  IMAD.HI.U32 R115, R246, R125, RZ ;  /* 0x0000007df6737227 */ /* 0x000fc800078e00ff */
[----:B------:R-:W-:-:S04]  /*6ae0*/  IMAD.HI.U32 R120, R246, R127, RZ ;  /* 0x0000007ff6787227 */ /* 0x000fc800078e00ff */
[----:B------:R-:W-:Y:S02]  /*6af0*/  IMAD.MOV R115, RZ, RZ, -R115 ;  /* 0x000000ffff737224 */ /* 0x000fe400078e0a73 */
[----:B------:R-:W-:Y:S01]  /*6b00*/  @!P6 IMAD.IADD R118, R118, 0x1, -R0 ;  /* 0x000000017676e824 */ /* 0x000fe200078e0a00 */
[----:B------:R-:W-:Y:S01]  /*6b10*/  @!P3 IADD3 R121, R121, -R0, RZ ;  /* 0x800000007979b210 */ /* 0x000fe20007ffe0ff */
[----:B------:R-:W-:Y:S01]  /*6b20*/  IMAD.MOV R123, RZ, RZ, -R120 ;  /* 0x000000ffff7b7224 */ /* 0x000fe200078e0a78 */
[----:B------:R-:W-:Y:S01]  /*6b30*/  ISETP.GE.AND P6, PT, R122, RZ, PT ;  /* 0x000000ff7a00720c */ /* 0x000fe20003fc6270 */
[C---:B------:R-:W-:Y:S01]  /*6b40*/  IMAD R120, R0.reuse, R115, R125 ;  /* 0x0000007300787224 */ /* 0x040fe200078e027d */
[C---:B------:R-:W-:Y:S01]  /*6b50*/  ISETP.GT.U32.AND P3, PT, R0.reuse, R121, PT ;  /* 0x000000790000720c */ /* 0x040fe20003f64070 */
[----:B------:R-:W-:Y:S01]  /*6b60*/  @!P1 IMAD.MOV R114, RZ, RZ, -R114 ;  /* 0x000000ffff729224 */ /* 0x000fe200078e0a72 */
[----:B------:R-:W-:Y:S01]  /*6b70*/  IABS R125, R128 ;  /* 0x00000080007d7213 */ /* 0x000fe20000000000 */
[C---:B------:R-:W-:Y:S01]  /*6b80*/  IMAD R123, R0.reuse, R123, R127 ;  /* 0x0000007b007b7224 */ /* 0x040fe200078e027f */
[----:B------:R-:W-:Y:S01]  /*6b90*/  ISETP.GT.U32.AND P1, PT, R0, R118, PT ;  /* 0x000000760000720c */ /* 0x000fe20003f24070 */
[----:B------:R-:W-:Y:S01]  /*6ba0*/  IMAD.MOV.U32 R115, RZ, RZ, R117 ;  /* 0x000000ffff737224 */ /* 0x000fe200078e0075 */
[----:B------:R-:W-:Y:S01]  /*6bb0*/  IABS R127, R130 ;  /* 0x00000082007f7213 */ /* 0x000fe20000000000 */
[----:B------:R-:W-:-:S04]  /*6bc0*/  IMAD.HI.U32 R122, R246, R125, RZ ;  /* 0x0000007df67a7227 */ /* 0x000fc800078e00ff */
[----:B------:R-:W-:Y:S02]  /*6bd0*/  IMAD.MOV.U32 R117, RZ, RZ, R119 ;  /* 0x000000ffff757224 */ /* 0x000fe400078e0077 */
[----:B------:R-:W-:Y:S01]  /*6be0*/  @!P4 IMAD.MOV R116, RZ, RZ, -R116 ;  /* 0x000000ffff74c224 */ /* 0x000fe200078e0a74 */
[----:B------:R-:W-:Y:S01]  /*6bf0*/  ISETP.GT.U32.AND P4, PT, R0, R123, PT ;  /* 0x0000007b0000720c */ /* 0x000fe20003f84070 */
[----:B------:R-:W-:-:S04]  /*6c00*/  IMAD.HI.U32 R119, R246, R127, RZ ;  /* 0x0000007ff6777227 */ /* 0x000fc800078e00ff */
[----:B------:R-:W-:Y:S02]  /*6c10*/  IMAD.MOV R122, RZ, RZ, -R122 ;  /* 0x000000ffff7a7224 */ /* 0x000fe400078e0a7a */
[----:B------:R-:W-:Y:S02]  /*6c20*/  IMAD.MOV R119, RZ, RZ, -R119 ;  /* 0x000000ffff777224 */ /* 0x000fe400078e0a77 */
[--C-:B------:R-:W-:Y:S01]  /*6c30*/  @!P3 IMAD.IADD R121, R121, 0x1, -R0.reuse ;  /* 0x000000017979b824 */ /* 0x100fe200078e0a00 */
[----:B------:R-:W-:Y:S01]  /*6c40*/  ISETP.GE.AND P3, PT, R128, RZ, PT ;  /* 0x000000ff8000720c */ /* 0x000fe20003f66270 */
[----:B------:R-:W-:Y:S01]  /*6c50*/  @!P1 IMAD.IADD R118, R118, 0x1, -R0 ;  /* 0x0000000176769824 */ /* 0x000fe200078e0a00 */
[----:B------:R-:W-:Y:S01]  /*6c60*/  LOP3.LUT R128, R245, 0x106, RZ, 0xfc, !PT ;  /* 0x00000106f5807812 */ /* 0x000fe200078efcff */
[----:B------:R-:W-:Y:S01]  /*6c70*/  IMAD R122, R0, R122, R125 ;  /* 0x0000007a007a7224 */ /* 0x000fe200078e027d */
[----:B------:R-:W-:Y:S01]  /*6c80*/  ISETP.GE.AND P1, PT, R126, RZ, PT ;  /* 0x000000ff7e00720c */ /* 0x000fe20003f26270 */
[----:B------:R-:W-:Y:S01]  /*6c90*/  IMAD R125, R0, R119, R127 ;  /* 0x00000077007d7224 */ /* 0x000fe200078e027f */
[----:B------:R-:W-:Y:S01]  /*6ca0*/  IABS R129, R128 ;  /* 0x0000008000817213 */ /* 0x000fe20000000000 */
[----:B------:R-:W-:-:S02]  /*6cb0*/  IMAD.MOV.U32 R119, RZ, RZ, R121 ;  /* 0x000000ffff777224 */ /* 0x000fc400078e0079 */
[----:B------:R-:W-:Y:S01]  /*6cc0*/  @!P5 IMAD.MOV R118, RZ, RZ, -R118 ;  /* 0x000000ffff76d224 */ /* 0x000fe200078e0a76 */
[C---:B------:R-:W-:Y:S01]  /*6cd0*/  ISETP.GT.U32.AND P5, PT, R0.reuse, R122, PT ;  /* 0x0000007a0000720c */ /* 0x040fe20003fa4070 */
[----:B------:R-:W-:Y:S01]  /*6ce0*/  @!P4 IMAD.IADD R123, R123, 0x1, -R0 ;  /* 0x000000017b7bc824 */ /* 0x000fe200078e0a00 */
[----:B------:R-:W-:Y:S01]  /*6cf0*/  @!P6 IADD3 R119, -R119, RZ, RZ ;  /* 0x000000ff7777e210 */ /* 0x000fe20007ffe1ff */
[----:B------:R-:W-:Y:S01]  /*6d00*/  @!P0 IMAD.MOV R115, RZ, RZ, -R115 ;  /* 0x000000ffff738224 */ /* 0x000fe200078e0a73 */
[C---:B------:R-:W-:Y:S01]  /*6d10*/  ISETP.GT.U32.AND P6, PT, R0.reuse, R125, PT ;  /* 0x0000007d0000720c */ /* 0x040fe20003fc4070 */
[----:B------:R-:W-:Y:S01]  /*6d20*/  @!P2 IMAD.MOV R117, RZ, RZ, -R117 ;  /* 0x000000ffff75a224 */ /* 0x000fe200078e0a75 */
[C---:B------:R-:W-:Y:S02]  /*6d30*/  ISETP.GT.U32.AND P0, PT, R0.reuse, R120, PT ;  /* 0x000000780000720c */ /* 0x040fe40003f04070 */
[----:B------:R-:W-:Y:S02]  /*6d40*/  ISETP.GT.U32.AND P4, PT, R0, R123, PT ;  /* 0x0000007b0000720c */ /* 0x000fe40003f84070 */
[----:B------:R-:W-:-:S02]  /*6d50*/  ISETP.GE.AND P2, PT, R124, RZ, PT ;  /* 0x000000ff7c00720c */ /* 0x000fc40003f46270 */
[----:B------:R-:W-:Y:S01]  /*6d60*/  LOP3.LUT R124, R245, 0x104, RZ, 0xfc, !PT ;  /* 0x00000104f57c7812 */ /* 0x000fe200078efcff */
[----:B------:R-:W-:-:S03]  /*6d70*/  @!P5 IMAD.IADD R122, R122, 0x1, -R0 ;  /* 0x000000017a7ad824 */ /* 0x000fc600078e0a00 */
[----:B------:R-:W-:Y:S01]  /*6d80*/  IABS R127, R124 ;  /* 0x0000007c007f7213 */ /* 0x000fe20000000000 */
[--C-:B------:R-:W-:Y:S01]  /*6d90*/  @!P6 IMAD.IADD R125, R125, 0x1, -R0.reuse ;  /* 0x000000017d7de824 */ /* 0x100fe200078e0a00 */
[----:B------:R-:W-:Y:S01]  /*6da0*/  ISETP.GT.U32.AND P5, PT, R0, R122, PT ;  /* 0x0000007a0000720c */ /* 0x000fe20003fa4070 */
[--C-:B------:R-:W-:Y:S02]  /*6db0*/  @!P0 IMAD.IADD R120, R120, 0x1, -R0.reuse ;  /* 0x0000000178788824 */ /* 0x100fe400078e0a00 */
[----:B------:R-:W-:Y:S01]  /*6dc0*/  IMAD.HI.U32 R121, R246, R127, RZ ;  /* 0x0000007ff6797227 */ /* 0x000fe200078e00ff */
[C---:B------:R-:W-:Y:S02]  /*6dd0*/  ISETP.GT.U32.AND P6, PT, R0.reuse, R125, PT ;  /* 0x0000007d0000720c */ /* 0x040fe40003fc4070 */
[----:B------:R-:W-:Y:S01]  /*6de0*/  ISETP.GT.U32.AND P0, PT, R0, R120, PT ;  /* 0x000000780000720c */ /* 0x000fe20003f04070 */
[----:B------:R-:W-:Y:S01]  /*6df0*/  @!P4 IMAD.IADD R123, R123, 0x1, -R0 ;  /* 0x000000017b7bc824 */ /* 0x000fe200078e0a00 */
[----:B------:R-:W-:Y:S01]  /*6e00*/  ISETP.GE.AND P4, PT, R124, RZ, PT ;  /* 0x000000ff7c00720c */ /* 0x000fe20003f86270 */
[----:B------:R-:W-:-:S04]  /*6e10*/  IMAD.HI.U32 R124, R246, R129, RZ ;  /* 0x00000081f67c7227 */ /* 0x000fc800078e00ff */
[----:B------:R-:W-:Y:S02]  /*6e20*/  IMAD.MOV R121, RZ, RZ, -R121 ;  /* 0x000000ffff797224 */ /* 0x000fe400078e0a79 */
[----:B------:R-:W-:Y:S02]  /*6e30*/  IMAD.MOV R126, RZ, RZ, -R124 ;  /* 0x000000ffff7e7224 */ /* 0x000fe400078e0a7c */
[C---:B------:R-:W-:Y:S02]  /*6e40*/  IMAD R124, R0.reuse, R121, R127 ;  /* 0x00000079007c7224 */ /* 0x040fe400078e027f */
[----:B------:R-:W-:Y:S02]  /*6e50*/  IMAD R127, R0, R126, R129 ;  /* 0x0000007e007f7224 */ /* 0x000fe400078e0281 */
[--C-:B------:R-:W-:Y:S01]  /*6e60*/  @!P5 IMAD.IADD R122, R122, 0x1, -R0.reuse ;  /* 0x000000017a7ad824 */ /* 0x100fe200078e0a00 */
[C---:B------:R-:W-:Y:S01]  /*6e70*/  ISETP.GT.U32.AND P5, PT, R0.reuse, R124, PT ;  /* 0x0000007c0000720c */ /* 0x040fe20003fa4070 */
[--C-:B------:R-:W-:Y:S01]  /*6e80*/  @!P6 IMAD.IADD R125, R125, 0x1, -R0.reuse ;  /* 0x000000017d7de824 */ /* 0x100fe200078e0a00 */
[----:B------:R-:W-:Y:S01]  /*6e90*/  ISETP.GT.U32.AND P6, PT, R0, R127, PT ;  /* 0x0000007f0000720c */ /* 0x000fe20003fc4070 */
[----:B------:R-:W-:Y:S01]  /*6ea0*/  @!P0 IMAD.IADD R120, R120, 0x1, -R0 ;  /* 0x0000000178788824 */ /* 0x000fe200078e0a00 */
[----:B------:R-:W-:Y:S01]  /*6eb0*/  ISETP.GE.AND P0, PT, R130, RZ, PT ;  /* 0x000000ff8200720c */ /* 0x000fe20003f06270 */
[----:B------:R-:W-:Y:S01]  /*6ec0*/  IMAD.HI.U32 R129, R246, R135, RZ ;  /* 0x00000087f6817227 */ /* 0x000fe200078e00ff */
[----:B------:R-:W-:-:S03]  /*6ed0*/  LOP3.LUT R130, R245, 0x108, RZ, 0xfc, !PT ;  /* 0x00000108f5827812 */ /* 0x000fc600078efcff */
[----:B------:R-:W-:Y:S01]  /*6ee0*/  @!P2 IMAD.MOV R120, RZ, RZ, -R120 ;  /* 0x000000ffff78a224 */ /* 0x000fe200078e0a78 */
[----:B------:R-:W-:Y:S01]  /*6ef0*/  IABS R131, R130 ;  /* 0x0000008200837213 */ /* 0x000fe20000000000 */
[----:B------:R-:W-:Y:S01]  /*6f00*/  @!P3 IMAD.MOV R122, RZ, RZ, -R122 ;  /* 0x000000ffff7ab224 */ /* 0x000fe200078e0a7a */
[----:B------:R-:W-:Y:S01]  /*6f10*/  ISETP.GE.AND P2, PT, R128, RZ, PT ;  /* 0x000000ff8000720c */ /* 0x000fe20003f46270 */
[----:B------:R-:W-:Y:S02]  /*6f20*/  @!P5 IMAD.IADD R124, R124, 0x1, -R0 ;  /* 0x000000017c7cd824 */ /* 0x000fe400078e0a00 */
[----:B------:R-:W-:Y:S01]  /*6f30*/  IMAD.HI.U32 R121, R246, R131, RZ ;  /* 0x00000083f6797227 */ /* 0x000fe200078e00ff */
[----:B------:R-:W-:Y:S02]  /*6f40*/  @!P6 IADD3 R127, R127, -R0, RZ ;  /* 0x800000007f7fe210 */ /* 0x000fe40007ffe0ff */
[----:B------:R-:W-:Y:S01]  /*6f50*/  ISETP.GT.U32.AND P6, PT, R0, R124, PT ;  /* 0x0000007c0000720c */ /* 0x000fe20003fc4070 */
[----:B------:R-:W-:Y:S01]  /*6f60*/  IMAD.HI.U32 R128, R246, R133, RZ ;  /* 0x00000085f6807227 */ /* 0x000fe200078e00ff */
[----:B------:R-:W-:-:S03]  /*6f70*/  ISETP.GT.U32.AND P3, PT, R0, R127, PT ;  /* 0x0000007f0000720c */ /* 0x000fc60003f64070 */
[----:B------:R-:W-:Y:S02]  /*6f80*/  IMAD.MOV R121, RZ, RZ, -R121 ;  /* 0x000000ffff797224 */ /* 0x000fe400078e0a79 */
[----:B------:R-:W-:Y:S02]  /*6f90*/  IMAD.MOV R128, RZ, RZ, -R128 ;  /* 0x000000ffff807224 */ /* 0x000fe400078e0a80 */
[C---:B------:R-:W-:Y:S01]  /*6fa0*/  IMAD R126, R0.reuse, R121, R131 ;  /* 0x00000079007e7224 */ /* 0x040fe200078e0283 */
[----:B------:R-:W-:Y:S01]  /*6fb0*/  IABS R131, R136 ;  /* 0x0000008800837213 */ /* 0x000fe20000000000 */
[----:B------:R-:W-:Y:S02]  /*6fc0*/  IMAD.MOV.U32 R121, RZ, RZ, R123 ;  /* 0x000000ffff797224 */ /* 0x000fe400078e007b */
[----:B------:R-:W-:Y:S01]  /*6fd0*/  IMAD.MOV R123, RZ, RZ, -R129 ;  /* 0x000000ffff7b7224 */ /* 0x000fe200078e0a81 */
[C---:B------:R-:W-:Y:S01]  /*6fe0*/  ISETP.GT.U32.AND P5, PT, R0.reuse, R126, PT ;  /* 0x0000007e0000720c */ /* 0x040fe20003fa4070 */
[----:B------:R-:W-:Y:S01]  /*6ff0*/  IMAD R129, R0, R128, R133 ;  /* 0x0000008000817224 */ /* 0x000fe200078e0285 */
[----:B------:R-:W-:Y:S01]  /*7000*/  IABS R133, R138 ;  /* 0x0000008a00857213 */ /* 0x000fe20000000000 */
[----:B------:R-:W-:Y:S01]  /*7010*/  @!P1 IMAD.MOV R121, RZ, RZ, -R121 ;  /* 0x000000ffff799224 */ /* 0x000fe200078e0a79 */
[----:B------:R-:W-:Y:S01]  /*7020*/  ISETP.GE.AND P1, PT, R130, RZ, PT ;  /* 0x000000ff8200720c */ /* 0x000fe20003f26270 */
[----:B------:R-:W-:Y:S01]  /*7030*/  @!P6 IMAD.IADD R124, R124, 0x1, -R0 ;  /* 0x000000017c7ce824 */ /* 0x000fe200078e0a00 */
[----:B------:R-:W-:Y:S01]  /*7040*/  ISETP.GT.U32.AND P6, PT, R0, R129, PT ;  /* 0x000000810000720c */ /* 0x000fe20003fc4070 */
[----:B------:R-:W-:-:S04]  /*7050*/  IMAD.HI.U32 R130, R246, R131, RZ ;  /* 0x00000083f6827227 */ /* 0x000fc800078e00ff */
[----:B------:R-:W-:Y:S02]  /*7060*/  IMAD.MOV R130, RZ, RZ, -R130 ;  /* 0x000000ffff827224 */ /* 0x000fe400078e0a82 */
[C---:B------:R-:W-:Y:S01]  /*7070*/  IMAD R128, R0.reuse, R123, R135 ;  /* 0x0000007b00807224 */ /* 0x040fe200078e0287 */
[----:B------:R-:W-:Y:S01]  /*7080*/  IABS R135, R141 ;  /* 0x0000008d00877213 */ /* 0x000fe20000000000 */
[----:B------:R-:W-:Y:S02]  /*7090*/  IMAD R131, R0, R130, R131 ;  /* 0x0000008200837224 */ /* 0x000fe400078e0283 */
[----:B------:R-:W-:Y:S02]  /*70a0*/  IMAD.MOV.U32 R123, RZ, RZ, R125 ;  /* 0x000000ffff7b7224 */ /* 0x000fe400078e007d */
[----:B------:R-:W-:-:S04]  /*70b0*/  IMAD.HI.U32 R125, R246, R133, RZ ;  /* 0x00000085f67d7227 */ /* 0x000fc800078e00ff */
[--C-:B------:R-:W-:Y:S01]  /*70c0*/  @!P6 IMAD.IADD R129, R129, 0x1, -R0.reuse ;  /* 0x000000018181e824 */ /* 0x100fe200078e0a00 */
[----:B------:R-:W-:Y:S01]  /*70d0*/  ISETP.GT.U32.AND P6, PT, R0, R131, PT ;  /* 0x000000830000720c */ /* 0x000fe20003fc4070 */
[----:B------:R-:W-:Y:S02]  /*70e0*/  IMAD.MOV R125, RZ, RZ, -R125 ;  /* 0x000000ffff7d7224 */ /* 0x000fe400078e0a7d */
[----:B------:R-:W-:Y:S01]  /*70f0*/  @!P3 IMAD.IADD R127, R127, 0x1, -R0 ;  /* 0x000000017f7fb824 */ /* 0x000fe200078e0a00 */
[----:B------:R-:W-:Y:S01]  /*7100*/  ISETP.GE.AND P3, PT, R134, RZ, PT ;  /* 0x000000ff8600720c */ /* 0x000fe20003f66270 */
[C---:B------:R-:W-:Y:S01]  /*7110*/  IMAD R130, R0.reuse, R125, R133 ;  /* 0x0000007d00827224 */ /* 0x040fe200078e0285 */
[----:B------:R-:W-:Y:S01]  /*7120*/  IABS R133, R140 ;  /* 0x0000008c00857213 */ /* 0x000fe20000000000 */
[----:B------:R-:W-:Y:S02]  /*7130*/  IMAD.MOV.U32 R125, RZ, RZ, R127 ;  /* 0x000000ffff7d7224 */ /* 0x000fe400078e007f */
[----:B------:R-:W-:Y:S01]  /*7140*/  @!P4 IMAD.MOV R124, RZ, RZ, -R124 ;  /* 0x000000ffff7cc224 */ /* 0x000fe200078e0a7c */
[----:B------:R-:W-:Y:S01]  /*7150*/  ISETP.GT.U32.AND P4, PT, R0, R128, PT ;  /* 0x000000800000720c */ /* 0x000fe20003f84070 */
[----:B------:R-:W-:Y:S01]  /*7160*/  IMAD.HI.U32 R127, R246, R133, RZ ;  /* 0x00000085f67f7227 */ /* 0x000fe200078e00ff */
[----:B------:R-:W-:-:S02]  /*7170*/  @!P2 IADD3 R125, -R125, RZ, RZ ;  /* 0x000000ff7d7da210 */ /* 0x000fc40007ffe1ff */
[----:B------:R-:W-:Y:S01]  /*7180*/  ISETP.GT.U32.AND P2, PT, R0, R129, PT ;  /* 0x000000810000720c */ /* 0x000fe20003f44070 */
[--C-:B------:R-:W-:Y:S02]  /*7190*/  @!P6 IMAD.IADD R131, R131, 0x1, -R0.reuse ;  /* 0x000000018383e824 */ /* 0x100fe400078e0a00 */
[----:B------:R-:W-:Y:S02]  /*71a0*/  IMAD.MOV R127, RZ, RZ, -R127 ;  /* 0x000000ffff7f7224 */ /* 0x000fe400078e0a7f */
[--C-:B------:R-:W-:Y:S01]  /*71b0*/  @!P5 IMAD.IADD R126, R126, 0x1, -R0.reuse ;  /* 0x000000017e7ed824 */ /* 0x100fe200078e0a00 */
[C---:B------:R-:W-:Y:S01]  /*71c0*/  ISETP.GT.U32.AND P6, PT, R0.reuse, R131, PT ;  /* 0x000000830000720c */ /* 0x040fe20003fc4070 */
[----:B------:R-:W-:Y:S02]  /*71d0*/  IMAD R133, R0, R127, R133 ;  /* 0x0000007f00857224 */ /* 0x000fe400078e0285 */
[--C-:B------:R-:W-:Y:S01]  /*71e0*/  @!P4 IMAD.IADD R128, R128, 0x1, -R0.reuse ;  /* 0x000000018080c824 */ /* 0x100fe200078e0a00 */
[----:B------:R-:W-:Y:S01]  /*71f0*/  ISETP.GT.U32.AND P5, PT, R0, R126, PT ;  /* 0x0000007e0000720c */ /* 0x000fe20003fa4070 */
[----:B------:R-:W-:Y:S01]  /*7200*/  @!P0 IMAD.MOV R123, RZ, RZ, -R123 ;  /* 0x000000ffff7b8224 */ /* 0x000fe200078e0a7b */
[----:B------:R-:W-:Y:S01]  /*7210*/  ISETP.GE.AND P0, PT, R132, RZ, PT ;  /* 0x000000ff8400720c */ /* 0x000fe20003f06270 */
[----:B------:R-:W-:Y:S01]  /*7220*/  @!P2 IMAD.IADD R129, R129, 0x1, -R0 ;  /* 0x000000018181a824 */ /* 0x000fe200078e0a00 */
[----:B------:R-:W-:Y:S01]  /*7230*/  ISETP.GT.U32.AND P2, PT, R0, R130, PT ;  /* 0x000000820000720c */ /* 0x000fe20003f44070 */
[----:B------:R-:W-:Y:S01]  /*7240*/  IMAD.HI.U32 R127, R246, R135, RZ ;  /* 0x00000087f67f7227 */ /* 0x000fe200078e00ff */
[----:B------:R-:W-:-:S03]  /*7250*/  ISETP.GT.U32.AND P4, PT, R0, R128, PT ;  /* 0x000000800000720c */ /* 0x000fc60003f84070 */
[----:B------:R-:W-:Y:S01]  /*7260*/  @!P6 IMAD.IADD R131, R131, 0x1, -R0 ;  /* 0x000000018383e824 */ /* 0x000fe200078e0a00 */
[----:B------:R-:W-:Y:S01]  /*7270*/  ISETP.GT.U32.AND P6, PT, R0, R133, PT ;  /* 0x000000850000720c */ /* 0x000fe20003fc4070 */
[----:B------:R-:W-:-:S04]  /*7280*/  IMAD.HI.U32 R132, R246, R137, RZ ;  /* 0x00000089f6847227 */ /* 0x000fc800078e00ff */
[----:B------:R-:W-:Y:S02]  /*7290*/  IMAD.MOV R127, RZ, RZ, -R127 ;  /* 0x000000ffff7f7224 */ /* 0x000fe400078e0a7f */
[--C-:B------:R-:W-:Y:S01]  /*72a0*/  @!P2 IMAD.IADD R130, R130, 0x1, -R0.reuse ;  /* 0x000000018282a824 */ /* 0x100fe200078e0a00 */
[----:B------:R-:W-:Y:S01]  /*72b0*/  ISETP.GE.AND P2, PT, R140, RZ, PT ;  /* 0x000000ff8c00720c */ /* 0x000fe20003f46270 */
[----:B------:R-:W-:Y:S01]  /*72c0*/  @!P5 IMAD.IADD R126, R126, 0x1, -R0 ;  /* 0x000000017e7ed824 */ /* 0x000fe200078e0a00 */
[----:B------:R-:W-:Y:S01]  /*72d0*/  ISETP.GE.AND P5, PT, R136, RZ, PT ;  /* 0x000000ff8800720c */ /* 0x000fe20003fa6270 */
[----:B------:R-:W-:Y:S01]  /*72e0*/  IMAD.HI.U32 R134, R246, R139, RZ ;  /* 0x0000008bf6867227 */ /* 0x000fe200078e00ff */
[----:B------:R-:W-:-:S03]  /*72f0*/  LOP3.LUT R140, R245, 0x11c, RZ, 0xfc, !PT ;  /* 0x0000011cf58c7812 */ /* 0x000fc600078efcff */
[----:B------:R-:W-:Y:S01]  /*7300*/  @!P6 IMAD.IADD R133, R133, 0x1, -R0 ;  /* 0x000000018585e824 */ /* 0x000fe200078e0a00 */
[C---:B------:R-:W-:Y:S01]  /*7310*/  ISETP.GT.U32.AND P6, PT, R0.reuse, R130, PT ;  /* 0x000000820000720c */ /* 0x040fe20003fc4070 */
[----:B------:R-:W-:Y:S02]  /*7320*/  IMAD.MOV R136, RZ, RZ, -R132 ;  /* 0x000000ffff887224 */ /* 0x000fe400078e0a84 */
[----:B------:R-:W-:Y:S02]  /*7330*/  IMAD R132, R0, R127, R135 ;  /* 0x0000007f00847224 */ /* 0x000fe400078e0287 */
[----:B------:R-:W-:Y:S02]  /*7340*/  IMAD.MOV.U32 R127, RZ, RZ, R129 ;  /* 0x000000ffff7f7224 */ /* 0x000fe400078e0081 */
[----:B------:R-:W-:Y:S01]  /*7350*/  @!P4 IMAD.IADD R128, R128, 0x1, -R0 ;  /* 0x000000018080c824 */ /* 0x000fe200078e0a00 */
[----:B------:R-:W-:Y:S01]  /*7360*/  ISETP.GE.AND P4, PT, R138, RZ, PT ;  /* 0x000000ff8a00720c */ /* 0x000fe20003f86270 */
[----:B------:R-:W-:Y:S01]  /*7370*/  IMAD.MOV R134, RZ, RZ, -R134 ;  /* 0x000000ffff867224 */ /* 0x000fe200078e0a86 */
[----:B------:R-:W-:Y:S01]  /*7380*/  LOP3.LUT R138, R245, 0x11a, RZ, 0xfc, !PT ;  /* 0x0000011af58a7812 */ /* 0x000fe200078efcff */
[----:B------:R-:W-:Y:S01]  /*7390*/  @!P0 IMAD.MOV R127, RZ, RZ, -R127 ;  /* 0x000000ffff7f8224 */ /* 0x000fe200078e0a7f */
[C---:B------:R-:W-:Y:S01]  /*73a0*/  ISETP.GT.U32.AND P0, PT, R0.reuse, R133, PT ;  /* 0x000000850000720c */ /* 0x040fe20003f04070 */
[C---:B------:R-:W-:Y:S01]  /*73b0*/  IMAD R135, R0.reuse, R136, R137 ;  /* 0x0000008800877224 */ /* 0x040fe200078e0289 */
[----:B------:R-:W-:Y:S01]  /*73c0*/  IABS R137, R138 ;  /* 0x0000008a00897213 */ /* 0x000fe20000000000 */
[----:B------:R-:W-:Y:S01]  /*73d0*/  IMAD R134, R0, R134, R139 ;  /* 0x0000008600867224 */ /* 0x000fe200078e028b */
[----:B------:R-:W-:Y:S01]  /*73e0*/  @!P3 IADD3 R128, -R128, RZ, RZ ;  /* 0x000000ff8080b210 */ /* 0x000fe20007ffe1ff */
[----:B------:R-:W-:Y:S01]  /*73f0*/  @!P1 IMAD.MOV R126, RZ, RZ, -R126 ;  /* 0x000000ffff7e9224 */ /* 0x000fe200078e0a7e */
[----:B------:R-:W-:Y:S01]  /*7400*/  ISETP.GT.U32.AND P1, PT, R0, R132, PT ;  /* 0x000000840000720c */ /* 0x000fe20003f24070 */
[----:B------:R-:W-:Y:S01]  /*7410*/  @!P6 IMAD.IADD R130, R130, 0x1, -R0 ;  /* 0x000000018282e824 */ /* 0x000fe200078e0a00 */
[C---:B------:R-:W-:Y:S01]  /*7420*/  ISETP.GT.U32.AND P3, PT, R0.reuse, R135, PT ;  /* 0x000000870000720c */ /* 0x040fe20003f64070 */
[----:B------:R-:W-:Y:S01]  /*7430*/  IMAD.MOV.U32 R129, RZ, RZ, R131 ;  /* 0x000000ffff817224 */ /* 0x000fe200078e0083 */
[----:B------:R-:W-:Y:S01]  /*7440*/  ISETP.GT.U32.AND P6, PT, R0, R134, PT ;  /* 0x000000860000720c */ /* 0x000fe20003fc4070 */
[----:B------:R-:W-:Y:S01]  /*7450*/  IMAD.HI.U32 R131, R246, R137, RZ ;  /* 0x00000089f6837227 */ /* 0x000fe200078e00ff */
[----:B------:R-:W-:-:S03]  /*7460*/  IABS R139, R140 ;  /* 0x0000008c008b7213 */ /* 0x000fc60000000000 */
[----:B------:R-:W-:Y:S02]  /*7470*/  IMAD.MOV R136, RZ, RZ, -R131 ;  /* 0x000000ffff887224 */ /* 0x000fe400078e0a83 */
[----:B------:R-:W-:-:S04]  /*7480*/  IMAD.HI.U32 R131, R246, R139, RZ ;  /* 0x0000008bf6837227 */ /* 0x000fc800078e00ff */
[--C-:B------:R-:W-:Y:S01]  /*7490*/  @!P0 IMAD.IADD R133, R133, 0x1, -R0.reuse ;  /* 0x0000000185858824 */ /* 0x100fe200078e0a00 */
[----:B------:R-:W-:Y:S01]  /*74a0*/  ISETP.GE.AND P0, PT, R142, RZ, PT ;  /* 0x000000ff8e00720c */ /* 0x000fe20003f06270 */
[----:B------:R-:W-:Y:S01]  /*74b0*/  IMAD R137, R0, R136, R137 ;  /* 0x0000008800897224 */ /* 0x000fe200078e0289 */
[----:B------:R-:W-:Y:S01]  /*74c0*/  LOP3.LUT R142, R245, 0x11e, RZ, 0xfc, !PT ;  /* 0x0000011ef58e7812 */ /* 0x000fe200078efcff */
[--C-:B------:R-:W-:Y:S01]  /*74d0*/  @!P1 IMAD.IADD R132, R132, 0x1, -R0.reuse ;  /* 0x0000000184849824 */ /* 0x100fe200078e0a00 */
[----:B------:R-:W-:Y:S01]  /*74e0*/  ISETP.GE.AND P1, PT, R143, RZ, PT ;  /* 0x000000ff8f00720c */ /* 0x000fe20003f26270 */
[----:B------:R-:W-:Y:S02]  /*74f0*/  IMAD.MOV R136, RZ, RZ, -R131 ;  /* 0x000000ffff887224 */ /* 0x000fe400078e0a83 */
[----:B------:R-:W-:Y:S02]  /*7500*/  IMAD.MOV.U32 R131, RZ, RZ, R133 ;  /* 0x000000ffff837224 */ /* 0x000fe400078e0085 */
[--C-:B------:R-:W-:Y:S01]  /*7510*/  @!P3 IMAD.IADD R135, R135, 0x1, -R0.reuse ;  /* 0x000000018787b824 */ /* 0x100fe200078e0a00 */
[----:B------:R-:W-:Y:S01]  /*7520*/  ISETP.GT.U32.AND P3, PT, R0, R132, PT ;  /* 0x000000840000720c */ /* 0x000fe20003f64070 */
[----:B------:R-:W-:-:S02]  /*7530*/  @!P6 IMAD.IADD R134, R134, 0x1, -R0 ;  /* 0x000000018686e824 */ /* 0x000fc400078e0a00 */
[----:B------:R-:W-:Y:S01]  /*7540*/  @!P2 IMAD.MOV R131, RZ, RZ, -R131 ;  /* 0x000000ffff83a224 */ /* 0x000fe200078e0a83 */
[C---:B------:R-:W-:Y:S01]  /*7550*/  ISETP.GT.U32.AND P2, PT, R0.reuse, R137, PT ;  /* 0x000000890000720c */ /* 0x040fe20003f44070 */
[----:B------:R-:W-:Y:S01]  /*7560*/  @!P4 IMAD.MOV R130, RZ, RZ, -R130 ;  /* 0x000000ffff82c224 */ /* 0x000fe200078e0a82 */
[C---:B------:R-:W-:Y:S01]  /*7570*/  ISETP.GT.U32.AND P6, PT, R0.reuse, R135, PT ;  /* 0x000000870000720c */ /* 0x040fe20003fc4070 */
[----:B------:R-:W-:Y:S01]  /*7580*/  @!P5 IMAD.MOV R129, RZ, RZ, -R129 ;  /* 0x000000ffff81d224 */ /* 0x000fe200078e0a81 */
[C---:B------:R-:W-:Y:S01]  /*7590*/  ISETP.GT.U32.AND P4, PT, R0.reuse, R134, PT ;  /* 0x000000860000720c */ /* 0x040fe20003f84070 */
[----:B------:R-:W-:Y:S01]  /*75a0*/  IMAD R136, R0, R136, R139 ;  /* 0x0000008800887224 */ /* 0x000fe200078e028b */
[----:B------:R-:W-:Y:S02]  /*75b0*/  ISETP.GE.AND P5, PT, R141, RZ, PT ;  /* 0x000000ff8d00720c */ /* 0x000fe40003fa6270 */
[----:B------:R-:W-:Y:S01]  /*75c0*/  IABS R139, R142 ;  /* 0x0000008e008b7213 */ /* 0x000fe20000000000 */
[----:B------:R-:W-:Y:S01]  /*75d0*/  @!P3 IMAD.IADD R132, R132, 0x1, -R0 ;  /* 0x000000018484b824 */ /* 0x000fe200078e0a00 */
[----:B------:R-:W-:-:S02]  /*75e0*/  IABS R141, R144 ;  /* 0x00000090008d7213 */ /* 0x000fc40000000000 */
[----:B------:R-:W-:Y:S01]  /*75f0*/  ISETP.GE.AND P3, PT, R138, RZ, PT ;  /* 0x000000ff8a00720c */ /* 0x000fe20003f66270 */
[----:B------:R-:W-:Y:S01]  /*7600*/  IMAD.HI.U32 R133, R246, R139, RZ ;  /* 0x0000008bf6857227 */ /* 0x000fe200078e00ff */
[----:B------:R-:W-:Y:S02]  /*7610*/  @!P2 IADD3 R137, R137, -R0, RZ ;  /* 0x800000008989a210 */ /* 0x000fe40007ffe0ff */
[----:B------:R-:W-:Y:S01]  /*7620*/  ISETP.GE.AND P2, PT, R142, RZ, PT ;  /* 0x000000ff8e00720c */ /* 0x000fe20003f46270 */
[--C-:B------:R-:W-:Y:S01]  /*7630*/  @!P6 IMAD.IADD R135, R135, 0x1, -R0.reuse ;  /* 0x000000018787e824 */ /* 0x100fe200078e0a00 */
[----:B------:R-:W-:Y:S01]  /*7640*/  ISETP.GT.U32.AND P6, PT, R0, R136, PT ;  /* 0x000000880000720c */ /* 0x000fe20003fc4070 */
[----:B------:R-:W-:Y:S01]  /*7650*/  @!P4 IMAD.IADD R134, R134, 0x1, -R0 ;  /* 0x000000018686c824 */ /* 0x000fe200078e0a00 */
[----:B------:R-:W-:Y:S01]  /*7660*/  ISETP.GE.AND P4, PT, R140, RZ, PT ;  /* 0x000000ff8c00720c */ /* 0x000fe20003f86270 */
[----:B------:R-:W-:Y:S01]  /*7670*/  @!P5 IMAD.MOV R132, RZ, RZ, -R132 ;  /* 0x000000ffff84d224 */ /* 0x000fe200078e0a84 */
[----:B------:R-:W-:Y:S01]  /*7680*/  LOP3.LUT R140, R245, 0x122, RZ, 0xfc, !PT ;  /* 0x00000122f58c7812 */ /* 0x000fe200078efcff */
[----:B------:R-:W-:Y:S01]  /*7690*/  IMAD.MOV R133, RZ, RZ, -R133 ;  /* 0x000000ffff857224 */ /* 0x000fe200078e0a85 */
[----:B------:R-:W-:Y:S01]  /*76a0*/  ISETP.GT.U32.AND P5, PT, R0, R137, PT ;  /* 0x000000890000720c */ /* 0x000fe20003fa4070 */
[----:B------:R-:W-:Y:S01]  /*76b0*/  IMAD.HI.U32 R138, R246, R141, RZ ;  /* 0x0000008df68a7227 */ /* 0x000fe200078e00ff */
[----:B------:R-:W-:-:S03]  /*76c0*/  IABS R143, R140 ;  /* 0x0000008c008f7213 */ /* 0x000fc60000000000 */
[----:B------:R-:W-:Y:S02]  /*76d0*/  IMAD R139, R0, R133, R139 ;  /* 0x00000085008b7224 */ /* 0x000fe400078e028b */
[----:B------:R-:W-:Y:S02]  /*76e0*/  IMAD.MOV.U32 R133, RZ, RZ, R135 ;  /* 0x000000ffff857224 */ /* 0x000fe400078e0087 */
[----:B------:R-:W-:-:S04]  /*76f0*/  IMAD.HI.U32 R135, R246, R143, RZ ;  /* 0x0000008ff6877227 */ /* 0x000fc800078e00ff */
[----:B------:R-:W-:Y:S02]  /*7700*/  IMAD.MOV R138, RZ, RZ, -R138 ;  /* 0x000000ffff8a7224 */ /* 0x000fe400078e0a8a */
[--C-:B------:R-:W-:Y:S02]  /*7710*/  @!P6 IMAD.IADD R136, R136, 0x1, -R0.reuse ;  /* 0x000000018888e824 */ /* 0x100fe400078e0a00 */
[----:B------:R-:W-:Y:S01]  /*7720*/  @!P0 IMAD.MOV R133, RZ, RZ, -R133 ;  /* 0x000000ffff858224 */ /* 0x000fe200078e0a85 */
[C---:B------:R-:W-:Y:S01]  /*7730*/  ISETP.GT.U32.AND P0, PT, R0.reuse, R139, PT ;  /* 0x0000008b0000720c */ /* 0x040fe20003f04070 */
[----:B------:R-:W-:Y:S01]  /*7740*/  IMAD.MOV R135, RZ, RZ, -R135 ;  /* 0x000000ffff877224 */ /* 0x000fe200078e0a87 */
[C---:B------:R-:W-:Y:S01]  /*7750*/  ISETP.GT.U32.AND P6, PT, R0.reuse, R136, PT ;  /* 0x000000880000720c */ /* 0x040fe20003fc4070 */
[----:B------:R-:W-:Y:S02]  /*7760*/  @!P5 IMAD.IADD R137, R137, 0x1, -R0 ;  /* 0x000000018989d824 */ /* 0x000fe400078e0a00 */
[----:B------:R-:W-:-:S02]  /*7770*/  IMAD R138, R0, R138, R141 ;  /* 0x0000008a008a7224 */ /* 0x000fc400078e028d */
[C---:B------:R-:W-:Y:S02]  /*7780*/  IMAD R141, R0.reuse, R135, R143 ;  /* 0x00000087008d7224 */ /* 0x040fe400078e028f */
[----:B------:R-:W-:Y:S01]  /*7790*/  IMAD.MOV.U32 R135, RZ, RZ, R137 ;  /* 0x000000ffff877224 */ /* 0x000fe200078e0089 */
[----:B------:R-:W-:Y:S01]  /*77a0*/  ISETP.GT.U32.AND P5, PT, R0, R138, PT ;  /* 0x0000008a0000720c */ /* 0x000fe20003fa4070 */
[----:B------:R-:W-:Y:S01]  /*77b0*/  @!P1 IMAD.MOV R134, RZ, RZ, -R134 ;  /* 0x000000ffff869224 */ /* 0x000fe200078e0a86 */
[----:B------:R-:W-:Y:S01]  /*77c0*/  ISETP.GE.AND P1, PT, R144, RZ, PT ;  /* 0x000000ff9000720c */ /* 0x000fe20003f26270 */
[----:B------:R-:W-:Y:S01]  /*77d0*/  @!P3 IMAD.MOV R135, RZ, RZ, -R135 ;  /* 0x000000ffff87b224 */ /* 0x000fe200078e0a87 */
[----:B------:R-:W-:Y:S01]  /*77e0*/  ISETP.GT.U32.AND P3, PT, R0, R141, PT ;  /* 0x0000008d0000720c */ /* 0x000fe20003f64070 */
[--C-:B------:R-:W-:Y:S01]  /*77f0*/  @!P0 IMAD.IADD R139, R139, 0x1, -R0.reuse ;  /* 0x000000018b8b8824 */ /* 0x100fe200078e0a00 */
[----:B------:R-:W-:Y:S01]  /*7800*/  LOP3.LUT R144, R245, 0x126, RZ, 0xfc, !PT ;  /* 0x00000126f5907812 */ /* 0x000fe200078efcff */
[----:B------:R-:W-:Y:S01]  /*7810*/  @!P6 IMAD.IADD R136, R136, 0x1, -R0 ;  /* 0x000000018888e824 */ /* 0x000fe200078e0a00 */
[----:B------:R-:W-:Y:S01]  /*7820*/  ISETP.GE.AND P6, PT, R140, RZ, PT ;  /* 0x000000ff8c00720c */ /* 0x000fe20003fc6270 */
[----:B------:R-:W-:Y:S01]  /*7830*/  IMAD.HI.U32 R142, R246, R147, RZ ;  /* 0x00000093f68e7227 */ /* 0x000fe200078e00ff */
[----:B------:R-:W-:-:S02]  /*7840*/  ISETP.GT.U32.AND P0, PT, R0, R139, PT ;  /* 0x0000008b0000720c */ /* 0x000fc40003f04070 */
[----:B------:R-:W-:Y:S01]  /*7850*/  LOP3.LUT R140, R245, 0x124, RZ, 0xfc, !PT ;  /* 0x00000124f58c7812 */ /* 0x000fe200078efcff */
[----:B------:R-:W-:Y:S01]  /*7860*/  @!P5 IMAD.IADD R138, R138, 0x1, -R0 ;  /* 0x000000018a8ad824 */ /* 0x000fe200078e0a00 */
[----:B------:R-:W-:Y:S01]  /*7870*/  IABS R145, R144 ;  /* 0x0000009000917213 */ /* 0x000fe20000000000 */
[----:B------:R-:W-:Y:S01]  /*7880*/  IMAD.MOV R142, RZ, RZ, -R142 ;  /* 0x000000ffff8e7224 */ /* 0x000fe200078e0a8e */
[----:B------:R-:W-:Y:S01]  /*7890*/  IABS R143, R140 ;  /* 0x0000008c008f7213 */ /* 0x000fe20000000000 */
[----:B------:R-:W-:Y:S01]  /*78a0*/  @!P3 IMAD.IADD R141, R141, 0x1, -R0 ;  /* 0x000000018d8db824 */ /* 0x000fe200078e0a00 */
[----:B------:R-:W-:Y:S01]  /*78b0*/  @!P4 IADD3 R136, -R136, RZ, RZ ;  /* 0x000000ff8888c210 */ /* 0x000fe20007ffe1ff */
[----:B------:R-:W-:Y:S01]  /*78c0*/  IMAD R142, R0, R142, R147 ;  /* 0x0000008e008e7224 */ /* 0x000fe200078e0293 */
[----:B------:R-:W-:Y:S01]  /*78d0*/  ISETP.GE.AND P4, PT, R140, RZ, PT ;  /* 0x000000ff8c00720c */ /* 0x000fe20003f86270 */
[----:B------:R-:W-:Y:S01]  /*78e0*/  IMAD.HI.U32 R137, R246, R143, RZ ;  /* 0x0000008ff6897227 */ /* 0x000fe200078e00ff */
[----:B------:R-:W-:-:S02]  /*78f0*/  ISETP.GT.U32.AND P3, PT, R0, R141, PT ;  /* 0x0000008d0000720c */ /* 0x000fc40003f64070 */
[----:B------:R-:W-:Y:S01]  /*7900*/  ISETP.GT.U32.AND P5, PT, R0, R138, PT ;  /* 0x0000008a0000720c */ /* 0x000fe20003fa4070 */
[----:B------:R-:W-:-:S04]  /*7910*/  IMAD.HI.U32 R140, R246, R145, RZ ;  /* 0x00000091f68c7227 */ /* 0x000fc800078e00ff */
[----:B------:R-:W-:Y:S01]  /*7920*/  @!P0 IMAD.IADD R139, R139, 0x1, -R0 ;  /* 0x000000018b8b8824 */ /* 0x000fe200078e0a00 */
[----:B------:R-:W-:Y:S01]  /*7930*/  ISETP.GE.AND P0, PT, R144, RZ, PT ;  /* 0x000000ff9000720c */ /* 0x000fe20003f06270 */
[----:B------:R-:W-:Y:S02]  /*7940*/  IMAD.MOV R137, RZ, RZ, -R137 ;  /* 0x000000ffff897224 */ /* 0x000fe400078e0a89 */
[----:B------:R-:W-:Y:S02]  /*7950*/  IMAD.MOV R144, RZ, RZ, -R140 ;  /* 0x000000ffff907224 */ /* 0x000fe400078e0a8c */
[C---:B------:R-:W-:Y:S02]  /*7960*/  IMAD R140, R0.reuse, R137, R143 ;  /* 0x00000089008c7224 */ /* 0x040fe400078e028f */
[C---:B------:R-:W-:Y:S02]  /*7970*/  IMAD R143, R0.reuse, R144, R145 ;  /* 0x00000090008f7224 */ /* 0x040fe400078e0291 */
[----:B------:R-:W-:Y:S01]  /*7980*/  IMAD.MOV.U32 R137, RZ, RZ, R139 ;  /* 0x000000ffff897224 */ /* 0x000fe200078e008b */
[----:B------:R-:W-:Y:S01]  /*7990*/  LOP3.LUT R139, R245, 0x12a, RZ, 0xfc, !PT ;  /* 0x0000012af58b7812 */ /* 0x000fe200078efcff */
[--C-:B------:R-:W-:Y:S01]  /*79a0*/  @!P3 IMAD.IADD R141, R141, 0x1, -R0.reuse ;  /* 0x000000018d8db824 */ /* 0x100fe200078e0a00 */
[----:B------:R-:W-:Y:S01]  /*79b0*/  ISETP.GT.U32.AND P3, PT, R0, R143, PT ;  /* 0x0000008f0000720c */ /* 0x000fe20003f64070 */
[----:B------:R-:W-:Y:S01]  /*79c0*/  @!P5 IMAD.IADD R138, R138, 0x1, -R0 ;  /* 0x000000018a8ad824 */ /* 0x000fe200078e0a00 */
[----:B------:R-:W-:Y:S01]  /*79d0*/  IABS R147, R139 ;  /* 0x0000008b00937213 */ /* 0x000fe20000000000 */
[----:B------:R-:W-:Y:S01]  /*79e0*/  @!P2 IMAD.MOV R137, RZ, RZ, -R137 ;  /* 0x000000ffff89a224 */ /* 0x000fe200078e0a89 */
[----:B------:R-:W-:Y:S01]  /*79f0*/  ISETP.GT.U32.AND P2, PT, R0, R140, PT ;  /* 0x0000008c0000720c */ /* 0x000fe20003f44070 */
[----:B------:R-:W-:Y:S01]  /*7a00*/  @!P1 IMAD.MOV R138, RZ, RZ, -R138 ;  /* 0x000000ffff8a9224 */ /* 0x000fe200078e0a8a */
[----:B------:R-:W-:Y:S01]  /*7a10*/  ISETP.GE.AND P1, PT, R139, RZ, PT ;  /* 0x000000ff8b00720c */ /* 0x000fe20003f26270 */
[----:B------:R-:W-:Y:S01]  /*7a20*/  IMAD.HI.U32 R139, R246, R147, RZ ;  /* 0x00000093f68b7227 */ /* 0x000fe200078e00ff */
[----:B------:R-:W-:-:S03]  /*7a30*/  ISETP.GE.AND P5, PT, R146, RZ, PT ;  /* 0x000000ff9200720c */ /* 0x000fc60003fa6270 */
[----:B------:R-:W-:Y:S01]  /*7a40*/  IMAD.MOV R148, RZ, RZ, -R139 ;  /* 0x000000ffff947224 */ /* 0x000fe200078e0a8b */
[----:B------:R-:W-:Y:S01]  /*7a50*/  MOV R139, R141 ;  /* 0x0000008d008b7202 */ /* 0x000fe20000000f00 */
[----:B------:R-:W-:Y:S02]  /*7a60*/  @!P3 IMAD.IADD R143, R143, 0x1, -R0 ;  /* 0x000000018f8fb824 */ /* 0x000fe400078e0a00 */
[----:B------:R-:W-:-:S03]  /*7a70*/  IMAD.HI.U32 R144, R246, R149, RZ ;  /* 0x00000095f6907227 */ /* 0x000fc600078e00ff */
[C---:B------:R-:W-:Y:S01]  /*7a80*/  ISETP.GT.U32.AND P3, PT, R0.reuse, R143, PT ;  /* 0x0000008f0000720c */ /* 0x040fe20003f64070 */
[----:B------:R-:W-:Y:S01]  /*7a90*/  @!P6 IMAD.MOV R139, RZ, RZ, -R139 ;  /* 0x000000ffff8be224 */ /* 0x000fe200078e0a8b */
[----:B------:R-:W-:Y:S01]  /*7aa0*/  ISETP.GT.U32.AND P6, PT, R0, R142, PT ;  /* 0x0000008e0000720c */ /* 0x000fe20003fc4070 */
[----:B------:R-:W-:-:S04]  /*7ab0*/  IMAD.HI.U32 R145, R246, R151, RZ ;  /* 0x00000097f6917227 */ /* 0x000fc800078e00ff */
[----:B------:R-:W-:Y:S02]  /*7ac0*/  IMAD.MOV R144, RZ, RZ, -R144 ;  /* 0x000000ffff907224 */ /* 0x000fe400078e0a90 */
[----:B------:R-:W-:Y:S02]  /*7ad0*/  IMAD.MOV R141, RZ, RZ, -R145 ;  /* 0x000000ffff8d7224 */ /* 0x000fe400078e0a91 */
[C---:B------:R-:W-:Y:S02]  /*7ae0*/  IMAD R145, R0.reuse, R148, R147 ;  /* 0x0000009400917224 */ /* 0x040fe400078e0293 */
[----:B------:R-:W-:Y:S02]  /*7af0*/  IMAD R144, R0, R144, R149 ;  /* 0x0000009000907224 */ /* 0x000fe400078e0295 */
[--C-:B------:R-:W-:Y:S02]  /*7b00*/  @!P2 IMAD.IADD R140, R140, 0x1, -R0.reuse ;  /* 0x000000018c8ca824 */ /* 0x100fe400078e0a00 */
[--C-:B------:R-:W-:Y:S01]  /*7b10*/  @!P3 IMAD.IADD R143, R143, 0x1, -R0.reuse ;  /* 0x000000018f8fb824 */ /* 0x100fe200078e0a00 */
[----:B------:R-:W-:Y:S01]  /*7b20*/  ISETP.GT.U32.AND P3, PT, R0, R145, PT ;  /* 0x000000910000720c */ /* 0x000fe20003f64070 */
[----:B------:R-:W-:Y:S01]  /*7b30*/  @!P6 IMAD.IADD R142, R142, 0x1, -R0 ;  /* 0x000000018e8ee824 */ /* 0x000fe200078e0a00 */
[----:B------:R-:W-:Y:S01]  /*7b40*/  ISETP.GT.U32.AND P6, PT, R0, R144, PT ;  /* 0x000000900000720c */ /* 0x000fe20003fc4070 */
[----:B------:R-:W-:Y:S01]  /*7b50*/  IMAD.HI.U32 R146, R246, R153, RZ ;  /* 0x00000099f6927227 */ /* 0x000fe200078e00ff */
[----:B------:R-:W-:-:S03]  /*7b60*/  ISETP.GT.U32.AND P2, PT, R0, R140, PT ;  /* 0x0000008c0000720c */ /* 0x000fc60003f44070 */
[----:B------:R-:W-:Y:S02]  /*7b70*/  IMAD.MOV R146, RZ, RZ, -R146 ;  /* 0x000000ffff927224 */ /* 0x000fe400078e0a92 */
[C---:B------:R-:W-:Y:S01]  /*7b80*/  IMAD R147, R0.reuse, R141, R151 ;  /* 0x0000008d00937224 */ /* 0x040fe200078e0297 */
[----:B------:R-:W-:Y:S01]  /*7b90*/  IABS R151, R158 ;  /* 0x0000009e00977213 */ /* 0x000fe20000000000 */
[C---:B------:R-:W-:Y:S01]  /*7ba0*/  IMAD R146, R0.reuse, R146, R153 ;  /* 0x0000009200927224 */ /* 0x040fe200078e0299 */
[----:B------:R-:W-:Y:S01]  /*7bb0*/  IABS R153, R159 ;  /* 0x0000009f00997213 */ /* 0x000fe20000000000 */
[--C-:B------:R-:W-:Y:S01]  /*7bc0*/  @!P3 IMAD.IADD R145, R145, 0x1, -R0.reuse ;  /* 0x000000019191b824 */ /* 0x100fe200078e0a00 */
[----:B------:R-:W-:Y:S01]  /*7bd0*/  ISETP.GT.U32.AND P3, PT, R0, R142, PT ;  /* 0x0000008e0000720c */ /* 0x000fe20003f64070 */
[--C-:B------:R-:W-:Y:S02]  /*7be0*/  @!P6 IMAD.IADD R144, R144, 0x1, -R0.reuse ;  /* 0x000000019090e824 */ /* 0x100fe400078e0a00 */
[----:B------:R-:W-:Y:S01]  /*7bf0*/  @!P2 IMAD.IADD R140, R140, 0x1, -R0 ;  /* 0x000000018c8ca824 */ /* 0x000fe200078e0a00 */
[----:B------:R-:W-:Y:S01]  /*7c00*/  ISETP.GE.AND P2, PT, R150, RZ, PT ;  /* 0x000000ff9600720c */ /* 0x000fe20003f46270 */
[----:B------:R-:W-:Y:S01]  /*7c10*/  IMAD.HI.U32 R148, R246, R151, RZ ;  /* 0x00000097f6947227 */ /* 0x000fe200078e00ff */
[----:B------:R-:W-:-:S03]  /*7c20*/  ISETP.GT.U32.AND P6, PT, R0, R144, PT ;  /* 0x000000900000720c */ /* 0x000fc60003fc4070 */
[----:B------:R-:W-:Y:S01]  /*7c30*/  @!P4 IMAD.MOV R140, RZ, RZ, -R140 ;  /* 0x000000ffff8cc224 */ /* 0x000fe200078e0a8c */
[----:B------:R-:W-:Y:S01]  /*7c40*/  ISETP.GT.U32.AND P4, PT, R0, R145, PT ;  /* 0x000000910000720c */ /* 0x000fe20003f84070 */
[----:B------:R-:W-:-:S04]  /*7c50*/  IMAD.HI.U32 R149, R246, R153, RZ ;  /* 0x00000099f6957227 */ /* 0x000fc800078e00ff */
[----:B------:R-:W-:Y:S02]  /*7c60*/  IMAD.MOV R148, RZ, RZ, -R148 ;  /* 0x000000ffff947224 */ /* 0x000fe400078e0a94 */
[----:B------:R-:W-:Y:S02]  /*7c70*/  IMAD.MOV R152, RZ, RZ, -R149 ;  /* 0x000000ffff987224 */ /* 0x000fe400078e0a95 */
[----:B------:R-:W-:Y:S02]  /*7c80*/  IMAD.MOV.U32 R141, RZ, RZ, R143 ;  /* 0x000000ffff8d7224 */ /* 0x000fe400078e008f */
[----:B------:R-:W-:Y:S02]  /*7c90*/  IMAD R149, R0, R148, R151 ;  /* 0x0000009400957224 */ /* 0x000fe400078e0297 */
[--C-:B------:R-:W-:Y:S01]  /*7ca0*/  @!P3 IMAD.IADD R142, R142, 0x1, -R0.reuse ;  /* 0x000000018e8eb824 */ /* 0x100fe200078e0a00 */
[C---:B------:R-:W-:Y:S01]  /*7cb0*/  ISETP.GT.U32.AND P3, PT, R0.reuse, R146, PT ;  /* 0x000000920000720c */ /* 0x040fe20003f64070 */
[C---:B------:R-:W-:Y:S01]  /*7cc0*/  IMAD R148, R0.reuse, R152, R153 ;  /* 0x0000009800947224 */ /* 0x040fe200078e0299 */
[----:B------:R-:W-:Y:S01]  /*7cd0*/  @!P4 IADD3 R145, R145, -R0, RZ ;  /* 0x800000009191c210 */ /* 0x000fe20007ffe0ff */
[----:B------:R-:W-:Y:S01]  /*7ce0*/  @!P0 IMAD.MOV R141, RZ, RZ, -R141 ;  /* 0x000000ffff8d8224 */ /* 0x000fe200078e0a8d */
[----:B------:R-:W-:Y:S01]  /*7cf0*/  ISETP.GT.U32.AND P0, PT, R0, R147, PT ;  /* 0x000000930000720c */ /* 0x000fe20003f04070 */
[----:B------:R-:W-:Y:S01]  /*7d00*/  @!P6 IMAD.IADD R144, R144, 0x1, -R0 ;  /* 0x000000019090e824 */ /* 0x000fe200078e0a00 */
[----:B------:R-:W-:Y:S01]  /*7d10*/  ISETP.GT.U32.AND P6, PT, R0, R148, PT ;  /* 0x000000940000720c */ /* 0x000fe20003fc4070 */
[----:B------:R-:W-:Y:S01]  /*7d20*/  IMAD.HI.U32 R143, R246, R155, RZ ;  /* 0x0000009bf68f7227 */ /* 0x000fe200078e00ff */
[----:B------:R-:W-:-:S03]  /*7d30*/  ISETP.GT.U32.AND P4, PT, R0, R149, PT ;  /* 0x000000950000720c */ /* 0x000fc60003f84070 */
[----:B------:R-:W-:-:S04]  /*7d40*/  IMAD.HI.U32 R150, R246, R157, RZ ;  /* 0x0000009df6967227 */ /* 0x000fc800078e00ff */
[--C-:B------:R-:W-:Y:S01]  /*7d50*/  @!P3 IMAD.IADD R146, R146, 0x1, -R0.reuse ;  /* 0x000000019292b824 */ /* 0x100fe200078e0a00 */
[----:B------:R-:W-:Y:S01]  /*7d60*/  ISETP.GE.AND P3, PT, R156, RZ, PT ;  /* 0x000000ff9c00720c */ /* 0x000fe20003f66270 */
[--C-:B------:R-:W-:Y:S01]  /*7d70*/  @!P0 IMAD.IADD R147, R147, 0x1, -R0.reuse ;  /* 0x0000000193938824 */ /* 0x100fe200078e0a00 */
[----:B------:R-:W-:Y:S01]  /*7d80*/  LOP3.LUT R156, R245, 0x13a, RZ, 0xfc, !PT ;  /* 0x0000013af59c7812 */ /* 0x000fe200078efcff */
[--C-:B------:R-:W-:Y:S01]  /*7d90*/  @!P6 IMAD.IADD R148, R148, 0x1, -R0.reuse ;  /* 0x000000019494e824 */ /* 0x100fe200078e0a00 */
[C---:B------:R-:W-:Y:S01]  /*7da0*/  ISETP.GT.U32.AND P6, PT, R0.reuse, R146, PT ;  /* 0x000000920000720c */ /* 0x040fe20003fc4070 */
[----:B------:R-:W-:Y:S01]  /*7db0*/  @!P4 IMAD.IADD R149, R149, 0x1, -R0 ;  /* 0x000000019595c824 */ /* 0x000fe200078e0a00 */
[C---:B------:R-:W-:Y:S01]  /*7dc0*/  ISETP.GT.U32.AND P4, PT, R0.reuse, R147, PT ;  /* 0x000000930000720c */ /* 0x040fe20003f84070 */
[----:B------:R-:W-:Y:S01]  /*7dd0*/  IMAD.MOV R143, RZ, RZ, -R143 ;  /* 0x000000ffff8f7224 */ /* 0x000fe200078e0a8f */
[----:B------:R-:W-:Y:S01]  /*7de0*/  IABS R153, R156 ;  /* 0x0000009c00997213 */ /* 0x000fe20000000000 */
[----:B------:R-:W-:Y:S01]  /*7df0*/  @!P5 IMAD.MOV R142, RZ, RZ, -R142 ;  /* 0x000000ffff8ed224 */ /* 0x000fe200078e0a8e */
[----:B------:R-:W-:Y:S01]  /*7e00*/  ISETP.GT.U32.AND P5, PT, R0, R149, PT ;  /* 0x000000950000720c */ /* 0x000fe20003fa4070 */
[----:B------:R-:W-:Y:S01]  /*7e10*/  IMAD.MOV R150, RZ, RZ, -R150 ;  /* 0x000000ffff967224 */ /* 0x000fe200078e0a96 */
[----:B------:R-:W-:Y:S01]  /*7e20*/  ISETP.GE.AND P0, PT, R154, RZ, PT ;  /* 0x000000ff9a00720c */ /* 0x000fe20003f06270 */
[----:B------:R-:W-:-:S02]  /*7e30*/  IMAD R151, R0, R143, R155 ;  /* 0x0000008f00977224 */ /* 0x000fc400078e029b */
[C---:B------:R-:W-:Y:S01]  /*7e40*/  IMAD R150, R0.reuse, R150, R157 ;  /* 0x0000009600967224 */ /* 0x040fe200078e029d */
[----:B------:R-:W-:Y:S01]  /*7e50*/  LOP3.LUT R157, R245, 0x13c, RZ, 0xfc, !PT ;  /* 0x0000013cf59d7812 */ /* 0x000fe200078efcff */
[----:B------:R-:W-:Y:S02]  /*7e60*/  IMAD.MOV.U32 R143, RZ, RZ, R145 ;  /* 0x000000ffff8f7224 */ /* 0x000fe400078e0091 */
[----:B------:R-:W-:Y:S01]  /*7e70*/  @!P2 IMAD.MOV R144, RZ, RZ, -R144 ;  /* 0x000000ffff90a224 */ /* 0x000fe200078e0a90 */
[C---:B------:R-:W-:Y:S01]  /*7e80*/  ISETP.GT.U32.AND P2, PT, R0.reuse, R151, PT ;  /* 0x000000970000720c */ /* 0x040fe20003f44070 */
[----:B------:R-:W-:Y:S01]  /*7e90*/  @!P1 IMAD.MOV R143, RZ, RZ, -R143 ;  /* 0x000000ffff8f9224 */ /* 0x000fe200078e0a8f */
[----:B------:R-:W-:Y:S01]  /*7ea0*/  ISETP.GT.U32.AND P1, PT, R0, R148, PT ;  /* 0x000000940000720c */ /* 0x000fe20003f24070 */
[--C-:B------:R-:W-:Y:S01]  /*7eb0*/  @!P6 IMAD.IADD R146, R146, 0x1, -R0.reuse ;  /* 0x000000019292e824 */ /* 0x100fe200078e0a00 */
[----:B------:R-:W-:Y:S01]  /*7ec0*/  ISETP.GT.U32.AND P6, PT, R0, R150, PT ;  /* 0x000000960000720c */ /* 0x000fe20003fc4070 */
[----:B------:R-:W-:Y:S01]  /*7ed0*/  @!P4 IMAD.IADD R147, R147, 0x1, -R0 ;  /* 0x000000019393c824 */ /* 0x000fe200078e0a00 */
[----:B------:R-:W-:Y:S01]  /*7ee0*/  IABS R155, R157 ;  /* 0x0000009d009b7213 */ /* 0x000fe20000000000 */
[----:B------:R-:W-:Y:S01]  /*7ef0*/  IMAD.HI.U32 R145, R246, R153, RZ ;  /* 0x00000099f6917227 */ /* 0x000fe200078e00ff */
[----:B------:R-:W-:-:S02]  /*7f00*/  ISETP.GE.AND P4, PT, R158, RZ, PT ;  /* 0x000000ff9e00720c */ /* 0x000fc40003f86270 */
[----:B------:R-:W-:Y:S01]  /*7f10*/  LOP3.LUT R158, R245, 0x146, RZ, 0xfc, !PT ;  /* 0x00000146f59e7812 */ /* 0x000fe200078efcff */
[----:B------:R-:W-:Y:S01]  /*7f20*/  @!P5 IMAD.IADD R149, R149, 0x1, -R0 ;  /* 0x000000019595d824 */ /* 0x000fe200078e0a00 */
[----:B------:R-:W-:Y:S01]  /*7f30*/  ISETP.GE.AND P5, PT, R159, RZ, PT ;  /* 0x000000ff9f00720c */ /* 0x000fe20003fa6270 */
[----:B------:R-:W-:Y:S02]  /*7f40*/  IMAD.HI.U32 R152, R246, R155, RZ ;  /* 0x0000009bf6987227 */ /* 0x000fe400078e00ff */
[----:B------:R-:W-:Y:S02]  /*7f50*/  @!P1 IADD3 R148, R148, -R0, RZ ;  /* 0x8000000094949210 */ /* 0x000fe40007ffe0ff */
[----:B------:R-:W-:Y:S01]  /*7f60*/  IMAD.MOV R154, RZ, RZ, -R145 ;  /* 0x000000ffff9a7224 */ /* 0x000fe200078e0a91 */
[----:B------:R-:W-:Y:S01]  /*7f70*/  ISETP.GE.AND P1, PT, R160, RZ, PT ;  /* 0x000000ffa000720c */ /* 0x000fe20003f26270 */
[----:B------:R-:W-:Y:S01]  /*7f80*/  IMAD.MOV.U32 R145, RZ, RZ, R147 ;  /* 0x000000ffff917224 */ /* 0x000fe200078e0093 */
[----:B------:R-:W-:Y:S01]  /*7f90*/  LOP3.LUT R160, R245, 0x148, RZ, 0xfc, !PT ;  /* 0x00000148f5a07812 */ /* 0x000fe200078efcff */
[----:B------:R-:W-:-:S02]  /*7fa0*/  IMAD.MOV R152, RZ, RZ, -R152 ;  /* 0x000000ffff987224 */ /* 0x000fc400078e0a98 */
[----:B------:R-:W-:Y:S01]  /*7fb0*/  IMAD R153, R0, R154, R153 ;  /* 0x0000009a00997224 */ /* 0x000fe200078e0299 */
[C---:B------:R-:W-:Y:S01]  /*7fc0*/  LOP3.LUT R154, R245.reuse, 0x140, RZ, 0xfc, !PT ;  /* 0x00000140f59a7812 */ /* 0x040fe200078efcff */
[----:B------:R-:W-:Y:S01]  /*7fd0*/  IMAD.MOV.U32 R147, RZ, RZ, R149 ;  /* 0x000000ffff937224 */ /* 0x000fe200078e0095 */
[----:B------:R-:W-:Y:S01]  /*7fe0*/  LOP3.LUT R149, R245, 0x13e, RZ, 0xfc, !PT ;  /* 0x0000013ef5957812 */ /* 0x000fe200078efcff */
[--C-:B------:R-:W-:Y:S01]  /*7ff0*/  @!P2 IMAD.IADD R151, R151, 0x1, -R0.reuse ;  /* 0x000000019797a824 */ /* 0x100fe200078e0a00 */
[----:B------:R-:W-:Y:S01]  /*8000*/  ISETP.GE.AND P2, PT, R161, RZ, PT ;  /* 0x000000ffa100720c */ /* 0x000fe20003f46270 */
[----:B------:R-:W-:Y:S01]  /*8010*/  @!P6 IMAD.IADD R150, R150, 0x1, -R0 ;  /* 0x000000019696e824 */ /* 0x000fe200078e0a00 */
[----:B------:R-:W-:Y:S01]  /*8020*/  IABS R161, R158 ;  /* 0x0000009e00a17213 */ /* 0x000fe20000000000 */
[C---:B------:R-:W-:Y:S01]  /*8030*/  IMAD R152, R0.reuse, R152, R155 ;  /* 0x0000009800987224 */ /* 0x040fe200078e029b */
[----:B------:R-:W-:Y:S01]  /*8040*/  IABS R155, R149 ;  /* 0x00000095009b7213 */ /* 0x000fe20000000000 */
[----:B------:R-:W-:Y:S01]  /*8050*/  @!P4 IMAD.MOV R147, RZ, RZ, -R147 ;  /* 0x000000ffff93c224 */ /* 0x000fe200078e0a93 */
[C---:B------:R-:W-:Y:S01]  /*8060*/  ISETP.GT.U32.AND P4, PT, R0.reuse, R153, PT ;  /* 0x000000990000720c */ /* 0x040fe20003f84070 */
[----:B------:R-:W-:Y:S01]  /*8070*/  @!P0 IMAD.MOV R145, RZ, RZ, -R145 ;  /* 0x000000ffff918224 */ /* 0x000fe200078e0a91 */
[C---:B------:R-:W-:Y:S01]  /*8080*/  ISETP.GT.U32.AND P0, PT, R0.reuse, R151, PT ;  /* 0x000000970000720c */ /* 0x040fe20003f04070 */
[----:B------:R-:W-:Y:S01]  /*8090*/  @!P5 IMAD.MOV R148, RZ, RZ, -R148 ;  /* 0x000000ffff94d224 */ /* 0x000fe200078e0a94 */
[C---:B------:R-:W-:Y:S01]  /*80a0*/  ISETP.GT.U32.AND P6, PT, R0.reuse, R150, PT ;  /* 0x000000960000720c */ /* 0x040fe20003fc4070 */
[----:B------:R-:W-:Y:S01]  /*80b0*/  @!P3 IMAD.MOV R146, RZ, RZ, -R146 ;  /* 0x000000ffff92b224 */ /* 0x000fe200078e0a92 */
[----:B------:R-:W-:-:S02]  /*80c0*/  ISETP.GT.U32.AND P5, PT, R0, R152, PT ;  /* 0x000000980000720c */ /* 0x000fc40003fa4070 */
[----:B------:R-:W-:Y:S02]  /*80d0*/  ISETP.GE.AND P3, PT, R156, RZ, PT ;  /* 0x000000ff9c00720c */ /* 0x000fe40003f66270 */
[----:B------:R-:W-:Y:S02]  /*80e0*/  LOP3.LUT R156, R245, 0x142, RZ, 0xfc, !PT ;  /* 0x00000142f59c7812 */ /* 0x000fe400078efcff */
[----:B------:R-:W-:Y:S01]  /*80f0*/  IABS R163, R160 ;  /* 0x000000a000a37213 */ /* 0x000fe20000000000 */
[--C-:B------:R-:W-:Y:S01]  /*8100*/  @!P4 IMAD.IADD R153, R153, 0x1, -R0.reuse ;  /* 0x000000019999c824 */ /* 0x100fe200078e0a00 */
[----:B------:R-:W-:Y:S01]  /*8110*/  ISETP.GE.AND P4, PT, R154, RZ, PT ;  /* 0x000000ff9a00720c */ /* 0x000fe20003f86270 */
[--C-:B------:R-:W-:Y:S01]  /*8120*/  @!P0 IMAD.IADD R151, R151, 0x1, -R0.reuse ;  /* 0x0000000197978824 */ /* 0x100fe200078e0a00 */
[----:B------:R-:W-:Y:S01]  /*8130*/  ISETP.GE.AND P0, PT, R157, RZ, PT ;  /* 0x000000ff9d00720c */ /* 0x000fe20003f06270 */
[----:B------:R-:W-:Y:S01]  /*8140*/  @!P6 IMAD.IADD R150, R150, 0x1, -R0 ;  /* 0x000000019696e824 */ /* 0x000fe200078e0a00 */
[----:B------:R-:W-:Y:S01]  /*8150*/  ISETP.GE.AND P6, PT, R149, RZ, PT ;  /* 0x000000ff9500720c */ /* 0x000fe20003fc6270 */
[----:B------:R-:W-:Y:S01]  /*8160*/  IMAD.MOV.U32 R149, RZ, RZ, R151 ;  /* 0x000000ffff957224 */ /* 0x000fe200078e0097 */
[----:B------:R-:W-:Y:S01]  /*8170*/  @!P5 IADD3 R152, R152, -R0, RZ ;  /* 0x800000009898d210 */ /* 0x000fe20007ffe0ff */
[----:B------:R-:W-:Y:S01]  /*8180*/  IMAD.HI.U32 R151, R246, R155, RZ ;  /* 0x0000009bf6977227 */ /* 0x000fe200078e00ff */
[----:B------:R-:W-:-:S02]  /*8190*/  ISETP.GT.U32.AND P5, PT, R0, R153, PT ;  /* 0x000000990000720c */ /* 0x000fc40003fa4070 */
[----:B------:R-:W-:Y:S01]  /*81a0*/  IABS R157, R154 ;  /* 0x0000009a009d7213 */ /* 0x000fe20000000000 */
[----:B------:R-:W-:Y:S02]  /*81b0*/  IMAD.MOV R151, RZ, RZ, -R151 ;  /* 0x000000ffff977224 */ /* 0x000fe400078e0a97 */
[----:B------:R-:W-:Y:S01]  /*81c0*/  @!P1 IMAD.MOV R149, RZ, RZ, -R149 ;  /* 0x000000ffff959224 */ /* 0x000fe200078e0a95 */
[C---:B------:R-:W-:Y:S01]  /*81d0*/  ISETP.GT.U32.AND P1, PT, R0.reuse, R152, PT ;  /* 0x000000980000720c */ /* 0x040fe20003f24070 */
[----:B------:R-:W-:Y:S01]  /*81e0*/  IMAD R155, R0, R151, R155 ;  /* 0x00000097009b7224 */ /* 0x000fe200078e029b */
[----:B------:R-:W-:Y:S01]  /*81f0*/  LOP3.LUT R151, R245, 0x144, RZ, 0xfc, !PT ;  /* 0x00000144f5977812 */ /* 0x000fe200078efcff */
[----:B------:R-:W-:-:S03]  /*8200*/  IMAD.HI.U32 R154, R246, R157, RZ ;  /* 0x0000009df69a7227 */ /* 0x000fc600078e00ff */
[----:B------:R-:W-:Y:S01]  /*8210*/  IABS R159, R151 ;  /* 0x00000097009f7213 */ /* 0x000fe20000000000 */
[----:B------:R-:W-:Y:S01]  /*8220*/  @!P5 IMAD.IADD R153, R153, 0x1, -R0 ;  /* 0x000000019999d824 */ /* 0x000fe200078e0a00 */
[----:B------:R-:W-:Y:S01]  /*8230*/  ISETP.GT.U32.AND P5, PT, R0, R155, PT ;  /* 0x0000009b0000720c */ /* 0x000fe20003fa4070 */
[----:B------:R-:W-:Y:S02]  /*8240*/  IMAD.MOV R154, RZ, RZ, -R154 ;  /* 0x000000ffff9a7224 */ /* 0x000fe400078e0a9a */
[----:B------:R-:W-:Y:S01]  /*8250*/  @!P2 IMAD.MOV R150, RZ, RZ, -R150 ;  /* 0x000000ffff96a224 */ /* 0x000fe200078e0a96 */
[----:B------:R-:W-:Y:S01]  /*8260*/  ISETP.GE.AND P2, PT, R156, RZ, PT ;  /* 0x000000ff9c00720c */ /* 0x000fe20003f46270 */
[----:B------:R-:W-:Y:S01]  /*8270*/  @!P1 IMAD.IADD R152, R152, 0x1, -R0 ;  /* 0x0000000198989824 */ /* 0x000fe200078e0a00 */
[----:B------:R-:W-:Y:S01]  /*8280*/  ISETP.GE.AND P1, PT, R151, RZ, PT ;  /* 0x000000ff9700720c */ /* 0x000fe20003f26270 */
[----:B------:R-:W-:Y:S01]  /*8290*/  IMAD R154, R0, R154, R157 ;  /* 0x0000009a009a7224 */ /* 0x000fe200078e029d */
[----:B------:R-:W-:Y:S01]  /*82a0*/  IABS R156, R156 ;  /* 0x0000009c009c7213 */ /* 0x000fe20000000000 */
[----:B------:R-:W-:-:S02]  /*82b0*/  IMAD.MOV.U32 R151, RZ, RZ, R153 ;  /* 0x000000ffff977224 */ /* 0x000fc400078e0099 */
[----:B------:R-:W-:-:S04]  /*82c0*/  IMAD.HI.U32 R153, R246, R159, RZ ;  /* 0x0000009ff6997227 */ /* 0x000fc800078e00ff */
[----:B------:R-:W-:Y:S01]  /*82d0*/  @!P3 IMAD.MOV R151, RZ, RZ, -R151 ;  /* 0x000000ffff97b224 */ /* 0x000fe200078e0a97 */
[C---:B------:R-:W-:Y:S01]  /*82e0*/  ISETP.GT.U32.AND P3, PT, R0.reuse, R154, PT ;  /* 0x0000009a0000720c */ /* 0x040fe20003f64070 */
[----:B------:R-:W-:Y:S02]  /*82f0*/  @!P5 IMAD.IADD R155, R155, 0x1, -R0 ;  /* 0x000000019b9bd824 */ /* 0x000fe400078e0a00 */
[----:B------:R-:W-:Y:S02]  /*8300*/  IMAD.MOV.U32 R157, RZ, RZ, R156 ;  /* 0x000000ffff9d7224 */ /* 0x000fe400078e009c */
[----:B------:R-:W-:Y:S01]  /*8310*/  IMAD.MOV R153, RZ, RZ, -R153 ;  /* 0x000000ffff997224 */ /* 0x000fe200078e0a99 */
[----:B------:R-:W-:Y:S01]  /*8320*/  ISETP.GT.U32.AND P5, PT, R0, R155, PT ;  /* 0x0000009b0000720c */ /* 0x000fe20003fa4070 */
[----:B------:R-:W-:-:S04]  /*8330*/  IMAD.HI.U32 R156, R246, R157, RZ ;  /* 0x0000009df69c7227 */ /* 0x000fc800078e00ff */
[----:B------:R-:W-:Y:S02]  /*8340*/  IMAD.MOV R156, RZ, RZ, -R156 ;  /* 0x000000ffff9c7224 */ /* 0x000fe400078e0a9c */
[----:B------:R-:W-:Y:S02]  /*8350*/  @!P3 IMAD.IADD R154, R154, 0x1, -R0 ;  /* 0x000000019a9ab824 */ /* 0x000fe400078e0a00 */
[C---:B------:R-:W-:Y:S02]  /*8360*/  IMAD R157, R0.reuse, R156, R157 ;  /* 0x0000009c009d7224 */ /* 0x040fe400078e029d */
[C---:B------:R-:W-:Y:S01]  /*8370*/  IMAD R156, R0.reuse, R153, R159 ;  /* 0x00000099009c7224 */ /* 0x040fe200078e029f */
[----:B------:R-:W-:Y:S01]  /*8380*/  ISETP.GT.U32.AND P3, PT, R0, R154, PT ;  /* 0x0000009a0000720c */ /* 0x000fe20003f64070 */
[----:B------:R-:W-:Y:S01]  /*8390*/  IMAD.HI.U32 R153, R246, R161, RZ ;  /* 0x000000a1f6997227 */ /* 0x000fe200078e00ff */
[----:B------:R-:W-:Y:S02]  /*83a0*/  @!P5 IADD3 R155, R155, -R0, RZ ;  /* 0x800000009b9bd210 */ /* 0x000fe40007ffe0ff */
[----:B------:R-:W-:Y:S01]  /*83b0*/  ISETP.GT.U32.AND P5, PT, R0, R157, PT ;  /* 0x0000009d0000720c */ /* 0x000fe20003fa4070 */
[----:B------:R-:W-:-:S02]  /*83c0*/  IMAD.MOV R159, RZ, RZ, -R153 ;  /* 0x000000ffff9f7224 */ /* 0x000fc400078e0a99 */
[----:B------:R-:W-:Y:S02]  /*83d0*/  IMAD.MOV.U32 R153, RZ, RZ, R155 ;  /* 0x000000ffff997224 */ /* 0x000fe400078e009b */
[C---:B------:R-:W-:Y:S02]  /*83e0*/  IMAD R159, R0.reuse, R159, R161 ;  /* 0x0000009f009f7224 */ /* 0x040fe400078e02a1 */
[----:B------:R-:W-:Y:S01]  /*83f0*/  @!P6 IMAD.MOV R153, RZ, RZ, -R153 ;  /* 0x000000ffff99e224 */ /* 0x000fe200078e0a99 */
[----:B------:R-:W-:Y:S01]  /*8400*/  ISETP.GT.U32.AND P6, PT, R0, R156, PT ;  /* 0x0000009c0000720c */ /* 0x000fe20003fc4070 */
[----:B------:R-:W-:Y:S01]  /*8410*/  @!P3 IMAD.IADD R154, R154, 0x1, -R0 ;  /* 0x000000019a9ab824 */ /* 0x000fe200078e0a00 */
[----:B------:R-:W-:Y:S01]  /*8420*/  ISETP.GT.U32.AND P3, PT, R0, R159, PT ;  /* 0x0000009f0000720c */ /* 0x000fe20003f64070 */
[----:B------:R-:W-:Y:S01]  /*8430*/  @!P0 IMAD.MOV R152, RZ, RZ, -R152 ;  /* 0x000000ffff988224 */ /* 0x000fe200078e0a98 */
[----:B------:R-:W-:Y:S01]  /*8440*/  ISETP.GE.AND P0, PT, R158, RZ, PT ;  /* 0x000000ff9e00720c */ /* 0x000fe20003f06270 */
[----:B------:R-:W-:-:S04]  /*8450*/  IMAD.HI.U32 R158, R246, R163, RZ ;  /* 0x000000a3f69e7227 */ /* 0x000fc800078e00ff */
[----:B------:R-:W-:Y:S02]  /*8460*/  IMAD.MOV R158, RZ, RZ, -R158 ;  /* 0x000000ffff9e7224 */ /* 0x000fe400078e0a9e */
[----:B------:R-:W-:-:S04]  /*8470*/  IMAD.HI.U32 R155, R246, R165, RZ ;  /* 0x000000a5f69b7227 */ /* 0x000fc800078e00ff */
[--C-:B------:R-:W-:Y:S02]  /*8480*/  @!P6 IMAD.IADD R156, R156, 0x1, -R0.reuse ;  /* 0x000000019c9ce824 */ /* 0x100fe400078e0a00 */
[----:B------:R-:W-:Y:S02]  /*8490*/  @!P3 IMAD.IADD R159, R159, 0x1, -R0 ;  /* 0x000000019f9fb824 */ /* 0x000fe400078e0a00 */
[C---:B------:R-:W-:Y:S01]  /*84a0*/  IMAD R158, R0.reuse, R158, R163 ;  /* 0x0000009e009e7224 */ /* 0x040fe200078e02a3 */
[C---:B------:R-:W-:Y:S01]  /*84b0*/  ISETP.GT.U32.AND P3, PT, R0.reuse, R156, PT ;  /* 0x0000009c0000720c */ /* 0x040fe20003f64070 */
[----:B------:R-:W-:Y:S01]  /*84c0*/  IMAD.MOV R155, RZ, RZ, -R155 ;  /* 0x000000ffff9b7224 */ /* 0x000fe200078e0a9b */
[----:B------:R-:W-:Y:S01]  /*84d0*/  IABS R163, R166 ;  /* 0x000000a600a37213 */ /* 0x000fe20000000000 */
[----:B------:R-:W-:Y:S01]  /*84e0*/  @!P4 IMAD.MOV R154, RZ, RZ, -R154 ;  /* 0x000000ffff9ac224 */ /* 0x000fe200078e0a9a */
[C---:B------:R-:W-:Y:S01]  /*84f0*/  ISETP.GT.U32.AND P4, PT, R0.reuse, R159, PT ;  /* 0x0000009f0000720c */ /* 0x040fe20003f84070 */
[----:B------:R-:W-:Y:S01]  /*8500*/  IMAD R161, R0, R155, R165 ;  /* 0x0000009b00a17224 */ /* 0x000fe200078e02a5 */
[----:B------:R-:W-:Y:S01]  /*8510*/  IABS R165, R168 ;  /* 0x000000a800a57213 */ /* 0x000fe20000000000 */
[----:B------:R-:W-:-:S04]  /*8520*/  IMAD.HI.U32 R155, R246, R163, RZ ;  /* 0x000000a3f69b7227 */ /* 0x000fc800078e00ff */
[--C-:B------:R-:W-:Y:S01]  /*8530*/  @!P5 IMAD.IADD R157, R157, 0x1, -R0.reuse ;  /* 0x000000019d9dd824 */ /* 0x100fe200078e0a00 */
[----:B------:R-:W-:Y:S01]  /*8540*/  ISETP.GT.U32.AND P5, PT, R0, R158, PT ;  /* 0x0000009e0000720c */ /* 0x000fe20003fa4070 */
[----:B------:R-:W-:Y:S02]  /*8550*/  IMAD.MOV R155, RZ, RZ, -R155 ;  /* 0x000000ffff9b7224 */ /* 0x000fe400078e0a9b */
[----:B------:R-:W-:Y:S01]  /*8560*/  @!P3 IMAD.IADD R156, R156, 0x1, -R0 ;  /* 0x000000019c9cb824 */ /* 0x000fe200078e0a00 */
[----:B------:R-:W-:Y:S01]  /*8570*/  ISETP.GE.AND P3, PT, R160, RZ, PT ;  /* 0x000000ffa000720c */ /* 0x000fe20003f66270 */
[C---:B------:R-:W-:Y:S01]  /*8580*/  IMAD R160, R0.reuse, R155, R163 ;  /* 0x0000009b00a07224 */ /* 0x040fe200078e02a3 */
[----:B------:R-:W-:Y:S01]  /*8590*/  ISETP.GT.U32.AND P6, PT, R0, R157, PT ;  /* 0x0000009d0000720c */ /* 0x000fe20003fc4070 */
[----:B------:R-:W-:Y:S01]  /*85a0*/  IMAD.HI.U32 R155, R246, R165, RZ ;  /* 0x000000a5f69b7227 */ /* 0x000fe200078e00ff */
[----:B------:R-:W-:Y:S02]  /*85b0*/  @!P4 IADD3 R159, R159, -R0, RZ ;  /* 0x800000009f9fc210 */ /* 0x000fe40007ffe0ff */
[----:B------:R-:W-:Y:S01]  /*85c0*/  ISETP.GT.U32.AND P4, PT, R0, R160, PT ;  /* 0x000000a00000720c */ /* 0x000fe20003f84070 */
[----:B------:R-:W-:-:S02]  /*85d0*/  IMAD.MOV R155, RZ, RZ, -R155 ;  /* 0x000000ffff9b7224 */ /* 0x000fc400078e0a9b */
[----:B------:R-:W-:Y:S02]  /*85e0*/  @!P5 IMAD.IADD R158, R158, 0x1, -R0 ;  /* 0x000000019e9ed824 */ /* 0x000fe400078e0a00 */
[C---:B------:R-:W-:Y:S02]  /*85f0*/  IMAD R163, R0.reuse, R155, R165 ;  /* 0x0000009b00a37224 */ /* 0x040fe400078e02a5 */
[----:B------:R-:W-:Y:S01]  /*8600*/  @!P1 IMAD.MOV R156, RZ, RZ, -R156 ;  /* 0x000000ffff9c9224 */ /* 0x000fe200078e0a9c */
[C---:B------:R-:W-:Y:S01]  /*8610*/  ISETP.GT.U32.AND P5, PT, R0.reuse, R158, PT ;  /* 0x0000009e0000720c */ /* 0x040fe20003fa4070 */
[--C-:B------:R-:W-:Y:S01]  /*8620*/  @!P6 IMAD.IADD R157, R157, 0x1, -R0.reuse ;  /* 0x000000019d9de824 */ /* 0x100fe200078e0a00 */
[C---:B------:R-:W-:Y:S02]  /*8630*/  ISETP.GT.U32.AND P6, PT, R0.reuse, R161, PT ;  /* 0x000000a10000720c */ /* 0x040fe40003fc4070 */
[----:B------:R-:W-:Y:S01]  /*8640*/  ISETP.GT.U32.AND P1, PT, R0, R163, PT ;  /* 0x000000a30000720c */ /* 0x000fe20003f24070 */
[----:B------:R-:W-:-:S02]  /*8650*/  @!P4 IMAD.IADD R160, R160, 0x1, -R0 ;  /* 0x00000001a0a0c824 */ /* 0x000fc400078e0a00 */
[----:B------:R-:W-:Y:S02]  /*8660*/  IMAD.MOV.U32 R155, RZ, RZ, R157 ;  /* 0x000000ffff9b7224 */ /* 0x000fe400078e009d */
[----:B------:R-:W-:Y:S01]  /*8670*/  IMAD.HI.U32 R157, R246, R169, RZ ;  /* 0x000000a9f69d7227 */ /* 0x000fe200078e00ff */
[----:B------:R-:W-:-:S03]  /*8680*/  ISETP.GT.U32.AND P4, PT, R0, R160, PT ;  /* 0x000000a00000720c */ /* 0x000fc60003f84070 */
[----:B------:R-:W-:Y:S02]  /*8690*/  IMAD.MOV R165, RZ, RZ, -R157 ;  /* 0x000000ffffa57224 */ /* 0x000fe400078e0a9d */
[--C-:B------:R-:W-:Y:S01]  /*86a0*/  @!P6 IMAD.IADD R161, R161, 0x1, -R0.reuse ;  /* 0x00000001a1a1e824 */ /* 0x100fe200078e0a00 */
[----:B------:R-:W-:Y:S01]  /*86b0*/  ISETP.GE.AND P6, PT, R166, RZ, PT ;  /* 0x000000ffa600720c */ /* 0x000fe20003fc6270 */
[----:B------:R-:W-:Y:S01]  /*86c0*/  @!P2 IMAD.MOV R155, RZ, RZ, -R155 ;  /* 0x000000ffff9ba224 */ /* 0x000fe200078e0a9b */
[----:B------:R-:W-:Y:S01]  /*86d0*/  LOP3.LUT R166, R245, 0x154, RZ, 0xfc, !PT ;  /* 0x00000154f5a67812 */ /* 0x000fe200078efcff */
[C---:B------:R-:W-:Y:S01]  /*86e0*/  IMAD R165, R0.reuse, R165, R169 ;  /* 0x000000a500a57224 */ /* 0x040fe200078e02a9 */
[----:B------:R-:W-:Y:S01]  /*86f0*/  ISETP.GT.U32.AND P2, PT, R0, R161, PT ;  /* 0x000000a10000720c */ /* 0x000fe20003f44070 */
[--C-:B------:R-:W-:Y:S01]  /*8700*/  @!P5 IMAD.IADD R158, R158, 0x1, -R0.reuse ;  /* 0x000000019e9ed824 */ /* 0x100fe200078e0a00 */
[----:B------:R-:W-:Y:S01]  /*8710*/  ISETP.GE.AND P5, PT, R164, RZ, PT ;  /* 0x000000ffa400720c */ /* 0x000fe20003fa6270 */
[----:B------:R-:W-:Y:S01]  /*8720*/  @!P4 IMAD.IADD R160, R160, 0x1, -R0 ;  /* 0x00000001a0a0c824 */ /* 0x000fe200078e0a00 */
[C---:B------:R-:W-:Y:S01]  /*8730*/  ISETP.GT.U32.AND P4, PT, R0.reuse, R165, PT ;  /* 0x000000a50000720c */ /* 0x040fe20003f84070 */
[----:B------:R-:W-:Y:S01]  /*8740*/  IMAD.MOV.U32 R157, RZ, RZ, R159 ;  /* 0x000000ffff9d7224 */ /* 0x000fe200078e009f */
[----:B------:R-:W-:Y:S01]  /*8750*/  IABS R167, R166 ;  /* 0x000000a600a77213 */ /* 0x000fe20000000000 */
[----:B------:R-:W-:Y:S01]  /*8760*/  @!P3 IMAD.MOV R158, RZ, RZ, -R158 ;  /* 0x000000ffff9eb224 */ /* 0x000fe200078e0a9e */
[----:B------:R-:W-:Y:S01]  /*8770*/  ISETP.GT.U32.AND P3, PT, R0, R162, PT ;  /* 0x000000a20000720c */ /* 0x000fe20003f64070 */
[----:B------:R-:W-:Y:S01]  /*8780*/  @!P0 IMAD.MOV R157, RZ, RZ, -R157 ;  /* 0x000000ffff9d8224 */ /* 0x000fe200078e0a9d */
[----:B------:R-:W-:-:S02]  /*8790*/  ISETP.GE.AND P0, PT, R168, RZ, PT ;  /* 0x000000ffa800720c */ /* 0x000fc40003f06270 */
[----:B------:R-:W-:Y:S01]  /*87a0*/  LOP3.LUT R168, R245, 0x156, RZ, 0xfc, !PT ;  /* 0x00000156f5a87812 */ /* 0x000fe200078efcff */
[--C-:B------:R-:W-:Y:S01]  /*87b0*/  @!P2 IMAD.IADD R161, R161, 0x1, -R0.reuse ;  /* 0x00000001a1a1a824 */ /* 0x100fe200078e0a00 */
[----:B------:R-:W-:Y:S02]  /*87c0*/  @!P1 IADD3 R163, R163, -R0, RZ ;  /* 0x80000000a3a39210 */ /* 0x000fe40007ffe0ff */
[----:B------:R-:W-:Y:S01]  /*87d0*/  IABS R169, R168 ;  /* 0x000000a800a97213 */ /* 0x000fe20000000000 */
[----:B------:R-:W-:Y:S01]  /*87e0*/  IMAD.MOV.U32 R159, RZ, RZ, R161 ;  /* 0x000000ffff9f7224 */ /* 0x000fe200078e00a1 */
[----:B------:R-:W-:Y:S01]  /*87f0*/  ISETP.GE.AND P2, PT, R170, RZ, PT ;  /* 0x000000ffaa00720c */ /* 0x000fe20003f46270 */
[----:B------:R-:W-:Y:S01]  /*8800*/  @!P4 IMAD.IADD R165, R165, 0x1, -R0 ;  /* 0x00000001a5a5c824 */ /* 0x000fe200078e0a00 */
[----:B------:R-:W-:Y:S01]  /*8810*/  LOP3.LUT R170, R245, 0x158, RZ, 0xfc, !PT ;  /* 0x00000158f5aa7812 */ /* 0x000fe200078efcff */
[----:B------:R-:W-:Y:S01]  /*8820*/  IMAD.HI.U32 R161, R246, R167, RZ ;  /* 0x000000a7f6a17227 */ /* 0x000fe200078e00ff */
[----:B------:R-:W-:-:S02]  /*8830*/  ISETP.GE.AND P1, PT, R171, RZ, PT ;  /* 0x000000ffab00720c */ /* 0x000fc40003f26270 */
[----:B------:R-:W-:Y:S01]  /*8840*/  ISETP.GT.U32.AND P4, PT, R0, R165, PT ;  /* 0x000000a50000720c */ /* 0x000fe20003f84070 */
[----:B------:R-:W-:Y:S01]  /*8850*/  IMAD.MOV R164, RZ, RZ, -R161 ;  /* 0x000000ffffa47224 */ /* 0x000fe200078e0aa1 */
[----:B------:R-:W-:Y:S01]  /*8860*/  IABS R171, R170 ;  /* 0x000000aa00ab7213 */ /* 0x000fe20000000000 */
[----:B------:R-:W-:Y:S01]  /*8870*/  @!P3 IMAD.IADD R162, R162, 0x1, -R0 ;  /* 0x00000001a2a2b824 */ /* 0x000fe200078e0a00 */
[----:B------:R-:W-:Y:S01]  /*8880*/  @!P6 IADD3 R160, -R160, RZ, RZ ;  /* 0x000000ffa0a0e210 */ /* 0x000fe20007ffe1ff */
[----:B------:R-:W-:-:S03]  /*8890*/  IMAD.HI.U32 R161, R246, R169, RZ ;  /* 0x000000a9f6a17227 */ /* 0x000fc600078e00ff */
[C---:B------:R-:W-:Y:S01]  /*88a0*/  ISETP.GT.U32.AND P3, PT, R0.reuse, R162, PT ;  /* 0x000000a20000720c */ /* 0x040fe20003f64070 */
[----:B------:R-:W-:Y:S01]  /*88b0*/  @!P5 IMAD.MOV R159, RZ, RZ, -R159 ;  /* 0x000000ffff9fd224 */ /* 0x000fe200078e0a9f */
[C---:B------:R-:W-:Y:S01]  /*88c0*/  ISETP.GT.U32.AND P5, PT, R0.reuse, R163, PT ;  /* 0x000000a30000720c */ /* 0x040fe20003fa4070 */
[----:B------:R-:W-:Y:S02]  /*88d0*/  IMAD.MOV R161, RZ, RZ, -R161 ;  /* 0x000000ffffa17224 */ /* 0x000fe400078e0aa1 */
[C---:B------:R-:W-:Y:S02]  /*88e0*/  IMAD R164, R0.reuse, R164, R167 ;  /* 0x000000a400a47224 */ /* 0x040fe400078e02a7 */
[----:B------:R-:W-:Y:S02]  /*88f0*/  IMAD R167, R0, R161, R169 ;  /* 0x000000a100a77224 */ /* 0x000fe400078e02a9 */
[----:B------:R-:W-:Y:S02]  /*8900*/  @!P4 IMAD.IADD R165, R165, 0x1, -R0 ;  /* 0x00000001a5a5c824 */ /* 0x000fe400078e0a00 */
[----:B------:R-:W-:Y:S01]  /*8910*/  IMAD.HI.U32 R161, R246, R171, RZ ;  /* 0x000000abf6a17227 */ /* 0x000fe200078e00ff */
[----:B------:R-:W-:-:S03]  /*8920*/  ISETP.GT.U32.AND P4, PT, R0, R167, PT ;  /* 0x000000a70000720c */ /* 0x000fc60003f84070 */
[--C-:B------:R-:W-:Y:S01]  /*8930*/  @!P5 IMAD.IADD R163, R163, 0x1, -R0.reuse ;  /* 0x00000001a3a3d824 */ /* 0x100fe200078e0a00 */
[----:B------:R-:W-:Y:S01]  /*8940*/  ISETP.GT.U32.AND P5, PT, R0, R164, PT ;  /* 0x000000a40000720c */ /* 0x000fe20003fa4070 */
[----:B------:R-:W-:Y:S01]  /*8950*/  @!P3 IMAD.IADD R162, R162, 0x1, -R0 ;  /* 0x00000001a2a2b824 */ /* 0x000fe200078e0a00 */
[----:B------:R-:W-:Y:S01]  /*8960*/  ISETP.GE.AND P3, PT, R166, RZ, PT ;  /* 0x000000ffa600720c */ /* 0x000fe20003f66270 */
[----:B------:R-:W-:-:S04]  /*8970*/  IMAD.HI.U32 R166, R246, R173, RZ ;  /* 0x000000adf6a67227 */ /* 0x000fc800078e00ff */
[----:B------:R-:W-:Y:S02]  /*8980*/  IMAD.MOV R161, RZ, RZ, -R161 ;  /* 0x000000ffffa17224 */ /* 0x000fe400078e0aa1 */
[----:B------:R-:W-:Y:S02]  /*8990*/  IMAD.MOV R169, RZ, RZ, -R166 ;  /* 0x000000ffffa97224 */ /* 0x000fe400078e0aa6 */
[C---:B------:R-:W-:Y:S01]  /*89a0*/  IMAD R166, R0.reuse, R161, R171 ;  /* 0x000000a100a67224 */ /* 0x040fe200078e02ab */
[----:B------:R-:W-:Y:S01]  /*89b0*/  IABS R171, R176 ;  /* 0x000000b000ab7213 */ /* 0x000fe20000000000 */
[--C-:B------:R-:W-:Y:S02]  /*89c0*/  @!P4 IMAD.IADD R167, R167, 0x1, -R0.reuse ;  /* 0x00000001a7a7c824 */ /* 0x100fe400078e0a00 */
[----:B------:R-:W-:Y:S01]  /*89d0*/  IMAD.MOV.U32 R161, RZ, RZ, R163 ;  /* 0x000000ffffa17224 */ /* 0x000fe200078e00a3 */
[----:B------:R-:W-:Y:S01]  /*89e0*/  ISETP.GT.U32.AND P6, PT, R0, R166, PT ;  /* 0x000000a60000720c */ /* 0x000fe20003fc4070 */
[----:B------:R-:W-:Y:S01]  /*89f0*/  @!P5 IMAD.IADD R164, R164, 0x1, -R0 ;  /* 0x00000001a4a4d824 */ /* 0x000fe200078e0a00 */
[----:B------:R-:W-:Y:S01]  /*8a00*/  ISETP.GE.AND P5, PT, R168, RZ, PT ;  /* 0x000000ffa800720c */ /* 0x000fe20003fa6270 */
[----:B------:R-:W-:-:S02]  /*8a10*/  IMAD R169, R0, R169, R173 ;  /* 0x000000a900a97224 */ /* 0x000fc400078e02ad */
[----:B------:R-:W-:Y:S01]  /*8a20*/  @!P0 IMAD.MOV R161, RZ, RZ, -R161 ;  /* 0x000000ffffa18224 */ /* 0x000fe200078e0aa1 */
[C---:B------:R-:W-:Y:S01]  /*8a30*/  ISETP.GT.U32.AND P0, PT, R0.reuse, R167, PT ;  /* 0x000000a70000720c */ /* 0x040fe20003f04070 */
[----:B------:R-:W-:Y:S01]  /*8a40*/  IMAD.MOV.U32 R163, RZ, RZ, R165 ;  /* 0x000000ffffa37224 */ /* 0x000fe200078e00a5 */
[----:B------:R-:W-:Y:S01]  /*8a50*/  ISETP.GT.U32.AND P4, PT, R0, R164, PT ;  /* 0x000000a40000720c */ /* 0x000fe20003f84070 */
[----:B------:R-:W-:-:S04]  /*8a60*/  IMAD.HI.U32 R168, R246, R175, RZ ;  /* 0x000000aff6a87227 */ /* 0x000fc800078e00ff */
[----:B------:R-:W-:Y:S01]  /*8a70*/  @!P1 IMAD.MOV R163, RZ, RZ, -R163 ;  /* 0x000000ffffa39224 */ /* 0x000fe200078e0aa3 */
[----:B------:R-:W-:Y:S01]  /*8a80*/  ISETP.GT.U32.AND P1, PT, R0, R169, PT ;  /* 0x000000a90000720c */ /* 0x000fe20003f24070 */
[----:B------:R-:W-:Y:S02]  /*8a90*/  IMAD.MOV R168, RZ, RZ, -R168 ;  /* 0x000000ffffa87224 */ /* 0x000fe400078e0aa8 */
[--C-:B------:R-:W-:Y:S01]  /*8aa0*/  @!P6 IMAD.IADD R166, R166, 0x1, -R0.reuse ;  /* 0x00000001a6a6e824 */ /* 0x100fe200078e0a00 */
[----:B------:R-:W-:Y:S01]  /*8ab0*/  ISETP.GE.AND P6, PT, R174, RZ, PT ;  /* 0x000000ffae00720c */ /* 0x000fe20003fc6270 */
[----:B------:R-:W-:Y:S01]  /*8ac0*/  IMAD R168, R0, R168, R175 ;  /* 0x000000a800a87224 */ /* 0x000fe200078e02af */
[----:B------:R-:W-:Y:S01]  /*8ad0*/  LOP3.LUT R174, R245, 0x162, RZ, 0xfc, !PT ;  /* 0x00000162f5ae7812 */ /* 0x000fe200078efcff */
[----:B------:R-:W-:Y:S02]  /*8ae0*/  @!P0 IMAD.IADD R167, R167, 0x1, -R0 ;  /* 0x00000001a7a78824 */ /* 0x000fe400078e0a00 */
[----:B------:R-:W-:Y:S01]  /*8af0*/  IMAD.HI.U32 R165, R246, R171, RZ ;  /* 0x000000abf6a57227 */ /* 0x000fe200078e00ff */
[----:B------:R-:W-:-:S02]  /*8b00*/  ISETP.GT.U32.AND P0, PT, R0, R168, PT ;  /* 0x000000a80000720c */ /* 0x000fc40003f04070 */
[----:B------:R-:W-:Y:S01]  /*8b10*/  IABS R175, R174 ;  /* 0x000000ae00af7213 */ /* 0x000fe20000000000 */
[----:B------:R-:W-:Y:S01]  /*8b20*/  @!P1 IMAD.IADD R169, R169, 0x1, -R0 ;  /* 0x00000001a9a99824 */ /* 0x000fe200078e0a00 */
[----:B------:R-:W-:Y:S01]  /*8b30*/  ISETP.GT.U32.AND P1, PT, R0, R166, PT ;  /* 0x000000a60000720c */ /* 0x000fe20003f24070 */
[----:B------:R-:W-:Y:S01]  /*8b40*/  @!P2 IMAD.MOV R162, RZ, RZ, -R162 ;  /* 0x000000ffffa2a224 */ /* 0x000fe200078e0aa2 */
[----:B------:R-:W-:Y:S01]  /*8b50*/  ISETP.GE.AND P2, PT, R170, RZ, PT ;  /* 0x000000ffaa00720c */ /* 0x000fe20003f46270 */
[----:B------:R-:W-:Y:S01]  /*8b60*/  @!P4 IMAD.IADD R164, R164, 0x1, -R0 ;  /* 0x00000001a4a4c824 */ /* 0x000fe200078e0a00 */
[----:B------:R-:W-:Y:S01]  /*8b70*/  LOP3.LUT R170, R245, 0x160, RZ, 0xfc, !PT ;  /* 0x00000160f5aa7812 */ /* 0x000fe200078efcff */
[----:B------:R-:W-:Y:S01]  /*8b80*/  IMAD.MOV R165, RZ, RZ, -R165 ;  /* 0x000000ffffa57224 */ /* 0x000fe200078e0aa5 */
[----:B------:R-:W-:Y:S01]  /*8b90*/  ISETP.GE.AND P4, PT, R172, RZ, PT ;  /* 0x000000ffac00720c */ /* 0x000fe20003f86270 */
[----:B------:R-:W-:Y:S01]  /*8ba0*/  @!P3 IMAD.MOV R164, RZ, RZ, -R164 ;  /* 0x000000ffffa4b224 */ /* 0x000fe200078e0aa4 */
[----:B------:R-:W-:Y:S01]  /*8bb0*/  IABS R173, R170 ;  /* 0x000000aa00ad7213 */ /* 0x000fe20000000000 */
[C---:B------:R-:W-:Y:S01]  /*8bc0*/  IMAD R171, R0.reuse, R165, R171 ;  /* 0x000000a500ab7224 */ /* 0x040fe200078e02ab */
[----:B------:R-:W-:Y:S01]  /*8bd0*/  ISETP.GT.U32.AND P3, PT, R0, R169, PT ;  /* 0x000000a90000720c */ /* 0x000fe20003f64070 */
[----:B------:R-:W-:Y:S01]  /*8be0*/  @!P0 IMAD.IADD R168, R168, 0x1, -R0 ;  /* 0x00000001a8a88824 */ /* 0x000fe200078e0a00 */
[----:B------:R-:W-:Y:S01]  /*8bf0*/  IABS R172, R178 ;  /* 0x000000b200ac7213 */ /* 0x000fe20000000000 */
[----:B------:R-:W-:-:S02]  /*8c00*/  IMAD.MOV.U32 R165, RZ, RZ, R167 ;  /* 0x000000ffffa57224 */ /* 0x000fc400078e00a7 */
[----:B------:R-:W-:Y:S01]  /*8c10*/  IMAD.HI.U32 R167, R246, R173, RZ ;  /* 0x000000adf6a77227 */ /* 0x000fe200078e00ff */
[----:B------:R-:W-:-:S03]  /*8c20*/  ISETP.GT.U32.AND P0, PT, R0, R168, PT ;  /* 0x000000a80000720c */ /* 0x000fc60003f04070 */
[--C-:B------:R-:W-:Y:S01]  /*8c30*/  @!P1 IMAD.IADD R166, R166, 0x1, -R0.reuse ;  /* 0x00000001a6a69824 */ /* 0x100fe200078e0a00 */
[----:B------:R-:W-:Y:S01]  /*8c40*/  ISETP.GT.U32.AND P1, PT, R0, R171, PT ;  /* 0x000000ab0000720c */ /* 0x000fe20003f24070 */
[----:B------:R-:W-:Y:S01]  /*8c50*/  @!P5 IMAD.MOV R165, RZ, RZ, -R165 ;  /* 0x000000ffffa5d224 */ /* 0x000fe200078e0aa5 */
[----:B------:R-:W-:Y:S01]  /*8c60*/  IADD3 R167, -R167, RZ, RZ ;  /* 0x000000ffa7a77210 */ /* 0x000fe20007ffe1ff */
[----:B------:R-:W-:Y:S01]  /*8c70*/  @!P3 IMAD.IADD R169, R169, 0x1, -R0 ;  /* 0x00000001a9a9b824 */ /* 0x000fe200078e0a00 */
[----:B------:R-:W-:Y:S01]  /*8c80*/  ISETP.GE.AND P3, PT, R170, RZ, PT ;  /* 0x000000ffaa00720c */ /* 0x000fe20003f66270 */
[----:B------:R-:W-:Y:S01]  /*8c90*/  @!P2 IMAD.MOV R166, RZ, RZ, -R166 ;  /* 0x000000ffffa6a224 */ /* 0x000fe200078e0aa6 */
[----:B------:R-:W-:Y:S01]  /*8ca0*/  ISETP.GE.AND P5, PT, R176, RZ, PT ;  /* 0x000000ffb000720c */ /* 0x000fe20003fa6270 */
[----:B------:R-:W-:Y:S01]  /*8cb0*/  IMAD R170, R0, R167, R173 ;  /* 0x000000a700aa7224 */ /* 0x000fe200078e02ad */
[----:B------:R-:W-:Y:S01]  /*8cc0*/  LOP3.LUT R176, R245, 0x164, RZ, 0xfc, !PT ;  /* 0x00000164f5b07812 */ /* 0x000fe200078efcff */
[----:B------:R-:W-:Y:S01]  /*8cd0*/  IMAD.HI.U32 R167, R246, R175, RZ ;  /* 0x000000aff6a77227 */ /* 0x000fe200078e00ff */
[----:B------:R-:W-:-:S02]  /*8ce0*/  ISETP.GE.AND P2, PT, R174, RZ, PT ;  /* 0x000000ffae00720c */ /* 0x000fc40003f46270 */
[----:B------:R-:W-:Y:S01]  /*8cf0*/  IABS R177, R176 ;  /* 0x000000b000b17213 */ /* 0x000fe20000000000 */
[--C-:B------:R-:W-:Y:S01]  /*8d00*/  @!P0 IMAD.IADD R168, R168, 0x1, -R0.reuse ;  /* 0x00000001a8a88824 */ /* 0x100fe200078e0a00 */
[C---:B------:R-:W-:Y:S01]  /*8d10*/  ISETP.GT.U32.AND P0, PT, R0.reuse, R170, PT ;  /* 0x000000aa0000720c */ /* 0x040fe20003f04070 */
[----:B------:R-:W-:Y:S01]  /*8d20*/  @!P1 IMAD.IADD R171, R171, 0x1, -R0 ;  /* 0x00000001abab9824 */ /* 0x000fe200078e0a00 */
[C---:B------:R-:W-:Y:S01]  /*8d30*/  LOP3.LUT R174, R245.reuse, 0x168, RZ, 0xfc, !PT ;  /* 0x00000168f5ae7812 */ /* 0x040fe200078efcff */
[----:B------:R-:W-:Y:S02]  /*8d40*/  IMAD.MOV R167, RZ, RZ, -R167 ;  /* 0x000000ffffa77224 */ /* 0x000fe400078e0aa7 */
[----:B------:R-:W-:Y:S01]  /*8d50*/  @!P6 IMAD.MOV R168, RZ, RZ, -R168 ;  /* 0x000000ffffa8e224 */ /* 0x000fe200078e0aa8 */
[C---:B------:R-:W-:Y:S01]  /*8d60*/  ISETP.GT.U32.AND P1, PT, R0.reuse, R171, PT ;  /* 0x000000ab0000720c */ /* 0x040fe20003f24070 */
[----:B------:R-:W-:Y:S01]  /*8d70*/  IMAD R173, R0, R167, R175 ;  /* 0x000000a700ad7224 */ /* 0x000fe200078e02af */
[----:B------:R-:W-:Y:S01]  /*8d80*/  ISETP.GE.AND P6, PT, R176, RZ, PT ;  /* 0x000000ffb000720c */ /* 0x000fe20003fc6270 */
[----:B------:R-:W-:Y:S01]  /*8d90*/  IMAD.MOV.U32 R175, RZ, RZ, R172 ;  /* 0x000000ffffaf7224 */ /* 0x000fe200078e00ac */
[----:B------:R-:W-:Y:S01]  /*8da0*/  IABS R179, R174 ;  /* 0x000000ae00b37213 */ /* 0x000fe20000000000 */
[----:B------:R-:W-:Y:S01]  /*8db0*/  IMAD.MOV.U32 R167, RZ, RZ, R169 ;  /* 0x000000ffffa77224 */ /* 0x000fe200078e00a9 */
[----:B------:R-:W-:Y:S01]  /*8dc0*/  LOP3.LUT R176, R245, 0x16a, RZ, 0xfc, !PT ;  /* 0x0000016af5b07812 */ /* 0x000fe200078efcff */
[----:B------:R-:W-:-:S03]  /*8dd0*/  IMAD.HI.U32 R169, R246, R175, RZ ;  /* 0x000000aff6a97227 */ /* 0x000fc600078e00ff */
[----:B------:R-:W-:Y:S01]  /*8de0*/  IABS R181, R176 ;  /* 0x000000b000b57213 */ /* 0x000fe20000000000 */
[--C-:B------:R-:W-:Y:S02]  /*8df0*/  @!P0 IMAD.IADD R170, R170, 0x1, -R0.reuse ;  /* 0x00000001aaaa8824 */ /* 0x100fe400078e0a00 */
[----:B------:R-:W-:Y:S01]  /*8e00*/  @!P4 IMAD.MOV R167, RZ, RZ, -R167 ;  /* 0x000000ffffa7c224 */ /* 0x000fe200078e0aa7 */
[C---:B------:R-:W-:Y:S01]  /*8e10*/  ISETP.GT.U32.AND P4, PT, R0.reuse, R173, PT ;  /* 0x000000ad0000720c */ /* 0x040fe20003f84070 */
[----:B------:R-:W-:Y:S01]  /*8e20*/  IMAD.MOV R169, RZ, RZ, -R169 ;  /* 0x000000ffffa97224 */ /* 0x000fe200078e0aa9 */
[----:B------:R-:W-:Y:S01]  /*8e30*/  ISETP.GT.U32.AND P0, PT, R0, R170, PT ;  /* 0x000000aa0000720c */ /* 0x000fe20003f04070 */
[----:B------:R-:W-:Y:S01]  /*8e40*/  @!P1 IMAD.IADD R171, R171, 0x1, -R0 ;  /* 0x00000001abab9824 */ /* 0x000fe200078e0a00 */
[----:B------:R-:W-:Y:S01]  /*8e50*/  ISETP.GE.AND P1, PT, R178, RZ, PT ;  /* 0x000000ffb200720c */ /* 0x000fe20003f26270 */
[----:B------:R-:W-:Y:S01]  /*8e60*/  IMAD.HI.U32 R172, R246, R177, RZ ;  /* 0x000000b1f6ac7227 */ /* 0x000fe200078e00ff */
[----:B------:R-:W-:-:S03]  /*8e70*/  LOP3.LUT R178, R245, 0x16c, RZ, 0xfc, !PT ;  /* 0x0000016cf5b27812 */ /* 0x000fc600078efcff */
[C---:B------:R-:W-:Y:S01]  /*8e80*/  IMAD R175, R0.reuse, R169, R175 ;  /* 0x000000a900af7224 */ /* 0x040fe200078e02af */
[----:B------:R-:W-:Y:S01]  /*8e90*/  IABS R183, R178 ;  /* 0x000000b200b77213 */ /* 0x000fe20000000000 */
[----:B------:R-:W-:Y:S02]  /*8ea0*/  IMAD.MOV.U32 R169, RZ, RZ, R171 ;  /* 0x000000ffffa97224 */ /* 0x000fe400078e00ab */
[----:B------:R-:W-:Y:S02]  /*8eb0*/  IMAD.MOV R172, RZ, RZ, -R172 ;  /* 0x000000ffffac7224 */ /* 0x000fe400078e0aac */
[----:B------:R-:W-:Y:S01]  /*8ec0*/  @!P5 IMAD.MOV R169, RZ, RZ, -R169 ;  /* 0x000000ffffa9d224 */ /* 0x000fe200078e0aa9 */
[C---:B------:R-:W-:Y:S01]  /*8ed0*/  ISETP.GT.U32.AND P5, PT, R0.reuse, R175, PT ;  /* 0x000000af0000720c */ /* 0x040fe20003fa4070 */
[----:B------:R-:W-:Y:S01]  /*8ee0*/  IMAD R172, R0, R172, R177 ;  /* 0x000000ac00ac7224 */ /* 0x000fe200078e02b1 */
[----:B------:R-:W-:Y:S01]  /*8ef0*/  @!P0 IADD3 R170, R170, -R0, RZ ;  /* 0x80000000aaaa8210 */ /* 0x000fe20007ffe0ff */
[----:B------:R-:W-:-:S02]  /*8f00*/  @!P4 IMAD.IADD R173, R173, 0x1, -R0 ;  /* 0x00000001adadc824 */ /* 0x000fc400078e0a00 */
[----:B------:R-:W-:Y:S01]  /*8f10*/  IMAD.HI.U32 R171, R246, R179, RZ ;  /* 0x000000b3f6ab7227 */ /* 0x000fe200078e00ff */
[C---:B------:R-:W-:Y:S02]  /*8f20*/  ISETP.GT.U32.AND P0, PT, R0.reuse, R172, PT ;  /* 0x000000ac0000720c */ /* 0x040fe40003f04070 */
[----:B------:R-:W-:Y:S01]  /*8f30*/  ISETP.GT.U32.AND P4, PT, R0, R173, PT ;  /* 0x000000ad0000720c */ /* 0x000fe20003f84070 */
[----:B------:R-:W-:Y:S02]  /*8f40*/  IMAD.MOV R171, RZ, RZ, -R171 ;  /* 0x000000ffffab7224 */ /* 0x000fe400078e0aab */
[----:B------:R-:W-:Y:S01]  /*8f50*/  @!P3 IMAD.MOV R170, RZ, RZ, -R170 ;  /* 0x000000ffffaab224 */ /* 0x000fe200078e0aaa */
[----:B------:R-:W-:Y:S01]  /*8f60*/  ISETP.GE.AND P3, PT, R174, RZ, PT ;  /* 0x000000ffae00720c */ /* 0x000fe20003f66270 */
[----:B------:R-:W-:Y:S02]  /*8f70*/  @!P5 IMAD.IADD R175, R175, 0x1, -R0 ;  /* 0x00000001afafd824 */ /* 0x000fe400078e0a00 */
[----:B------:R-:W-:-:S03]  /*8f80*/  IMAD.HI.U32 R177, R246, R183, RZ ;  /* 0x000000b7f6b17227 */ /* 0x000fc600078e00ff */
[----:B------:R-:W-:Y:S01]  /*8f90*/  ISETP.GT.U32.AND P5, PT, R0, R175, PT ;  /* 0x000000af0000720c */ /* 0x000fe20003fa4070 */
[--C-:B------:R-:W-:Y:S02]  /*8fa0*/  @!P0 IMAD.IADD R172, R172, 0x1, -R0.reuse ;  /* 0x00000001acac8824 */ /* 0x100fe400078e0a00 */
[----:B------:R-:W-:Y:S01]  /*8fb0*/  @!P4 IMAD.IADD R173, R173, 0x1, -R0 ;  /* 0x00000001adadc824 */ /* 0x000fe200078e0a00 */
[----:B------:R-:W-:Y:S01]  /*8fc0*/  ISETP.GE.AND P4, PT, R176, RZ, PT ;  /* 0x000000ffb000720c */ /* 0x000fe20003f86270 */
[----:B------:R-:W-:Y:S01]  /*8fd0*/  IMAD.HI.U32 R176, R246, R181, RZ ;  /* 0x000000b5f6b07227 */ /* 0x000fe200078e00ff */
[----:B------:R-:W-:-:S03]  /*8fe0*/  ISETP.GT.U32.AND P0, PT, R0, R172, PT ;  /* 0x000000ac0000720c */ /* 0x000fc60003f04070 */
[C---:B------:R-:W-:Y:S02]  /*8ff0*/  IMAD R174, R0.reuse, R171, R179 ;  /* 0x000000ab00ae7224 */ /* 0x040fe400078e02b3 */
[----:B------:R-:W-:Y:S02]  /*9000*/  IMAD.MOV.U32 R171, RZ, RZ, R173 ;  /* 0x000000ffffab7224 */ /* 0x000fe400078e00ad */
[----:B------:R-:W-:Y:S01]  /*9010*/  IMAD.MOV R176, RZ, RZ, -R176 ;  /* 0x000000ffffb07224 */ /* 0x000fe200078e0ab0 */
[----:B------:R-:W-:Y:S01]  /*9020*/  @!P5 IADD3 R175, R175, -R0, RZ ;  /* 0x80000000afafd210 */ /* 0x000fe20007ffe0ff */
[----:B------:R-:W-:Y:S02]  /*9030*/  IMAD.MOV R173, RZ, RZ, -R177 ;  /* 0x000000ffffad7224 */ /* 0x000fe400078e0ab1 */
[C---:B------:R-:W-:Y:S01]  /*9040*/  IMAD R177, R0.reuse, R176, R181 ;  /* 0x000000b000b17224 */ /* 0x040fe200078e02b5 */
[----:B------:R-:W-:Y:S01]  /*9050*/  IABS R181, R182 ;  /* 0x000000b600b57213 */ /* 0x000fe20000000000 */
[----:B------:R-:W-:Y:S01]  /*9060*/  IMAD R176, R0, R173, R183 ;  /* 0x000000ad00b07224 */ /* 0x000fe200078e02b7 */
[----:B------:R-:W-:Y:S01]  /*9070*/  LOP3.LUT R173, R245, 0x16e, RZ, 0xfc, !PT ;  /* 0x0000016ef5ad7812 */ /* 0x000fe200078efcff */
[----:B------:R-:W-:Y:S01]  /*9080*/  @!P0 IMAD.IADD R172, R172, 0x1, -R0 ;  /* 0x00000001acac8824 */ /* 0x000fe200078e0a00 */
[C---:B------:R-:W-:Y:S01]  /*9090*/  ISETP.GT.U32.AND P0, PT, R0.reuse, R174, PT ;  /* 0x000000ae0000720c */ /* 0x040fe20003f04070 */
[----:B------:R-:W-:Y:S01]  /*90a0*/  @!P2 IMAD.MOV R171, RZ, RZ, -R171 ;  /* 0x000000ffffaba224 */ /* 0x000fe200078e0aab */
[----:B------:R-:W-:Y:S01]  /*90b0*/  ISETP.GE.AND P5, PT, R173, RZ, PT ;  /* 0x000000ffad00720c */ /* 0x000fe20003fa6270 */
[----:B------:R-:W-:Y:S01]  /*90c0*/  @!P6 IMAD.MOV R172, RZ, RZ, -R172 ;  /* 0x000000fffface224 */ /* 0x000fe200078e0aac */
[----:B------:R-:W-:Y:S01]  /*90d0*/  IABS R179, R173 ;  /* 0x000000ad00b37213 */ /* 0x000fe20000000000 */
[----:B------:R-:W-:Y:S01]  /*90e0*/  IMAD.MOV.U32 R173, RZ, RZ, R175 ;  /* 0x000000ffffad7224 */ /* 0x000fe200078e00af */
[----:B------:R-:W-:-:S02]  /*90f0*/  ISETP.GT.U32.AND P6, PT, R0, R177, PT ;  /* 0x000000b10000720c */ /* 0x000fc40003fc4070 */
[----:B------:R-:W-:Y:S01]  /*9100*/  ISETP.GE.AND P2, PT, R178, RZ, PT ;  /* 0x000000ffb200720c */ /* 0x000fe20003f46270 */
[----:B------:R-:W-:Y:S01]  /*9110*/  @!P1 IMAD.MOV R173, RZ, RZ, -R173 ;  /* 0x000000ffffad9224 */ /* 0x000fe200078e0aad */
[----:B------:R-:W-:Y:S01]  /*9120*/  ISETP.GT.U32.AND P1, PT, R0, R176, PT ;  /* 0x000000b00000720c */ /* 0x000fe20003f24070 */
[----:B------:R-:W-:Y:S01]  /*9130*/  IMAD.HI.U32 R175, R246, R179, RZ ;  /* 0x000000b3f6af7227 */ /* 0x000fe200078e00ff */
[----:B------:R-:W-:-:S03]  /*9140*/  IABS R183, R184 ;  /* 0x000000b800b77213 */ /* 0x000fc60000000000 */
[--C-:B------:R-:W-:Y:S02]  /*9150*/  @!P0 IMAD.IADD R174, R174, 0x1, -R0.reuse ;  /* 0x00000001aeae8824 */ /* 0x100fe400078e0a00 */
[----:B------:R-:W-:Y:S02]  /*9160*/  IMAD.MOV R180, RZ, RZ, -R175 ;  /* 0x000000ffffb47224 */ /* 0x000fe400078e0aaf */
[----:B------:R-:W-:Y:S01]  /*9170*/  @!P6 IMAD.IADD R177, R177, 0x1, -R0 ;  /* 0x00000001b1b1e824 */ /* 0x000fe200078e0a00 */
[----:B------:R-:W-:Y:S01]  /*9180*/  ISETP.GT.U32.AND P0, PT, R0, R174, PT ;  /* 0x000000ae0000720c */ /* 0x000fe20003f04070 */
[----:B------:R-:W-:-:S03]  /*9190*/  IMAD.HI.U32 R178, R246, R181, RZ ;  /* 0x000000b5f6b27227 */ /* 0x000fc600078e00ff */
[----:B------:R-:W-:Y:S01]  /*91a0*/  ISETP.GT.U32.AND P6, PT, R0, R177, PT ;  /* 0x000000b10000720c */ /* 0x000fe20003fc4070 */
[----:B------:R-:W-:Y:S02]  /*91b0*/  @!P1 IMAD.IADD R176, R176, 0x1, -R0 ;  /* 0x00000001b0b09824 */ /* 0x000fe400078e0a00 */
[----:B------:R-:W-:Y:S02]  /*91c0*/  IMAD R179, R0, R180, R179 ;  /* 0x000000b400b37224 */ /* 0x000fe400078e02b3 */
[----:B------:R-:W-:Y:S01]  /*91d0*/  IMAD.HI.U32 R180, R246, R185, RZ ;  /* 0x000000b9f6b47227 */ /* 0x000fe200078e00ff */
[----:B------:R-:W-:-:S03]  /*91e0*/  ISETP.GT.U32.AND P1, PT, R0, R176, PT ;  /* 0x000000b00000720c */ /* 0x000fc60003f24070 */
[----:B------:R-:W-:Y:S02]  /*91f0*/  IMAD.MOV R178, RZ, RZ, -R178 ;  /* 0x000000ffffb27224 */ /* 0x000fe400078e0ab2 */
[----:B------:R-:W-:Y:S02]  /*9200*/  IMAD.MOV R180, RZ, RZ, -R180 ;  /* 0x000000ffffb47224 */ /* 0x000fe400078e0ab4 */
[--C-:B------:R-:W-:Y:S01]  /*9210*/  @!P0 IMAD.IADD R174, R174, 0x1, -R0.reuse ;  /* 0x00000001aeae8824 */ /* 0x100fe200078e0a00 */
[----:B------:R-:W-:Y:S01]  /*9220*/  ISETP.GE.AND P0, PT, R182, RZ, PT ;  /* 0x000000ffb600720c */ /* 0x000fe20003f06270 */
[C---:B------:R-:W-:Y:S02]  /*9230*/  IMAD R178, R0.reuse, R178, R181 ;  /* 0x000000b200b27224 */ /* 0x040fe400078e02b5 */
[----:B------:R-:W-:Y:S02]  /*9240*/  IMAD R180, R0, R180, R185 ;  /* 0x000000b400b47224 */ /* 0x000fe400078e02b9 */
[----:B------:R-:W-:-:S02]  /*9250*/  @!P1 IMAD.IADD R176, R176, 0x1, -R0 ;  /* 0x00000001b0b09824 */ /* 0x000fc400078e0a00 */
[----:B------:R-:W-:-:S04]  /*9260*/  IMAD.HI.U32 R175, R246, R183, RZ ;  /* 0x000000b7f6af7227 */ /* 0x000fc800078e00ff */
[----:B------:R-:W-:Y:S01]  /*9270*/  @!P3 IMAD.MOV R174, RZ, RZ, -R174 ;  /* 0x000000ffffaeb224 */ /* 0x000fe200078e0aae */
[C---:B------:R-:W-:Y:S01]  /*9280*/  ISETP.GT.U32.AND P3, PT, R0.reuse, R178, PT ;  /* 0x000000b20000720c */ /* 0x040fe20003f64070 */
[----:B------:R-:W-:Y:S01]  /*9290*/  @!P6 IMAD.IADD R177, R177, 0x1, -R0 ;  /* 0x00000001b1b1e824 */ /* 0x000fe200078e0a00 */
[C---:B------:R-:W-:Y:S01]  /*92a0*/  ISETP.GT.U32.AND P6, PT, R0.reuse, R179, PT ;  /* 0x000000b30000720c */ /* 0x040fe20003fc4070 */
[----:B------:R-:W-:Y:S01]  /*92b0*/  @!P2 IMAD.MOV R176, RZ, RZ, -R176 ;  /* 0x000000ffffb0a224 */ /* 0x000fe200078e0ab0 */
[C---:B------:R-:W-:Y:S01]  /*92c0*/  ISETP.GT.U32.AND P2, PT, R0.reuse, R180, PT ;  /* 0x000000b40000720c */ /* 0x040fe20003f44070 */
[----:B------:R-:W-:Y:S02]  /*92d0*/  IMAD.MOV R181, RZ, RZ, -R175 ;  /* 0x000000ffffb57224 */ /* 0x000fe400078e0aaf */
[----:B------:R-:W-:Y:S02]  /*92e0*/  IMAD.MOV.U32 R175, RZ, RZ, R177 ;  /* 0x000000ffffaf7224 */ /* 0x000fe400078e00b1 */
[----:B------:R-:W-:Y:S01]  /*92f0*/  IMAD R181, R0, R181, R183 ;  /* 0x000000b500b57224 */ /* 0x000fe200078e02b7 */
[----:B------:R-:W-:Y:S01]  /*9300*/  IABS R183, R188 ;  /* 0x000000bc00b77213 */ /* 0x000fe20000000000 */
[----:B------:R-:W-:Y:S01]  /*9310*/  @!P4 IMAD.MOV R175, RZ, RZ, -R175 ;  /* 0x000000ffffafc224 */ /* 0x000fe200078e0aaf */
[----:B------:R-:W-:Y:S01]  /*9320*/  ISETP.GE.AND P4, PT, R184, RZ, PT ;  /* 0x000000ffb800720c */ /* 0x000fe20003f86270 */
[----:B------:R-:W-:Y:S01]  /*9330*/  @!P3 IMAD.IADD R178, R178, 0x1, -R0 ;  /* 0x00000001b2b2b824 */ /* 0x000fe200078e0a00 */
[----:B------:R-:W-:Y:S01]  /*9340*/  LOP3.LUT R184, R245, 0x176, RZ, 0xfc, !PT ;  /* 0x00000176f5b87812 */ /* 0x000fe200078efcff */
[----:B------:R-:W-:Y:S01]  /*9350*/  IMAD.HI.U32 R182, R246, R183, RZ ;  /* 0x000000b7f6b67227 */ /* 0x000fe200078e00ff */
[----:B------:R-:W-:-:S02]  /*9360*/  ISETP.GT.U32.AND P1, PT, R0, R181, PT ;  /* 0x000000b50000720c */ /* 0x000fc40003f24070 */
[----:B------:R-:W-:Y:S01]  /*9370*/  IABS R185, R184 ;  /* 0x000000b800b97213 */ /* 0x000fe20000000000 */
[----:B------:R-:W-:Y:S01]  /*9380*/  @!P2 IMAD.IADD R180, R180, 0x1, -R0 ;  /* 0x00000001b4b4a824 */ /* 0x000fe200078e0a00 */
[----:B------:R-:W-:Y:S01]  /*9390*/  @!P6 IADD3 R179, R179, -R0, RZ ;  /* 0x80000000b3b3e210 */ /* 0x000fe20007ffe0ff */
[----:B------:R-:W-:Y:S01]  /*93a0*/  IMAD.MOV R182, RZ, RZ, -R182 ;  /* 0x000000ffffb67224 */ /* 0x000fe200078e0ab6 */
[----:B------:R-:W-:Y:S01]  /*93b0*/  ISETP.GT.U32.AND P3, PT, R0, R178, PT ;  /* 0x000000b20000720c */ /* 0x000fe20003f64070 */
[----:B------:R-:W-:Y:S01]  /*93c0*/  IMAD.HI.U32 R177, R246, R185, RZ ;  /* 0x000000b9f6b17227 */ /* 0x000fe200078e00ff */
[C---:B------:R-:W-:Y:S02]  /*93d0*/  ISETP.GT.U32.AND P6, PT, R0.reuse, R179, PT ;  /* 0x000000b30000720c */ /* 0x040fe40003fc4070 */
[----:B------:R-:W-:Y:S01]  /*93e0*/  ISETP.GT.U32.AND P2, PT, R0, R180, PT ;  /* 0x000000b40000720c */ /* 0x000fe20003f44070 */
[----:B------:R-:W-:Y:S02]  /*93f0*/  IMAD.MOV R177, RZ, RZ, -R177 ;  /* 0x000000ffffb17224 */ /* 0x000fe400078e0ab1 */
[----:B------:R-:W-:-:S02]  /*9400*/  @!P1 IMAD.IADD R181, R181, 0x1, -R0 ;  /* 0x00000001b5b59824 */ /* 0x000fc400078e0a00 */
[C---:B------:R-:W-:Y:S02]  /*9410*/  IMAD R185, R0.reuse, R177, R185 ;  /* 0x000000b100b97224 */ /* 0x040fe400078e02b9 */
[C---:B------:R-:W-:Y:S01]  /*9420*/  IMAD R182, R0.reuse, R182, R183 ;  /* 0x000000b600b67224 */ /* 0x040fe200078e02b7 */
[----:B------:R-:W-:Y:S01]  /*9430*/  ISETP.GT.U32.AND P1, PT, R0, R181, PT ;  /* 0x000000b50000720c */ /* 0x000fe20003f24070 */
[--C-:B------:R-:W-:Y:S01]  /*9440*/  @!P3 IMAD.IADD R178, R178, 0x1, -R0.reuse ;  /* 0x00000001b2b2b824 */ /* 0x100fe200078e0a00 */
[----:B------:R-:W-:Y:S01]  /*9450*/  ISETP.GT.U32.AND P3, PT, R0, R185, PT ;  /* 0x000000b90000720c */ /* 0x000fe20003f64070 */
[--C-:B------:R-:W-:Y:S01]  /*9460*/  @!P6 IMAD.IADD R179, R179, 0x1, -R0.reuse ;  /* 0x00000001b3b3e824 */ /* 0x100fe200078e0a00 */
[----:B------:R-:W-:Y:S01]  /*9470*/  ISETP.GE.AND P6, PT, R186, RZ, PT ;  /* 0x000000ffba00720c */ /* 0x000fe20003fc6270 */
[----:B------:R-:W-:Y:S01]  /*9480*/  @!P2 IMAD.IADD R180, R180, 0x1, -R0 ;  /* 0x00000001b4b4a824 */ /* 0x000fe200078e0a00 */
[----:B------:R-:W-:Y:S01]  /*9490*/  ISETP.GT.U32.AND P2, PT, R0, R182, PT ;  /* 0x000000b60000720c */ /* 0x000fe20003f44070 */
[----:B------:R-:W-:-:S02]  /*94a0*/  IMAD.MOV.U32 R177, RZ, RZ, R179 ;  /* 0x000000ffffb17224 */ /* 0x000fc400078e00b3 */
[----:B------:R-:W-:-:S04]  /*94b0*/  IMAD.HI.U32 R179, R246, R187, RZ ;  /* 0x000000bbf6b37227 */ /* 0x000fc800078e00ff */
[----:B------:R-:W-:Y:S02]  /*94c0*/  IMAD.MOV R179, RZ, RZ, -R179 ;  /* 0x000000ffffb37224 */ /* 0x000fe400078e0ab3 */
[----:B------:R-:W-:Y:S01]  /*94d0*/  @!P5 IMAD.MOV R177, RZ, RZ, -R177 ;  /* 0x000000ffffb1d224 */ /* 0x000fe200078e0ab1 */
[----:B------:R-:W-:Y:S01]  /*94e0*/  ISETP.GE.AND P5, PT, R184, RZ, PT ;  /* 0x000000ffb800720c */ /* 0x000fe20003fa6270 */
[--C-:B------:R-:W-:Y:S01]  /*94f0*/  @!P1 IMAD.IADD R181, R181, 0x1, -R0.reuse ;  /* 0x00000001b5b59824 */ /* 0x100fe200078e0a00 */
[----:B------:R-:W-:Y:S01]  /*9500*/  @!P3 IADD3 R185, R185, -R0, RZ ;  /* 0x80000000b9b9b210 */ /* 0x000fe20007ffe0ff */
[----:B------:R-:W-:Y:S01]  /*9510*/  IMAD R183, R0, R179, R187 ;  /* 0x000000b300b77224 */ /* 0x000fe200078e02bb */
[C---:B------:R-:W-:Y:S01]  /*9520*/  LOP3.LUT R184, R245.reuse, 0x17c, RZ, 0xfc, !PT ;  /* 0x0000017cf5b87812 */ /* 0x040fe200078efcff */
[----:B------:R-:W-:Y:S01]  /*9530*/  IMAD.MOV.U32 R179, RZ, RZ, R181 ;  /* 0x000000ffffb37224 */ /* 0x000fe200078e00b5 */
[----:B------:R-:W-:Y:S01]  /*9540*/  LOP3.LUT R181, R245, 0x17e, RZ, 0xfc, !PT ;  /* 0x0000017ef5b57812 */ /* 0x000fe200078efcff */
[----:B------:R-:W-:Y:S01]  /*9550*/  @!P2 IMAD.IADD R182, R182, 0x1, -R0 ;  /* 0x00000001b6b6a824 */ /* 0x000fe200078e0a00 */
[----:B------:R-:W-:Y:S01]  /*9560*/  ISETP.GT.U32.AND P3, PT, R0, R185, PT ;  /* 0x000000b90000720c */ /* 0x000fe20003f64070 */
[----:B------:R-:W-:Y:S01]  /*9570*/  @!P6 IMAD.MOV R180, RZ, RZ, -R180 ;  /* 0x000000ffffb4e224 */ /* 0x000fe200078e0ab4 */
[----:B------:R-:W-:Y:S01]  /*9580*/  IABS R187, R184 ;  /* 0x000000b800bb7213 */ /* 0x000fe20000000000 */
[----:B------:R-:W-:Y:S01]  /*9590*/  @!P4 IMAD.MOV R179, RZ, RZ, -R179 ;  /* 0x000000ffffb3c224 */ /* 0x000fe200078e0ab3 */
[----:B------:R-:W-:Y:S01]  /*95a0*/  ISETP.GE.AND P1, PT, R189, RZ, PT ;  /* 0x000000ffbd00720c */ /* 0x000fe20003f26270 */
[----:B------:R-:W-:Y:S01]  /*95b0*/  @!P0 IMAD.MOV R178, RZ, RZ, -R178 ;  /* 0x000000ffffb28224 */ /* 0x000fe200078e0ab2 */
[----:B------:R-:W-:-:S02]  /*95c0*/  IABS R189, R181 ;  /* 0x000000b500bd7213 */ /* 0x000fc40000000000 */
[----:B------:R-:W-:Y:S01]  /*95d0*/  ISETP.GE.AND P6, PT, R181, RZ, PT ;  /* 0x000000ffb500720c */ /* 0x000fe20003fc6270 */
[----:B------:R-:W-:Y:S01]  /*95e0*/  IMAD.HI.U32 R181, R246, R187, RZ ;  /* 0x000000bbf6b57227 */ /* 0x000fe200078e00ff */
[----:B------:R-:W-:Y:S02]  /*95f0*/  ISETP.GT.U32.AND P2, PT, R0, R182, PT ;  /* 0x000000b60000720c */ /* 0x000fe40003f44070 */
[----:B------:R-:W-:Y:S01]  /*9600*/  ISETP.GE.AND P4, PT, R184, RZ, PT ;  /* 0x000000ffb800720c */ /* 0x000fe20003f86270 */
[----:B------:R-:W-:Y:S01]  /*9610*/  IMAD.HI.U32 R184, R246, R189, RZ ;  /* 0x000000bdf6b87227 */ /* 0x000fe200078e00ff */
[----:B------:R-:W-:-:S03]  /*9620*/  ISETP.GE.AND P0, PT, R188, RZ, PT ;  /* 0x000000ffbc00720c */ /* 0x000fc60003f06270 */
[----:B------:R-:W-:Y:S02]  /*9630*/  IMAD.MOV R181, RZ, RZ, -R181 ;  /* 0x000000ffffb57224 */ /* 0x000fe400078e0ab5 */
[----:B------:R-:W-:Y:S02]  /*9640*/  IMAD.MOV R186, RZ, RZ, -R184 ;  /* 0x000000ffffba7224 */ /* 0x000fe400078e0ab8 */
[--C-:B------:R-:W-:Y:S01]  /*9650*/  @!P3 IMAD.IADD R185, R185, 0x1, -R0.reuse ;  /* 0x00000001b9b9b824 */ /* 0x100fe200078e0a00 */
[C---:B------:R-:W-:Y:S01]  /*9660*/  ISETP.GT.U32.AND P3, PT, R0.reuse, R183, PT ;  /* 0x000000b70000720c */ /* 0x040fe20003f64070 */
[C---:B------:R-:W-:Y:S02]  /*9670*/  IMAD R184, R0.reuse, R181, R187 ;  /* 0x000000b500b87224 */ /* 0x040fe400078e02bb */
[----:B------:R-:W-:Y:S02]  /*9680*/  IMAD R187, R0, R186, R189 ;  /* 0x000000ba00bb7224 */ /* 0x000fe400078e02bd */
[----:B------:R-:W-:Y:S01]  /*9690*/  @!P2 IMAD.IADD R182, R182, 0x1, -R0 ;  /* 0x00000001b6b6a824 */ /* 0x000fe200078e0a00 */
[----:B------:R-:W-:Y:S01]  /*96a0*/  ISETP.GT.U32.AND P2, PT, R0, R184, PT ;  /* 0x000000b80000720c */ /* 0x000fe20003f44070 */
[----:B------:R-:W-:-:S02]  /*96b0*/  IMAD.MOV.U32 R181, RZ, RZ, R185 ;  /* 0x000000ffffb57224 */ /* 0x000fc400078e00b9 */
[----:B------:R-:W-:Y:S01]  /*96c0*/  IMAD.HI.U32 R186, R246, R191, RZ ;  /* 0x000000bff6ba7227 */ /* 0x000fe200078e00ff */
[----:B------:R-:W-:Y:S02]  /*96d0*/  @!P0 IADD3 R182, -R182, RZ, RZ ;  /* 0x000000ffb6b68210 */ /* 0x000fe40007ffe1ff */
[----:B------:R-:W-:Y:S01]  /*96e0*/  ISETP.GE.AND P0, PT, R190, RZ, PT ;  /* 0x000000ffbe00720c */ /* 0x000fe20003f06270 */
[----:B------:R-:W-:Y:S01]  /*96f0*/  @!P5 IMAD.MOV R181, RZ, RZ, -R181 ;  /* 0x000000ffffb5d224 */ /* 0x000fe200078e0ab5 */
[----:B------:R-:W-:Y:S01]  /*9700*/  ISETP.GT.U32.AND P5, PT, R0, R187, PT ;  /* 0x000000bb0000720c */ /* 0x000fe20003fa4070 */
[----:B------:R-:W-:Y:S02]  /*9710*/  IMAD.MOV R186, RZ, RZ, -R186 ;  /* 0x000000ffffba7224 */ /* 0x000fe400078e0aba */
[----:B------:R-:W-:-:S04]  /*9720*/  IMAD.HI.U32 R188, R246, R193, RZ ;  /* 0x000000c1f6bc7227 */ /* 0x000fc800078e00ff */
[----:B------:R-:W-:Y:S02]  /*9730*/  @!P2 IMAD.IADD R184, R184, 0x1, -R0 ;  /* 0x00000001b8b8a824 */ /* 0x000fe400078e0a00 */
[C---:B------:R-:W-:Y:S01]  /*9740*/  IMAD R186, R0.reuse, R186, R191 ;  /* 0x000000ba00ba7224 */ /* 0x040fe200078e02bf */
[----:B------:R-:W-:Y:S01]  /*9750*/  IABS R191, R194 ;  /* 0x000000c200bf7213 */ /* 0x000fe20000000000 */
[----:B------:R-:W-:Y:S01]  /*9760*/  IMAD.MOV R188, RZ, RZ, -R188 ;  /* 0x000000ffffbc7224 */ /* 0x000fe200078e0abc */
[C---:B------:R-:W-:Y:S01]  /*9770*/  ISETP.GT.U32.AND P2, PT, R0.reuse, R184, PT ;  /* 0x000000b80000720c */ /* 0x040fe20003f44070 */
[----:B------:R-:W-:Y:S02]  /*9780*/  @!P5 IMAD.IADD R187, R187, 0x1, -R0 ;  /* 0x00000001bbbbd824 */ /* 0x000fe400078e0a00 */
[----:B------:R-:W-:Y:S01]  /*9790*/  IMAD R189, R0, R188, R193 ;  /* 0x000000bc00bd7224 */ /* 0x000fe200078e02c1 */
[----:B------:R-:W-:Y:S01]  /*97a0*/  IABS R193, R198 ;  /* 0x000000c600c17213 */ /* 0x000fe20000000000 */
[----:B------:R-:W-:Y:S01]  /*97b0*/  IMAD.HI.U32 R185, R246, R191, RZ ;  /* 0x000000bff6b97227 */ /* 0x000fe200078e00ff */
[----:B------:R-:W-:-:S03]  /*97c0*/  ISETP.GT.U32.AND P5, PT, R0, R187, PT ;  /* 0x000000bb0000720c */ /* 0x000fc60003fa4070 */
[--C-:B------:R-:W-:Y:S02]  /*97d0*/  @!P3 IMAD.IADD R183, R183, 0x1, -R0.reuse ;  /* 0x00000001b7b7b824 */ /* 0x100fe400078e0a00 */
[----:B------:R-:W-:Y:S02]  /*97e0*/  IMAD.MOV R188, RZ, RZ, -R185 ;  /* 0x000000ffffbc7224 */ /* 0x000fe400078e0ab9 */
[----:B------:R-:W-:Y:S01]  /*97f0*/  @!P2 IMAD.IADD R184, R184, 0x1, -R0 ;  /* 0x00000001b8b8a824 */ /* 0x000fe200078e0a00 */
[----:B------:R-:W-:Y:S01]  /*9800*/  ISETP.GT.U32.AND P2, PT, R0, R186, PT ;  /* 0x000000ba0000720c */ /* 0x000fe20003f44070 */
[----:B------:R-:W-:Y:S01]  /*9810*/  IMAD.HI.U32 R185, R246, R193, RZ ;  /* 0x000000c1f6b97227 */ /* 0x000fe200078e00ff */
[----:B------:R-:W-:-:S03]  /*9820*/  ISETP.GT.U32.AND P3, PT, R0, R183, PT ;  /* 0x000000b70000720c */ /* 0x000fc60003f64070 */
[----:B------:R-:W-:Y:S01]  /*9830*/  @!P5 IMAD.IADD R187, R187, 0x1, -R0 ;  /* 0x00000001bbbbd824 */ /* 0x000fe200078e0a00 */
[C---:B------:R-:W-:Y:S01]  /*9840*/  ISETP.GT.U32.AND P5, PT, R0.reuse, R189, PT ;  /* 0x000000bd0000720c */ /* 0x040fe20003fa4070 */
[----:B------:R-:W-:Y:S02]  /*9850*/  IMAD R188, R0, R188, R191 ;  /* 0x000000bc00bc7224 */ /* 0x000fe400078e02bf */
[----:B------:R-:W-:Y:S02]  /*9860*/  IMAD.MOV R191, RZ, RZ, -R185 ;  /* 0x000000ffffbf7224 */ /* 0x000fe400078e0ab9 */
[----:B------:R-:W-:-:S04]  /*9870*/  IMAD.HI.U32 R185, R246, R199, RZ ;  /* 0x000000c7f6b97227 */ /* 0x000fc800078e00ff */
[--C-:B------:R-:W-:Y:S01]  /*9880*/  @!P2 IMAD.IADD R186, R186, 0x1, -R0.reuse ;  /* 0x00000001babaa824 */ /* 0x100fe200078e0a00 */
[C---:B------:R-:W-:Y:S01]  /*9890*/  ISETP.GT.U32.AND P2, PT, R0.reuse, R188, PT ;  /* 0x000000bc0000720c */ /* 0x040fe20003f44070 */
[C---:B------:R-:W-:Y:S02]  /*98a0*/  IMAD R191, R0.reuse, R191, R193 ;  /* 0x000000bf00bf7224 */ /* 0x040fe400078e02c1 */
[--C-:B------:R-:W-:Y:S02]  /*98b0*/  @!P5 IMAD.IADD R189, R189, 0x1, -R0.reuse ;  /* 0x00000001bdbdd824 */ /* 0x100fe400078e0a00 */
[----:B------:R-:W-:Y:S01]  /*98c0*/  @!P3 IMAD.IADD R183, R183, 0x1, -R0 ;  /* 0x00000001b7b7b824 */ /* 0x000fe200078e0a00 */
[----:B------:R-:W-:Y:S01]  /*98d0*/  ISETP.GT.U32.AND P5, PT, R0, R191, PT ;  /* 0x000000bf0000720c */ /* 0x000fe20003fa4070 */
[----:B------:R-:W-:Y:S01]  /*98e0*/  IMAD.HI.U32 R190, R246, R195, RZ ;  /* 0x000000c3f6be7227 */ /* 0x000fe200078e00ff */
[----:B------:R-:W-:-:S03]  /*98f0*/  ISETP.GE.AND P3, PT, R192, RZ, PT ;  /* 0x000000ffc000720c */ /* 0x000fc60003f66270 */
[----:B------:R-:W-:-:S04]  /*9900*/  IMAD.HI.U32 R192, R246, R197, RZ ;  /* 0x000000c5f6c07227 */ /* 0x000fc800078e00ff */
[----:B------:R-:W-:Y:S02]  /*9910*/  IMAD.MOV R192, RZ, RZ, -R192 ;  /* 0x000000ffffc07224 */ /* 0x000fe400078e0ac0 */
[----:B------:R-:W-:Y:S02]  /*9920*/  IMAD.MOV R185, RZ, RZ, -R185 ;  /* 0x000000ffffb97224 */ /* 0x000fe400078e0ab9 */
[----:B------:R-:W-:Y:S01]  /*9930*/  IMAD.MOV R190, RZ, RZ, -R190 ;  /* 0x000000ffffbe7224 */ /* 0x000fe200078e0abe */
[----:B------:R-:W-:Y:S01]  /*9940*/  @!P5 IADD3 R191, R191, -R0, RZ ;  /* 0x80000000bfbfd210 */ /* 0x000fe20007ffe0ff */
[----:B------:R-:W-:Y:S01]  /*9950*/  @!P2 IMAD.IADD R188, R188, 0x1, -R0 ;  /* 0x00000001bcbca824 */ /* 0x000fe200078e0a00 */
[C---:B------:R-:W-:Y:S01]  /*9960*/  ISETP.GT.U32.AND P2, PT, R0.reuse, R189, PT ;  /* 0x000000bd0000720c */ /* 0x040fe20003f44070 */
[C---:B------:R-:W-:Y:S01]  /*9970*/  IMAD R193, R0.reuse, R192, R197 ;  /* 0x000000c000c17224 */ /* 0x040fe200078e02c5 */
[----:B------:R-:W-:Y:S01]  /*9980*/  IABS R197, R203 ;  /* 0x000000cb00c57213 */ /* 0x000fe20000000000 */
[C---:B------:R-:W-:Y:S01]  /*9990*/  IMAD R192, R0.reuse, R185, R199 ;  /* 0x000000b900c07224 */ /* 0x040fe200078e02c7 */
[C---:B------:R-:W-:Y:S01]  /*99a0*/  ISETP.GT.U32.AND P5, PT, R0.reuse, R188, PT ;  /* 0x000000bc0000720c */ /* 0x040fe20003fa4070 */
[----:B------:R-:W-:Y:S01]  /*99b0*/  IMAD R190, R0, R190, R195 ;  /* 0x000000be00be7224 */ /* 0x000fe200078e02c3 */
[----:B------:R-:W-:Y:S01]  /*99c0*/  IABS R195, R202 ;  /* 0x000000ca00c37213 */ /* 0x000fe20000000000 */
[----:B------:R-:W-:-:S02]  /*99d0*/  IMAD.MOV.U32 R185, RZ, RZ, R187 ;  /* 0x000000ffffb97224 */ /* 0x000fc400078e00bb */
[----:B------:R-:W-:Y:S01]  /*99e0*/  @!P1 IMAD.MOV R183, RZ, RZ, -R183 ;  /* 0x000000ffffb79224 */ /* 0x000fe200078e0ab7 */
[C---:B------:R-:W-:Y:S01]  /*99f0*/  ISETP.GT.U32.AND P1, PT, R0.reuse, R186, PT ;  /* 0x000000ba0000720c */ /* 0x040fe20003f24070 */
[----:B------:R-:W-:Y:S01]  /*9a00*/  @!P6 IMAD.MOV R185, RZ, RZ, -R185 ;  /* 0x000000ffffb9e224 */ /* 0x000fe200078e0ab9 */
[C---:B------:R-:W-:Y:S01]  /*9a10*/  ISETP.GT.U32.AND P6, PT, R0.reuse, R190, PT ;  /* 0x000000be0000720c */ /* 0x040fe20003fc4070 */
[----:B------:R-:W-:Y:S01]  /*9a20*/  @!P4 IMAD.MOV R184, RZ, RZ, -R184 ;  /* 0x000000ffffb8c224 */ /* 0x000fe200078e0ab8 */
[----:B------:R-:W-:Y:S01]  /*9a30*/  ISETP.GT.U32.AND P4, PT, R0, R191, PT ;  /* 0x000000bf0000720c */ /* 0x000fe20003f84070 */
[----:B------:R-:W-:Y:S01]  /*9a40*/  @!P2 IMAD.IADD R189, R189, 0x1, -R0 ;  /* 0x00000001bdbda824 */ /* 0x000fe200078e0a00 */
[----:B------:R-:W-:Y:S01]  /*9a50*/  ISETP.GE.AND P2, PT, R194, RZ, PT ;  /* 0x000000ffc200720c */ /* 0x000fe20003f46270 */
[----:B------:R-:W-:-:S04]  /*9a60*/  IMAD.HI.U32 R187, R246, R195, RZ ;  /* 0x000000c3f6bb7227 */ /* 0x000fc800078e00ff */
[--C-:B------:R-:W-:Y:S01]  /*9a70*/  @!P5 IMAD.IADD R188, R188, 0x1, -R0.reuse ;  /* 0x00000001bcbcd824 */ /* 0x100fe200078e0a00 */
[----:B------:R-:W-:Y:S01]  /*9a80*/  ISETP.GT.U32.AND P5, PT, R0, R192, PT ;  /* 0x000000c00000720c */ /* 0x000fe20003fa4070 */
[--C-:B------:R-:W-:Y:S01]  /*9a90*/  @!P1 IMAD.IADD R186, R186, 0x1, -R0.reuse ;  /* 0x00000001baba9824 */ /* 0x100fe200078e0a00 */
[----:B------:R-:W-:Y:S01]  /*9aa0*/  ISETP.GT.U32.AND P1, PT, R0, R193, PT ;  /* 0x000000c10000720c */ /* 0x000fe20003f24070 */
[----:B------:R-:W-:Y:S02]  /*9ab0*/  IMAD.MOV R187, RZ, RZ, -R187 ;  /* 0x000000ffffbb7224 */ /* 0x000fe400078e0abb */
[--C-:B------:R-:W-:Y:S01]  /*9ac0*/  @!P6 IMAD.IADD R190, R190, 0x1, -R0.reuse ;  /* 0x00000001bebee824 */ /* 0x100fe200078e0a00 */
[----:B------:R-:W-:Y:S01]  /*9ad0*/  ISETP.GE.AND P6, PT, R200, RZ, PT ;  /* 0x000000ffc800720c */ /* 0x000fe20003fc6270 */
[----:B------:R-:W-:Y:S01]  /*9ae0*/  @!P4 IMAD.IADD R191, R191, 0x1, -R0 ;  /* 0x00000001bfbfc824 */ /* 0x000fe200078e0a00 */
[----:B------:R-:W-:Y:S01]  /*9af0*/  ISETP.GE.AND P4, PT, R198, RZ, PT ;  /* 0x000000ffc600720c */ /* 0x000fe20003f86270 */
[C---:B------:R-:W-:Y:S01]  /*9b00*/  IMAD R195, R0.reuse, R187, R195 ;  /* 0x000000bb00c37224 */ /* 0x040fe200078e02c3 */
[C---:B------:R-:W-:Y:S01]  /*9b10*/  LOP3.LUT R198, R245.reuse, 0x192, RZ, 0xfc, !PT ;  /* 0x00000192f5c67812 */ /* 0x040fe200078efcff */
[----:B------:R-:W-:Y:S01]  /*9b20*/  @!P0 IMAD.MOV R186, RZ, RZ, -R186 ;  /* 0x000000ffffba8224 */ /* 0x000fe200078e0aba */
[----:B------:R-:W-:Y:S01]  /*9b30*/  ISETP.GT.U32.AND P0, PT, R0, R190, PT ;  /* 0x000000be0000720c */ /* 0x000fe20003f04070 */
[----:B------:R-:W-:Y:S01]  /*9b40*/  IMAD.HI.U32 R194, R246, R197, RZ ;  /* 0x000000c5f6c27227 */ /* 0x000fe200078e00ff */
[----:B------:R-:W-:-:S03]  /*9b50*/  LOP3.LUT R200, R245, 0x194, RZ, 0xfc, !PT ;  /* 0x00000194f5c87812 */ /* 0x000fc600078efcff */
[----:B------:R-:W-:Y:S01]  /*9b60*/  @!P2 IMAD.MOV R188, RZ, RZ, -R188 ;  /* 0x000000ffffbca224 */ /* 0x000fe200078e0abc */
[----:B------:R-:W-:Y:S01]  /*9b70*/  ISETP.GT.U32.AND P2, PT, R0, R195, PT ;  /* 0x000000c30000720c */ /* 0x000fe20003f44070 */
[----:B------:R-:W-:Y:S01]  /*9b80*/  IMAD.MOV R194, RZ, RZ, -R194 ;  /* 0x000000ffffc27224 */ /* 0x000fe200078e0ac2 */
[----:B------:R-:W-:Y:S01]  /*9b90*/  IABS R199, R200 ;  /* 0x000000c800c77213 */ /* 0x000fe20000000000 */
[--C-:B------:R-:W-:Y:S02]  /*9ba0*/  @!P5 IMAD.IADD R192, R192, 0x1, -R0.reuse ;  /* 0x00000001c0c0d824 */ /* 0x100fe400078e0a00 */
[----:B------:R-:W-:Y:S02]  /*9bb0*/  IMAD.MOV.U32 R187, RZ, RZ, R189 ;  /* 0x000000ffffbb7224 */ /* 0x000fe400078e00bd */
[C---:B------:R-:W-:Y:S01]  /*9bc0*/  IMAD R194, R0.reuse, R194, R197 ;  /* 0x000000c200c27224 */ /* 0x040fe200078e02c5 */
[----:B------:R-:W-:Y:S01]  /*9bd0*/  ISETP.GT.U32.AND P5, PT, R0, R192, PT ;  /* 0x000000c00000720c */ /* 0x000fe20003fa4070 */
[----:B------:R-:W-:Y:S01]  /*9be0*/  IMAD.MOV.U32 R189, RZ, RZ, R191 ;  /* 0x000000ffffbd7224 */ /* 0x000fe200078e00bf */
[----:B------:R-:W-:Y:S01]  /*9bf0*/  IABS R197, R198 ;  /* 0x000000c600c57213 */ /* 0x000fe20000000000 */
[--C-:B------:R-:W-:Y:S01]  /*9c00*/  @!P1 IMAD.IADD R193, R193, 0x1, -R0.reuse ;  /* 0x00000001c1c19824 */ /* 0x100fe200078e0a00 */
[----:B------:R-:W-:Y:S01]  /*9c10*/  @!P3 IADD3 R187, -R187, RZ, RZ ;  /* 0x000000ffbbbbb210 */ /* 0x000fe20007ffe1ff */
[----:B------:R-:W-:Y:S01]  /*9c20*/  @!P4 IMAD.MOV R189, RZ, RZ, -R189 ;  /* 0x000000ffffbdc224 */ /* 0x000fe200078e0abd */
[----:B------:R-:W-:Y:S01]  /*9c30*/  ISETP.GE.AND P4, PT, R196, RZ, PT ;  /* 0x000000ffc400720c */ /* 0x000fe20003f86270 */
[----:B------:R-:W-:Y:S01]  /*9c40*/  @!P0 IMAD.IADD R190, R190, 0x1, -R0 ;  /* 0x00000001bebe8824 */ /* 0x000fe200078e0a00 */
[----:B------:R-:W-:Y:S01]  /*9c50*/  ISETP.GT.U32.AND P0, PT, R0, R194, PT ;  /* 0x000000c20000720c */ /* 0x000fe20003f04070 */
[----:B------:R-:W-:Y:S01]  /*9c60*/  IMAD.HI.U32 R191, R246, R197, RZ ;  /* 0x000000c5f6bf7227 */ /* 0x000fe200078e00ff */
[----:B------:R-:W-:-:S02]  /*9c70*/  ISETP.GT.U32.AND P3, PT, R0, R193, PT ;  /* 0x000000c10000720c */ /* 0x000fc40003f64070 */
[----:B------:R-:W-:Y:S01]  /*9c80*/  ISETP.GE.AND P1, PT, R201, RZ, PT ;  /* 0x000000ffc900720c */ /* 0x000fe20003f26270 */
[--C-:B------:R-:W-:Y:S01]  /*9c90*/  @!P2 IMAD.IADD R195, R195, 0x1, -R0.reuse ;  /* 0x00000001c3c3a824 */ /* 0x100fe200078e0a00 */
[----:B------:R-:W-:Y:S01]  /*9ca0*/  ISETP.GE.AND P2, PT, R198, RZ, PT ;  /* 0x000000ffc600720c */ /* 0x000fe20003f46270 */
[----:B------:R-:W-:Y:S02]  /*9cb0*/  IMAD.MOV R198, RZ, RZ, -R191 ;  /* 0x000000ffffc67224 */ /* 0x000fe400078e0abf */
[--C-:B------:R-:W-:Y:S01]  /*9cc0*/  @!P5 IMAD.IADD R192, R192, 0x1, -R0.reuse ;  /* 0x00000001c0c0d824 */ /* 0x100fe200078e0a00 */
[----:B------:R-:W-:Y:S01]  /*9cd0*/  ISETP.GE.AND P5, PT, R203, RZ, PT ;  /* 0x000000ffcb00720c */ /* 0x000fe20003fa6270 */
[----:B------:R-:W-:Y:S01]  /*9ce0*/  IMAD R197, R0, R198, R197 ;  /* 0x000000c600c57224 */ /* 0x000fe200078e02c5 */
[----:B------:R-:W-:Y:S01]  /*9cf0*/  LOP3.LUT R198, R245, 0x198, RZ, 0xfc, !PT ;  /* 0x00000198f5c67812 */ /* 0x000fe200078efcff */
[----:B------:R-:W-:Y:S01]  /*9d00*/  @!P0 IMAD.IADD R194, R194, 0x1, -R0 ;  /* 0x00000001c2c28824 */ /* 0x000fe200078e0a00 */
[C---:B------:R-:W-:Y:S01]  /*9d10*/  ISETP.GT.U32.AND P0, PT, R0.reuse, R195, PT ;  /* 0x000000c30000720c */ /* 0x040fe20003f04070 */
[----:B------:R-:W-:Y:S01]  /*9d20*/  @!P4 IMAD.MOV R192, RZ, RZ, -R192 ;  /* 0x000000ffffc0c224 */ /* 0x000fe200078e0ac0 */
[----:B------:R-:W-:Y:S01]  /*9d30*/  ISETP.GT.U32.AND P4, PT, R0, R197, PT ;  /* 0x000000c50000720c */ /* 0x000fe20003f84070 */
[----:B------:R-:W-:Y:S01]  /*9d40*/  @!P3 IMAD.IADD R193, R193, 0x1, -R0 ;  /* 0x00000001c1c1b824 */ /* 0x000fe200078e0a00 */
[----:B------:R-:W-:Y:S01]  /*9d50*/  ISETP.GE.AND P3, PT, R202, RZ, PT ;  /* 0x000000ffca00720c */ /* 0x000fe20003f66270 */
[----:B------:R-:W-:Y:S01]  /*9d60*/  IMAD.HI.U32 R196, R246, R199, RZ ;  /* 0x000000c7f6c47227 */ /* 0x000fe200078e00ff */
[----:B------:R-:W-:-:S02]  /*9d70*/  LOP3.LUT R202, R245, 0x19a, RZ, 0xfc, !PT ;  /* 0x0000019af5ca7812 */ /* 0x000fc400078efcff */
[----:B------:R-:W-:Y:S01]  /*9d80*/  IABS R201, R198 ;  /* 0x000000c600c97213 */ /* 0x000fe20000000000 */
[----:B------:R-:W-:Y:S01]  /*9d90*/  IMAD.MOV.U32 R191, RZ, RZ, R193 ;  /* 0x000000ffffbf7224 */ /* 0x000fe200078e00c1 */
[----:B------:R-:W-:Y:S01]  /*9da0*/  LOP3.LUT R193, R245, 0x196, RZ, 0xfc, !PT ;  /* 0x00000196f5c17812 */ /* 0x000fe200078efcff */
[----:B------:R-:W-:Y:S01]  /*9db0*/  IMAD.MOV R196, RZ, RZ, -R196 ;  /* 0x000000ffffc47224 */ /* 0x000fe200078e0ac4 */
[----:B------:R-:W-:Y:S01]  /*9dc0*/  IABS R205, R202 ;  /* 0x000000ca00cd7213 */ /* 0x000fe20000000000 */
[----:B------:R-:W-:Y:S01]  /*9dd0*/  @!P1 IMAD.MOV R191, RZ, RZ, -R191 ;  /* 0x000000ffffbf9224 */ /* 0x000fe200078e0abf */
[C---:B------:R-:W-:Y:S01]  /*9de0*/  ISETP.GT.U32.AND P1, PT, R0.reuse, R194, PT ;  /* 0x000000c20000720c */ /* 0x040fe20003f24070 */
[C---:B------:R-:W-:Y:S01]  /*9df0*/  IMAD R196, R0.reuse, R196, R199 ;  /* 0x000000c400c47224 */ /* 0x040fe200078e02c7 */
[----:B------:R-:W-:Y:S01]  /*9e00*/  @!P0 IADD3 R195, R195, -R0, RZ ;  /* 0x80000000c3c38210 */ /* 0x000fe20007ffe0ff */
[----:B------:R-:W-:Y:S01]  /*9e10*/  @!P4 IMAD.IADD R197, R197, 0x1, -R0 ;  /* 0x00000001c5c5c824 */ /* 0x000fe200078e0a00 */
[----:B------:R-:W-:Y:S01]  /*9e20*/  IABS R199, R193 ;  /* 0x000000c100c77213 */ /* 0x000fe20000000000 */
[----:B------:R-:W-:Y:S01]  /*9e30*/  @!P6 IMAD.MOV R190, RZ, RZ, -R190 ;  /* 0x000000ffffbee224 */ /* 0x000fe200078e0abe */
[----:B------:R-:W-:Y:S01]  /*9e40*/  ISETP.GE.AND P0, PT, R193, RZ, PT ;  /* 0x000000ffc100720c */ /* 0x000fe20003f06270 */
[----:B------:R-:W-:Y:S01]  /*9e50*/  IMAD.MOV.U32 R193, RZ, RZ, R195 ;  /* 0x000000ffffc17224 */ /* 0x000fe200078e00c3 */
[----:B------:R-:W-:Y:S01]  /*9e60*/  ISETP.GT.U32.AND P4, PT, R0, R197, PT ;  /* 0x000000c50000720c */ /* 0x000fe20003f84070 */
[----:B------:R-:W-:Y:S01]  /*9e70*/  IMAD.HI.U32 R195, R246, R199, RZ ;  /* 0x000000c7f6c37227 */ /* 0x000fe200078e00ff */
[----:B------:R-:W-:-:S02]  /*9e80*/  ISETP.GE.AND P6, PT, R200, RZ, PT ;  /* 0x000000ffc800720c */ /* 0x000fc40003fc6270 */
[----:B------:R-:W-:Y:S01]  /*9e90*/  IABS R203, R206 ;  /* 0x000000ce00cb7213 */ /* 0x000fe20000000000 */
[--C-:B------:R-:W-:Y:S01]  /*9ea0*/  @!P1 IMAD.IADD R194, R194, 0x1, -R0.reuse ;  /* 0x00000001c2c29824 */ /* 0x100fe200078e0a00 */
[----:B------:R-:W-:Y:S01]  /*9eb0*/  ISETP.GT.U32.AND P1, PT, R0, R196, PT ;  /* 0x000000c40000720c */ /* 0x000fe20003f24070 */
[----:B------:R-:W-:Y:S02]  /*9ec0*/  IMAD.MOV R195, RZ, RZ, -R195 ;  /* 0x000000ffffc37224 */ /* 0x000fe400078e0ac3 */
[----:B------:R-:W-:Y:S01]  /*9ed0*/  @!P3 IMAD.MOV R193, RZ, RZ, -R193 ;  /* 0x000000ffffc1b224 */ /* 0x000fe200078e0ac1 */
[----:B------:R-:W-:Y:S01]  /*9ee0*/  ISETP.GE.AND P3, PT, R198, RZ, PT ;  /* 0x000000ffc600720c */ /* 0x000fe20003f66270 */
[----:B------:R-:W-:Y:S02]  /*9ef0*/  IMAD R199, R0, R195, R199 ;  /* 0x000000c300c77224 */ /* 0x000fe400078e02c7 */
[----:B------:R-:W-:Y:S02]  /*9f00*/  @!P4 IMAD.IADD R197, R197, 0x1, -R0 ;  /* 0x00000001c5c5c824 */ /* 0x000fe400078e0a00 */
[----:B------:R-:W-:Y:S01]  /*9f10*/  IMAD.HI.U32 R198, R246, R201, RZ ;  /* 0x000000c9f6c67227 */ /* 0x000fe200078e00ff */
[----:B------:R-:W-:-:S03]  /*9f20*/  ISETP.GT.U32.AND P4, PT, R0, R199, PT ;  /* 0x000000c70000720c */ /* 0x000fc60003f84070 */
[----:B------:R-:W-:-:S04]  /*9f30*/  IMAD.HI.U32 R200, R246, R205, RZ ;  /* 0x000000cdf6c87227 */ /* 0x000fc800078e00ff */
[----:B------:R-:W-:Y:S02]  /*9f40*/  @!P1 IMAD.IADD R196, R196, 0x1, -R0 ;  /* 0x00000001c4c49824 */ /* 0x000fe400078e0a00 */
[----:B------:R-:W-:Y:S01]  /*9f50*/  @!P5 IMAD.MOV R194, RZ, RZ, -R194 ;  /* 0x000000ffffc2d224 */ /* 0x000fe200078e0ac2 */
[----:B------:R-:W-:Y:S01]  /*9f60*/  ISETP.GE.AND P5, PT, R202, RZ, PT ;  /* 0x000000ffca00720c */ /* 0x000fe20003fa6270 */
[----:B------:R-:W-:Y:S01]  /*9f70*/  IMAD.MOV R198, RZ, RZ, -R198 ;  /* 0x000000ffffc67224 */ /* 0x000fe200078e0ac6 */
[C---:B------:R-:W-:Y:S01]  /*9f80*/  ISETP.GT.U32.AND P1, PT, R0.reuse, R196, PT ;  /* 0x000000c40000720c */ /* 0x040fe20003f24070 */
[----:B------:R-:W-:Y:S01]  /*9f90*/  IMAD.MOV R200, RZ, RZ, -R200 ;  /* 0x000000ffffc87224 */ /* 0x000fe200078e0ac8 */
[----:B------:R-:W-:Y:S01]  /*9fa0*/  LOP3.LUT R202, R245, 0x19c, RZ, 0xfc, !PT ;  /* 0x0000019cf5ca7812 */ /* 0x000fe200078efcff */
[C---:B------:R-:W-:Y:S02]  /*9fb0*/  IMAD R198, R0.reuse, R198, R201 ;  /* 0x000000c600c67224 */ /* 0x040fe400078e02c9 */
[----:B------:R-:W-:Y:S01]  /*9fc0*/  IMAD R205, R0, R200, R205 ;  /* 0x000000c800cd7224 */ /* 0x000fe200078e02cd */
[----:B------:R-:W-:Y:S01]  /*9fd0*/  IABS R201, R202 ;  /* 0x000000ca00c97213 */ /* 0x000fe20000000000 */
[----:B------:R-:W-:-:S02]  /*9fe0*/  IMAD.MOV.U32 R195, RZ, RZ, R197 ;  /* 0x000000ffffc37224 */ /* 0x000fc400078e00c5 */
[----:B------:R-:W-:Y:S01]  /*9ff0*/  @!P4 IMAD.IADD R199, R199, 0x1, -R0 ;  /* 0x00000001c7c7c824 */ /* 0x000fe200078e0a00 */
[----:B------:R-:W-:Y:S01]  /*a000*/  ISETP.GT.U32.AND P4, PT, R0, R205, PT ;  /* 0x000000cd0000720c */ /* 0x000fe20003f84070 */
[----:B------:R-:W-:Y:S02]  /*a010*/  @!P2 IMAD.MOV R195, RZ, RZ, -R195 ;  /* 0x000000ffffc3a224 */ /* 0x000fe400078e0ac3 */
[----:B------:R-:W-:Y:S01]  /*a020*/  IMAD.HI.U32 R197, R246, R201, RZ ;  /* 0x000000c9f6c57227 */ /* 0x000fe200078e00ff */
[----:B------:R-:W-:-:S03]  /*a030*/  ISETP.GT.U32.AND P2, PT, R0, R199, PT ;  /* 0x000000c70000720c */ /* 0x000fc60003f44070 */
[----:B------:R-:W-:Y:S01]  /*a040*/  @!P1 IMAD.IADD R196, R196, 0x1, -R0 ;  /* 0x00000001c4c49824 */ /* 0x000fe200078e0a00 */
[----:B------:R-:W-:Y:S01]  /*a050*/  ISETP.GT.U32.AND P1, PT, R0, R198, PT ;  /* 0x000000c60000720c */ /* 0x000fe20003f24070 */
[----:B------:R-:W-:Y:S02]  /*a060*/  IMAD.MOV R197, RZ, RZ, -R197 ;  /* 0x000000ffffc57224 */ /* 0x000fe400078e0ac5 */
[----:B------:R-:W-:Y:S01]  /*a070*/  @!P6 IMAD.MOV R196, RZ, RZ, -R196 ;  /* 0x000000ffffc4e224 */ /* 0x000fe200078e0ac4 */
[----:B------:R-:W-:Y:S01]  /*a080*/  ISETP.GE.AND P6, PT, R202, RZ, PT ;  /* 0x000000ffca00720c */ /* 0x000fe20003fc6270 */
[C---:B------:R-:W-:Y:S02]  /*a090*/  IMAD R200, R0.reuse, R197, R201 ;  /* 0x000000c500c87224 */ /* 0x040fe400078e02c9 */
[--C-:B------:R-:W-:Y:S02]  /*a0a0*/  @!P4 IMAD.IADD R205, R205, 0x1, -R0.reuse ;  /* 0x00000001cdcdc824 */ /* 0x100fe400078e0a00 */
[----:B------:R-:W-:Y:S01]  /*a0b0*/  @!P2 IMAD.IADD R199, R199, 0x1, -R0 ;  /* 0x00000001c7c7a824 */ /* 0x000fe200078e0a00 */
[----:B------:R-:W-:Y:S01]  /*a0c0*/  ISETP.GT.U32.AND P2, PT, R0, R200, PT ;  /* 0x000000c80000720c */ /* 0x000fe20003f44070 */
[----:B------:R-:W-:Y:S01]  /*a0d0*/  IMAD.HI.U32 R197, R246, R203, RZ ;  /* 0x000000cbf6c57227 */ /* 0x000fe200078e00ff */
[----:B------:R-:W-:-:S02]  /*a0e0*/  ISETP.GT.U32.AND P4, PT, R0, R205, PT ;  /* 0x000000cd0000720c */ /* 0x000fc40003f84070 */
[----:B------:R-:W-:Y:S01]  /*a0f0*/  @!P1 IADD3 R198, R198, -R0, RZ ;  /* 0x80000000c6c69210 */ /* 0x000fe20007ffe0ff */
[----:B------:R-:W-:-:S03]  /*a100*/  IMAD.HI.U32 R201, R246, R207, RZ ;  /* 0x000000cff6c97227 */ /* 0x000fc600078e00ff */
[----:B------:R-:W-:Y:S01]  /*a110*/  ISETP.GT.U32.AND P1, PT, R0, R198, PT ;  /* 0x000000c60000720c */ /* 0x000fe20003f24070 */
[----:B------:R-:W-:Y:S02]  /*a120*/  IMAD.MOV R197, RZ, RZ, -R197 ;  /* 0x000000ffffc57224 */ /* 0x000fe400078e0ac5 */
[----:B------:R-:W-:-:S04]  /*a130*/  IMAD.HI.U32 R202, R246, R209, RZ ;  /* 0x000000d1f6ca7227 */ /* 0x000fc800078e00ff */
[----:B------:R-:W-:Y:S02]  /*a140*/  IMAD.MOV R204, RZ, RZ, -R201 ;  /* 0x000000ffffcc7224 */ /* 0x000fe400078e0ac9 */
[C---:B------:R-:W-:Y:S02]  /*a150*/  IMAD R201, R0.reuse, R197, R203 ;  /* 0x000000c500c97224 */ /* 0x040fe400078e02cb */
[----:B------:R-:W-:Y:S02]  /*a160*/  IMAD.MOV R203, RZ, RZ, -R202 ;  /* 0x000000ffffcb7224 */ /* 0x000fe400078e0aca */
[----:B------:R-:W-:Y:S02]  /*a170*/  IMAD R202, R0, R204, R207 ;  /* 0x000000cc00ca7224 */ /* 0x000fe400078e02cf */
[----:B------:R-:W-:Y:S02]  /*a180*/  IMAD.MOV.U32 R197, RZ, RZ, R199 ;  /* 0x000000ffffc57224 */ /* 0x000fe400078e00c7 */
[----:B------:R-:W-:Y:S01]  /*a190*/  @!P2 IMAD.IADD R200, R200, 0x1, -R0 ;  /* 0x00000001c8c8a824 */ /* 0x000fe200078e0a00 */
[----:B------:R-:W-:Y:S01]  /*a1a0*/  ISETP.GT.U32.AND P2, PT, R0, R201, PT ;  /* 0x000000c90000720c */ /* 0x000fe20003f44070 */
[----:B------:R-:W-:-:S02]  /*a1b0*/  @!P0 IMAD.MOV R197, RZ, RZ, -R197 ;  /* 0x000000ffffc58224 */ /* 0x000fc400078e0ac5 */
[--C-:B------:R-:W-:Y:S01]  /*a1c0*/  @!P4 IMAD.IADD R205, R205, 0x1, -R0.reuse ;  /* 0x00000001cdcdc824 */ /* 0x100fe200078e0a00 */
[----:B------:R-:W-:Y:S01]  /*a1d0*/  ISETP.GT.U32.AND P0, PT, R0, R200, PT ;  /* 0x000000c80000720c */ /* 0x000fe20003f04070 */
[----:B------:R-:W-:Y:S01]  /*a1e0*/  @!P1 IMAD.IADD R198, R198, 0x1, -R0 ;  /* 0x00000001c6c69824 */ /* 0x000fe200078e0a00 */
[----:B------:R-:W-:Y:S01]  /*a1f0*/  ISETP.GT.U32.AND P4, PT, R0, R202, PT ;  /* 0x000000ca0000720c */ /* 0x000fe20003f84070 */
[----:B------:R-:W-:Y:S01]  /*a200*/  IMAD.MOV.U32 R199, RZ, RZ, R205 ;  /* 0x000000ffffc77224 */ /* 0x000fe200078e00cd */
[----:B------:R-:W-:Y:S01]  /*a210*/  ISETP.GE.AND P1, PT, R206, RZ, PT ;  /* 0x000000ffce00720c */ /* 0x000fe20003f26270 */
[----:B------:R-:W-:Y:S01]  /*a220*/  IMAD R203, R0, R203, R209 ;  /* 0x000000cb00cb7224 */ /* 0x000fe200078e02d1 */
[----:B------:R-:W-:Y:S01]  /*a230*/  LOP3.LUT R206, R245, 0x1a4, RZ, 0xfc, !PT ;  /* 0x000001a4f5ce7812 */ /* 0x000fe200078efcff */
[----:B------:R-:W-:Y:S01]  /*a240*/  @!P3 IMAD.MOV R198, RZ, RZ, -R198 ;  /* 0x000000ffffc6b224 */ /* 0x000fe200078e0ac6 */
[----:B------:R-:W-:Y:S01]  /*a250*/  ISETP.GE.AND P3, PT, R208, RZ, PT ;  /* 0x000000ffd000720c */ /* 0x000fe20003f66270 */
[----:B------:R-:W-:Y:S01]  /*a260*/  @!P2 IMAD.IADD R201, R201, 0x1, -R0 ;  /* 0x00000001c9c9a824 */ /* 0x000fe200078e0a00 */
[----:B------:R-:W-:-:S02]  /*a270*/  LOP3.LUT R208, R245, 0x1a6, RZ, 0xfc, !PT ;  /* 0x000001a6f5d07812 */ /* 0x000fc400078efcff */
[----:B------:R-:W-:Y:S01]  /*a280*/  @!P5 IADD3 R199, -R199, RZ, RZ ;  /* 0x000000ffc7c7d210 */ /* 0x000fe20007ffe1ff */
[--C-:B------:R-:W-:Y:S01]  /*a290*/  @!P0 IMAD.IADD R200, R200, 0x1, -R0.reuse ;  /* 0x00000001c8c88824 */ /* 0x100fe200078e0a00 */
[----:B------:R-:W-:Y:S01]  /*a2a0*/  ISETP.GT.U32.AND P5, PT, R0, R203, PT ;  /* 0x000000cb0000720c */ /* 0x000fe20003fa4070 */
[----:B------:R-:W-:Y:S01]  /*a2b0*/  @!P4 IMAD.IADD R202, R202, 0x1, -R0 ;  /* 0x00000001cacac824 */ /* 0x000fe200078e0a00 */
[----:B------:R-:W-:Y:S01]  /*a2c0*/  IABS R209, R208 ;  /* 0x000000d000d17213 */ /* 0x000fe20000000000 */
[----:B------:R-:W-:Y:S01]  /*a2d0*/  @!P6 IMAD.MOV R200, RZ, RZ, -R200 ;  /* 0x000000ffffc8e224 */ /* 0x000fe200078e0ac8 */
[----:B------:R-:W-:Y:S02]  /*a2e0*/  ISETP.GE.AND P0, PT, R210, RZ, PT ;  /* 0x000000ffd200720c */ /* 0x000fe40003f06270 */
[----:B------:R-:W-:Y:S01]  /*a2f0*/  ISETP.GT.U32.AND P6, PT, R0, R202, PT ;  /* 0x000000ca0000720c */ /* 0x000fe20003fc4070 */
[----:B------:R-:W-:Y:S01]  /*a300*/  IMAD.HI.U32 R205, R246, R209, RZ ;  /* 0x000000d1f6cd7227 */ /* 0x000fe200078e00ff */
[----:B------:R-:W-:-:S02]  /*a310*/  LOP3.LUT R210, R245, 0x1a8, RZ, 0xfc, !PT ;  /* 0x000001a8f5d27812 */ /* 0x000fc400078efcff */
[----:B------:R-:W-:Y:S01]  /*a320*/  IABS R207, R206 ;  /* 0x000000ce00cf7213 */ /* 0x000fe20000000000 */
[----:B------:R-:W-:Y:S01]  /*a330*/  IMAD.MOV R205, RZ, RZ, -R205 ;  /* 0x000000ffffcd7224 */ /* 0x000fe200078e0acd */
[----:B------:R-:W-:Y:S01]  /*a340*/  ISETP.GE.AND P2, PT, R206, RZ, PT ;  /* 0x000000ffce00720c */ /* 0x000fe20003f46270 */
[----:B------:R-:W-:Y:S01]  /*a350*/  @!P5 IMAD.IADD R203, R203, 0x1, -R0 ;  /* 0x00000001cbcbd824 */ /* 0x000fe200078e0a00 */
[----:B------:R-:W-:Y:S01]  /*a360*/  IABS R206, R210 ;  /* 0x000000d200ce7213 */ /* 0x000fe20000000000 */
[----:B------:R-:W-:Y:S01]  /*a370*/  IMAD.HI.U32 R204, R246, R207, RZ ;  /* 0x000000cff6cc7227 */ /* 0x000fe200078e00ff */
[C---:B------:R-:W-:Y:S02]  /*a380*/  ISETP.GT.U32.AND P4, PT, R0.reuse, R201, PT ;  /* 0x000000c90000720c */ /* 0x040fe40003f84070 */
[C---:B------:R-:W-:Y:S01]  /*a390*/  ISETP.GT.U32.AND P5, PT, R0.reuse, R203, PT ;  /* 0x000000cb0000720c */ /* 0x040fe20003fa4070 */
[----:B------:R-:W-:Y:S02]  /*a3a0*/  IMAD R205, R0, R205, R209 ;  /* 0x000000cd00cd7224 */ /* 0x000fe400078e02d1 */
[----:B------:R-:W-:-:S02]  /*a3b0*/  IMAD.MOV.U32 R209, RZ, RZ, R206 ;  /* 0x000000ffffd17224 */ /* 0x000fc400078e00ce */
[----:B------:R-:W-:Y:S02]  /*a3c0*/  IMAD.MOV R204, RZ, RZ, -R204 ;  /* 0x000000ffffcc7224 */ /* 0x000fe400078e0acc */
[----:B------:R-:W-:Y:S01]  /*a3d0*/  @!P6 IMAD.IADD R202, R202, 0x1, -R0 ;  /* 0x00000001cacae824 */ /* 0x000fe200078e0a00 */
[----:B------:R-:W-:Y:S01]  /*a3e0*/  ISETP.GT.U32.AND P6, PT, R0, R205, PT ;  /* 0x000000cd0000720c */ /* 0x000fe20003fc4070 */
[----:B------:R-:W-:-:S04]  /*a3f0*/  IMAD.HI.U32 R206, R246, R209, RZ ;  /* 0x000000d1f6ce7227 */ /* 0x000fc800078e00ff */
[----:B------:R-:W-:Y:S02]  /*a400*/  IMAD R204, R0, R204, R207 ;  /* 0x000000cc00cc7224 */ /* 0x000fe400078e02cf */
[----:B------:R-:W-:-:S04]  /*a410*/  IMAD.HI.U32 R207, R246, R211, RZ ;  /* 0x000000d3f6cf7227 */ /* 0x000fc800078e00ff */
[----:B------:R-:W-:Y:S02]  /*a420*/  IMAD.MOV R206, RZ, RZ, -R206 ;  /* 0x000000ffffce7224 */ /* 0x000fe400078e0ace */
[----:B------:R-:W-:Y:S01]  /*a430*/  IMAD.MOV R207, RZ, RZ, -R207 ;  /* 0x000000ffffcf7224 */ /* 0x000fe200078e0acf */
[----:B------:R-:W-:Y:S01]  /*a440*/  @!P6 IADD3 R205, R205, -R0, RZ ;  /* 0x80000000cdcde210 */ /* 0x000fe20007ffe0ff */
[----:B------:R-:W-:Y:S02]  /*a450*/  IMAD R206, R0, R206, R209 ;  /* 0x000000ce00ce7224 */ /* 0x000fe400078e02d1 */
[----:B------:R-:W-:Y:S01]  /*a460*/  @!P5 IMAD.IADD R203, R203, 0x1, -R0 ;  /* 0x00000001cbcbd824 */ /* 0x000fe200078e0a00 */
[----:B------:R-:W-:Y:S01]  /*a470*/  ISETP.GE.AND P5, PT, R208, RZ, PT ;  /* 0x000000ffd000720c */ /* 0x000fe20003fa6270 */
[C---:B------:R-:W-:Y:S01]  /*a480*/  IMAD R207, R0.reuse, R207, R211 ;  /* 0x000000cf00cf7224 */ /* 0x040fe200078e02d3 */
[C---:B------:R-:W-:Y:S01]  /*a490*/  ISETP.GT.U32.AND P6, PT, R0.reuse, R205, PT ;  /* 0x000000cd0000720c */ /* 0x040fe20003fc4070 */
[----:B------:R-:W-:Y:S01]  /*a4a0*/  @!P3 IMAD.MOV R202, RZ, RZ, -R202 ;  /* 0x000000ffffcab224 */ /* 0x000fe200078e0aca */
[C---:B------:R-:W-:Y:S01]  /*a4b0*/  ISETP.GT.U32.AND P3, PT, R0.reuse, R206, PT ;  /* 0x000000ce0000720c */ /* 0x040fe20003f64070 */
[----:B------:R-:W-:Y:S01]  /*a4c0*/  @!P0 IMAD.MOV R203, RZ, RZ, -R203 ;  /* 0x000000ffffcb8224 */ /* 0x000fe200078e0acb */
[----:B------:R-:W-:Y:S01]  /*a4d0*/  ISETP.GT.U32.AND P0, PT, R0, R207, PT ;  /* 0x000000cf0000720c */ /* 0x000fe20003f04070 */
[----:B------:R-:W-:Y:S01]  /*a4e0*/  IMAD.HI.U32 R208, R246, R213, RZ ;  /* 0x000000d5f6d07227 */ /* 0x000fe200078e00ff */
[----:B------:R-:W-:-:S03]  /*a4f0*/  IABS R211, R216 ;  /* 0x000000d800d37213 */ /* 0x000fc60000000000 */
[----:B------:R-:W-:Y:S02]  /*a500*/  IMAD.MOV R208, RZ, RZ, -R208 ;  /* 0x000000ffffd07224 */ /* 0x000fe400078e0ad0 */
[--C-:B------:R-:W-:Y:S01]  /*a510*/  @!P4 IMAD.IADD R201, R201, 0x1, -R0.reuse ;  /* 0x00000001c9c9c824 */ /* 0x100fe200078e0a00 */
[C---:B------:R-:W-:Y:S01]  /*a520*/  ISETP.GT.U32.AND P4, PT, R0.reuse, R204, PT ;  /* 0x000000cc0000720c */ /* 0x040fe20003f84070 */
[----:B------:R-:W-:Y:S01]  /*a530*/  IMAD R208, R0, R208, R213 ;  /* 0x000000d000d07224 */ /* 0x000fe200078e02d5 */
[----:B------:R-:W-:Y:S01]  /*a540*/  IABS R213, R218 ;  /* 0x000000da00d57213 */ /* 0x000fe20000000000 */
[--C-:B------:R-:W-:Y:S01]  /*a550*/  @!P3 IMAD.IADD R206, R206, 0x1, -R0.reuse ;  /* 0x00000001ceceb824 */ /* 0x100fe200078e0a00 */
[----:B------:R-:W-:Y:S01]  /*a560*/  ISETP.GE.AND P3, PT, R214, RZ, PT ;  /* 0x000000ffd600720c */ /* 0x000fe20003f66270 */
[--C-:B------:R-:W-:Y:S01]  /*a570*/  @!P6 IMAD.IADD R205, R205, 0x1, -R0.reuse ;  /* 0x00000001cdcde824 */ /* 0x100fe200078e0a00 */
[C---:B------:R-:W-:Y:S01]  /*a580*/  ISETP.GT.U32.AND P6, PT, R0.reuse, R208, PT ;  /* 0x000000d00000720c */ /* 0x040fe20003fc4070 */
[----:B------:R-:W-:Y:S01]  /*a590*/  @!P0 IMAD.IADD R207, R207, 0x1, -R0 ;  /* 0x00000001cfcf8824 */ /* 0x000fe200078e0a00 */
[----:B------:R-:W-:Y:S01]  /*a5a0*/  ISETP.GT.U32.AND P0, PT, R0, R206, PT ;  /* 0x000000ce0000720c */ /* 0x000fe20003f04070 */
[----:B------:R-:W-:Y:S01]  /*a5b0*/  IMAD.HI.U32 R209, R246, R211, RZ ;  /* 0x000000d3f6d17227 */ /* 0x000fe200078e00ff */
[----:B------:R-:W-:-:S03]  /*a5c0*/  LOP3.LUT R214, R245, 0x1b2, RZ, 0xfc, !PT ;  /* 0x000001b2f5d67812 */ /* 0x000fc600078efcff */
[----:B------:R-:W-:Y:S01]  /*a5d0*/  IMAD.MOV R209, RZ, RZ, -R209 ;  /* 0x000000ffffd17224 */ /* 0x000fe200078e0ad1 */
[----:B------:R-:W-:Y:S01]  /*a5e0*/  IABS R215, R214 ;  /* 0x000000d600d77213 */ /* 0x000fe20000000000 */
[--C-:B------:R-:W-:Y:S01]  /*a5f0*/  @!P4 IMAD.IADD R204, R204, 0x1, -R0.reuse ;  /* 0x00000001ccccc824 */ /* 0x100fe200078e0a00 */
[----:B------:R-:W-:Y:S01]  /*a600*/  ISETP.GE.AND P4, PT, R210, RZ, PT ;  /* 0x000000ffd200720c */ /* 0x000fe20003f86270 */
[----:B------:R-:W-:Y:S02]  /*a610*/  IMAD R209, R0, R209, R211 ;  /* 0x000000d100d17224 */ /* 0x000fe400078e02d3 */
[--C-:B------:R-:W-:Y:S01]  /*a620*/  @!P6 IMAD.IADD R208, R208, 0x1, -R0.reuse ;  /* 0x00000001d0d0e824 */ /* 0x100fe200078e0a00 */
[----:B------:R-:W-:Y:S01]  /*a630*/  ISETP.GT.U32.AND P6, PT, R0, R207, PT ;  /* 0x000000cf0000720c */ /* 0x000fe20003fc4070 */
[----:B------:R-:W-:Y:S01]  /*a640*/  @!P0 IMAD.IADD R206, R206, 0x1, -R0 ;  /* 0x00000001cece8824 */ /* 0x000fe200078e0a00 */
[C---:B------:R-:W-:Y:S01]  /*a650*/  ISETP.GT.U32.AND P0, PT, R0.reuse, R209, PT ;  /* 0x000000d10000720c */ /* 0x040fe20003f04070 */
[----:B------:R-:W-:Y:S01]  /*a660*/  @!P1 IMAD.MOV R201, RZ, RZ, -R201 ;  /* 0x000000ffffc99224 */ /* 0x000fe200078e0ac9 */
[----:B------:R-:W-:Y:S01]  /*a670*/  ISETP.GT.U32.AND P1, PT, R0, R204, PT ;  /* 0x000000cc0000720c */ /* 0x000fe20003f24070 */
[----:B------:R-:W-:-:S04]  /*a680*/  IMAD.HI.U32 R210, R246, R213, RZ ;  /* 0x000000d5f6d27227 */ /* 0x000fc800078e00ff */
[----:B------:R-:W-:Y:S02]  /*a690*/  IMAD.MOV R210, RZ, RZ, -R210 ;  /* 0x000000ffffd27224 */ /* 0x000fe400078e0ad2 */
[----:B------:R-:W-:-:S04]  /*a6a0*/  IMAD.HI.U32 R211, R246, R215, RZ ;  /* 0x000000d7f6d37227 */ /* 0x000fc800078e00ff */
[C---:B------:R-:W-:Y:S01]  /*a6b0*/  IMAD R210, R0.reuse, R210, R213 ;  /* 0x000000d200d27224 */ /* 0x040fe200078e02d5 */
[----:B------:R-:W-:Y:S01]  /*a6c0*/  IABS R213, R220 ;  /* 0x000000dc00d57213 */ /* 0x000fe20000000000 */
[--C-:B------:R-:W-:Y:S02]  /*a6d0*/  @!P6 IMAD.IADD R207, R207, 0x1, -R0.reuse ;  /* 0x00000001cfcfe824 */ /* 0x100fe400078e0a00 */
[--C-:B------:R-:W-:Y:S01]  /*a6e0*/  @!P0 IMAD.IADD R209, R209, 0x1, -R0.reuse ;  /* 0x00000001d1d18824 */ /* 0x100fe200078e0a00 */
[----:B------:R-:W-:Y:S01]  /*a6f0*/  ISETP.GT.U32.AND P6, PT, R0, R210, PT ;  /* 0x000000d20000720c */ /* 0x000fe20003fc4070 */
[----:B------:R-:W-:Y:S01]  /*a700*/  @!P1 IMAD.IADD R204, R204, 0x1, -R0 ;  /* 0x00000001cccc9824 */ /* 0x000fe200078e0a00 */
[----:B------:R-:W-:Y:S01]  /*a710*/  ISETP.GE.AND P1, PT, R212, RZ, PT ;  /* 0x000000ffd400720c */ /* 0x000fe20003f26270 */
[----:B------:R-:W-:Y:S01]  /*a720*/  @!P5 IMAD.MOV R205, RZ, RZ, -R205 ;  /* 0x000000ffffcdd224 */ /* 0x000fe200078e0acd */
[C---:B------:R-:W-:Y:S01]  /*a730*/  ISETP.GT.U32.AND P5, PT, R0.reuse, R209, PT ;  /* 0x000000d10000720c */ /* 0x040fe20003fa4070 */
[----:B------:R-:W-:Y:S01]  /*a740*/  @!P2 IMAD.MOV R204, RZ, RZ, -R204 ;  /* 0x000000ffffcca224 */ /* 0x000fe200078e0acc */
[----:B------:R-:W-:Y:S01]  /*a750*/  ISETP.GT.U32.AND P2, PT, R0, R208, PT ;  /* 0x000000d00000720c */ /* 0x000fe20003f44070 */
[----:B------:R-:W-:Y:S01]  /*a760*/  IMAD.MOV R211, RZ, RZ, -R211 ;  /* 0x000000ffffd37224 */ /* 0x000fe200078e0ad3 */
[----:B------:R-:W-:Y:S01]  /*a770*/  ISETP.GE.AND P0, PT, R218, RZ, PT ;  /* 0x000000ffda00720c */ /* 0x000fe20003f06270 */
[----:B------:R-:W-:Y:S01]  /*a780*/  IMAD.HI.U32 R212, R246, R217, RZ ;  /* 0x000000d9f6d47227 */ /* 0x000fe200078e00ff */
[----:B------:R-:W-:-:S03]  /*a790*/  LOP3.LUT R218, R245, 0x1bc, RZ, 0xfc, !PT ;  /* 0x000001bcf5da7812 */ /* 0x000fc600078efcff */
[----:B------:R-:W-:Y:S01]  /*a7a0*/  IMAD R211, R0, R211, R215 ;  /* 0x000000d300d37224 */ /* 0x000fe200078e02d7 */
[----:B------:R-:W-:Y:S01]  /*a7b0*/  IABS R221, R218 ;  /* 0x000000da00dd7213 */ /* 0x000fe20000000000 */
[----:B------:R-:W-:Y:S02]  /*a7c0*/  IMAD.MOV R212, RZ, RZ, -R212 ;  /* 0x000000ffffd47224 */ /* 0x000fe400078e0ad4 */
[--C-:B------:R-:W-:Y:S01]  /*a7d0*/  @!P6 IMAD.IADD R210, R210, 0x1, -R0.reuse ;  /* 0x00000001d2d2e824 */ /* 0x100fe200078e0a00 */
[C---:B------:R-:W-:Y:S01]  /*a7e0*/  ISETP.GT.U32.AND P6, PT, R0.reuse, R211, PT ;  /* 0x000000d30000720c */ /* 0x040fe20003fc4070 */
[----:B------:R-:W-:Y:S01]  /*a7f0*/  IMAD R212, R0, R212, R217 ;  /* 0x000000d400d47224 */ /* 0x000fe200078e02d9 */
[----:B------:R-:W-:Y:S01]  /*a800*/  @!P2 IADD3 R208, R208, -R0, RZ ;  /* 0x80000000d0d0a210 */ /* 0x000fe20007ffe0ff */
[----:B------:R-:W-:Y:S01]  /*a810*/  IMAD.MOV.U32 R215, RZ, RZ, R213 ;  /* 0x000000ffffd77224 */ /* 0x000fe200078e00d5 */
[----:B------:R-:W-:Y:S01]  /*a820*/  ISETP.GE.AND P2, PT, R216, RZ, PT ;  /* 0x000000ffd800720c */ /* 0x000fe20003f46270 */
[----:B------:R-:W-:Y:S01]  /*a830*/  @!P5 IMAD.IADD R209, R209, 0x1, -R0 ;  /* 0x00000001d1d1d824 */ /* 0x000fe200078e0a00 */
[----:B------:R-:W-:Y:S01]  /*a840*/  ISETP.GT.U32.AND P5, PT, R0, R212, PT ;  /* 0x000000d40000720c */ /* 0x000fe20003fa4070 */
[----:B------:R-:W-:Y:S01]  /*a850*/  IMAD.HI.U32 R213, R246, R215, RZ ;  /* 0x000000d7f6d57227 */ /* 0x000fe200078e00ff */
[----:B------:R-:W-:-:S02]  /*a860*/  LOP3.LUT R216, R245, 0x1b8, RZ, 0xfc, !PT ;  /* 0x000001b8f5d87812 */ /* 0x000fc400078efcff */
[----:B------:R-:W-:Y:S01]  /*a870*/  LOP3.LUT R217, R245, 0x1ba, RZ, 0xfc, !PT ;  /* 0x000001baf5d97812 */ /* 0x000fe200078efcff */
[----:B------:R-:W-:Y:S01]  /*a880*/  @!P1 IMAD.MOV R207, RZ, RZ, -R207 ;  /* 0x000000ffffcf9224 */ /* 0x000fe200078e0acf */
[----:B------:R-:W-:Y:S01]  /*a890*/  ISETP.GE.AND P1, PT, R214, RZ, PT ;  /* 0x000000ffd600720c */ /* 0x000fe20003f26270 */
[----:B------:R-:W-:Y:S01]  /*a8a0*/  @!P4 IMAD.MOV R206, RZ, RZ, -R206 ;  /* 0x000000ffffcec224 */ /* 0x000fe200078e0ace */
[----:B------:R-:W-:Y:S01]  /*a8b0*/  ISETP.GT.U32.AND P4, PT, R0, R210, PT ;  /* 0x000000d20000720c */ /* 0x000fe20003f84070 */
[----:B------:R-:W-:Y:S01]  /*a8c0*/  IMAD.MOV R213, RZ, RZ, -R213 ;  /* 0x000000ffffd57224 */ /* 0x000fe200078e0ad5 */
[----:B------:R-:W-:Y:S01]  /*a8d0*/  IABS R214, R216 ;  /* 0x000000d800d67213 */ /* 0x000fe20000000000 */
[----:B------:R-:W-:Y:S01]  /*a8e0*/  @!P6 IMAD.IADD R211, R211, 0x1, -R0 ;  /* 0x00000001d3d3e824 */ /* 0x000fe200078e0a00 */
[----:B------:R-:W-:Y:S01]  /*a8f0*/  ISETP.GE.AND P6, PT, R216, RZ, PT ;  /* 0x000000ffd800720c */ /* 0x000fe20003fc6270 */
[----:B------:R-:W-:Y:S01]  /*a900*/  IMAD R213, R0, R213, R215 ;  /* 0x000000d500d57224 */ /* 0x000fe200078e02d7 */
[----:B------:R-:W-:Y:S01]  /*a910*/  @!P5 IADD3 R212, R212, -R0, RZ ;  /* 0x80000000d4d4d210 */ /* 0x000fe20007ffe0ff */
[----:B------:R-:W-:Y:S01]  /*a920*/  IMAD.MOV.U32 R215, RZ, RZ, R214 ;  /* 0x000000ffffd77224 */ /* 0x000fe200078e00d6 */
[----:B------:R-:W-:Y:S01]  /*a930*/  ISETP.GT.U32.AND P5, PT, R0, R211, PT ;  /* 0x000000d30000720c */ /* 0x000fe20003fa4070 */
[----:B------:R-:W-:Y:S01]  /*a940*/  @!P3 IMAD.MOV R208, RZ, RZ, -R208 ;  /* 0x000000ffffd0b224 */ /* 0x000fe200078e0ad0 */
[----:B------:R-:W-:Y:S01]  /*a950*/  ISETP.GE.AND P3, PT, R219, RZ, PT ;  /* 0x000000ffdb00720c */ /* 0x000fe20003f66270 */
[----:B------:R-:W-:Y:S01]  /*a960*/  IMAD.HI.U32 R214, R246, R215, RZ ;  /* 0x000000d7f6d67227 */ /* 0x000fe200078e00ff */
[----:B------:R-:W-:-:S03]  /*a970*/  IABS R219, R217 ;  /* 0x000000d900db7213 */ /* 0x000fc60000000000 */
        /* <DEDUP_REMOVED lines=8> */
[----:B------:R-:W-:Y:S02]  /*aa00*/  @!P5 IMAD.IADD R211, R211, 0x1, -R0 ;  /* 0x00000001d3d3d824 */ /* 0x000fe400078e0a00 */
[----:B------:R-:W-:Y:S01]  /*aa10*/  @!P2 IMAD.MOV R209, RZ, RZ, -R209 ;  /* 0x000000ffffd1a224 */ /* 0x000fe200078e0ad1 */
[----:B------:R-:W-:Y:S01]  /*aa20*/  ISETP.GT.U32.AND P5, PT, R0, R214, PT ;  /* 0x000000d60000720c */ /* 0x000fe20003fa4070 */
[----:B------:R-:W-:Y:S01]  /*aa30*/  IMAD.HI.U32 R215, R246, R219, RZ ;  /* 0x000000dbf6d77227 */ /* 0x000fe200078e00ff */
[----:B------:R-:W-:-:S03]  /*aa40*/  ISETP.GT.U32.AND P2, PT, R0, R212, PT ;  /* 0x000000d40000720c */ /* 0x000fc60003f44070 */
[----:B------:R-:W-:-:S04]  /*aa50*/  IMAD.HI.U32 R216, R246, R221, RZ ;  /* 0x000000ddf6d87227 */ /* 0x000fc800078e00ff */
[--C-:B------:R-:W-:Y:S01]  /*aa60*/  @!P0 IMAD.IADD R213, R213, 0x1, -R0.reuse ;  /* 0x00000001d5d58824 */ /* 0x100fe200078e0a00 */
[----:B------:R-:W-:Y:S01]  /*aa70*/  ISETP.GE.AND P0, PT, R218, RZ, PT ;  /* 0x000000ffda00720c */ /* 0x000fe20003f06270 */
[----:B------:R-:W-:Y:S02]  /*aa80*/  IMAD.MOV R215, RZ, RZ, -R215 ;  /* 0x000000ffffd77224 */ /* 0x000fe400078e0ad7 */
[----:B------:R-:W-:Y:S01]  /*aa90*/  @!P5 IMAD.IADD R214, R214, 0x1, -R0 ;  /* 0x00000001d6d6d824 */ /* 0x000fe200078e0a00 */
[----:B------:R-:W-:Y:S01]  /*aaa0*/  ISETP.GT.U32.AND P5, PT, R0, R213, PT ;  /* 0x000000d50000720c */ /* 0x000fe20003fa4070 */
[----:B------:R-:W-:Y:S02]  /*aab0*/  IMAD.MOV R216, RZ, RZ, -R216 ;  /* 0x000000ffffd87224 */ /* 0x000fe400078e0ad8 */
[----:B------:R-:W-:Y:S01]  /*aac0*/  @!P2 IMAD.IADD R212, R212, 0x1, -R0 ;  /* 0x00000001d4d4a824 */ /* 0x000fe200078e0a00 */
[----:B------:R-:W-:Y:S01]  /*aad0*/  ISETP.GE.AND P2, PT, R217, RZ, PT ;  /* 0x000000ffd900720c */ /* 0x000fe20003f46270 */
[C---:B------:R-:W-:Y:S01]  /*aae0*/  IMAD R215, R0.reuse, R215, R219 ;  /* 0x000000d700d77224 */ /* 0x040fe200078e02db */
[----:B------:R-:W-:Y:S01]  /*aaf0*/  IABS R219, R226 ;  /* 0x000000e200db7213 */ /* 0x000fe20000000000 */
[C---:B------:R-:W-:Y:S01]  /*ab00*/  IMAD R216, R0.reuse, R216, R221 ;  /* 0x000000d800d87224 */ /* 0x040fe200078e02dd */
[----:B------:R-:W-:Y:S01]  /*ab10*/  IABS R221, R224 ;  /* 0x000000e000dd7213 */ /* 0x000fe20000000000 */
[----:B------:R-:W-:Y:S01]  /*ab20*/  @!P3 IMAD.MOV R212, RZ, RZ, -R212 ;  /* 0x000000ffffd4b224 */ /* 0x000fe200078e0ad4 */
[C---:B------:R-:W-:Y:S01]  /*ab30*/  ISETP.GT.U32.AND P3, PT, R0.reuse, R215, PT ;  /* 0x000000d70000720c */ /* 0x040fe20003f64070 */
[----:B------:R-:W-:Y:S01]  /*ab40*/  @!P1 IMAD.MOV R211, RZ, RZ, -R211 ;  /* 0x000000ffffd39224 */ /* 0x000fe200078e0ad3 */
[C---:B------:R-:W-:Y:S01]  /*ab50*/  ISETP.GT.U32.AND P1, PT, R0.reuse, R214, PT ;  /* 0x000000d60000720c */ /* 0x040fe20003f24070 */
[----:B------:R-:W-:Y:S01]  /*ab60*/  @!P5 IMAD.IADD R213, R213, 0x1, -R0 ;  /* 0x00000001d5d5d824 */ /* 0x000fe200078e0a00 */
[----:B------:R-:W-:Y:S01]  /*ab70*/  ISETP.GT.U32.AND P5, PT, R0, R216, PT ;  /* 0x000000d80000720c */ /* 0x000fe20003fa4070 */
[----:B------:R-:W-:-:S04]  /*ab80*/  IMAD.HI.U32 R217, R246, R223, RZ ;  /* 0x000000dff6d97227 */ /* 0x000fc800078e00ff */
[----:B------:R-:W-:Y:S02]  /*ab90*/  IMAD.MOV R217, RZ, RZ, -R217 ;  /* 0x000000ffffd97224 */ /* 0x000fe400078e0ad9 */
[----:B------:R-:W-:Y:S02]  /*aba0*/  IMAD.HI.U32 R218, R246, R225, RZ ;  /* 0x000000e1f6da7227 */ /* 0x000fe400078e00ff */
[----:B------:R-:W-:Y:S02]  /*abb0*/  @!P3 IADD3 R215, R215, -R0, RZ ;  /* 0x80000000d7d7b210 */ /* 0x000fe40007ffe0ff */
[----:B------:R-:W-:Y:S01]  /*abc0*/  IMAD R217, R0, R217, R223 ;  /* 0x000000d900d97224 */ /* 0x000fe200078e02df */
[----:B------:R-:W-:Y:S01]  /*abd0*/  ISETP.GE.AND P3, PT, R220, RZ, PT ;  /* 0x000000ffdc00720c */ /* 0x000fe20003f66270 */
[--C-:B------:R-:W-:Y:S01]  /*abe0*/  @!P5 IMAD.IADD R216, R216, 0x1, -R0.reuse ;  /* 0x00000001d8d8d824 */ /* 0x100fe200078e0a00 */
[----:B------:R-:W-:Y:S01]  /*abf0*/  ISETP.GT.U32.AND P5, PT, R0, R215, PT ;  /* 0x000000d70000720c */ /* 0x000fe20003fa4070 */
[----:B------:R-:W-:Y:S01]  /*ac00*/  @!P1 IMAD.IADD R214, R214, 0x1, -R0 ;  /* 0x00000001d6d69824 */ /* 0x000fe200078e0a00 */
[----:B------:R-:W-:Y:S01]  /*ac10*/  ISETP.GT.U32.AND P1, PT, R0, R217, PT ;  /* 0x000000d90000720c */ /* 0x000fe20003f24070 */
[----:B------:R-:W-:Y:S01]  /*ac20*/  IMAD.MOV R218, RZ, RZ, -R218 ;  /* 0x000000ffffda7224 */ /* 0x000fe200078e0ada */
[----:B------:R-:W-:Y:S01]  /*ac30*/  IABS R223, R222 ;  /* 0x000000de00df7213 */ /* 0x000fe20000000000 */
[----:B------:R-:W-:-:S04]  /*ac40*/  IMAD.HI.U32 R220, R246, R219, RZ ;  /* 0x000000dbf6dc7227 */ /* 0x000fc800078e00ff */
[C---:B------:R-:W-:Y:S02]  /*ac50*/  IMAD R218, R0.reuse, R218, R225 ;  /* 0x000000da00da7224 */ /* 0x040fe400078e02e1 */
[----:B------:R-:W-:Y:S01]  /*ac60*/  @!P4 IMAD.MOV R213, RZ, RZ, -R213 ;  /* 0x000000ffffd5c224 */ /* 0x000fe200078e0ad5 */
[C---:B------:R-:W-:Y:S01]  /*ac70*/  ISETP.GT.U32.AND P4, PT, R0.reuse, R216, PT ;  /* 0x000000d80000720c */ /* 0x040fe20003f84070 */
[----:B------:R-:W-:Y:S01]  /*ac80*/  @!P5 IMAD.IADD R215, R215, 0x1, -R0 ;  /* 0x00000001d7d7d824 */ /* 0x000fe200078e0a00 */
[----:B------:R-:W-:Y:S01]  /*ac90*/  ISETP.GT.U32.AND P5, PT, R0, R218, PT ;  /* 0x000000da0000720c */ /* 0x000fe20003fa4070 */
[----:B------:R-:W-:Y:S02]  /*aca0*/  IMAD.MOV R227, RZ, RZ, -R220 ;  /* 0x000000ffffe37224 */ /* 0x000fe400078e0adc */
[----:B------:R-:W-:-:S04]  /*acb0*/  IMAD.HI.U32 R220, R246, R223, RZ ;  /* 0x000000dff6dc7227 */ /* 0x000fc800078e00ff */
[----:B------:R-:W-:Y:S02]  /*acc0*/  @!P1 IMAD.IADD R217, R217, 0x1, -R0 ;  /* 0x00000001d9d99824 */ /* 0x000fe400078e0a00 */
[----:B------:R-:W-:Y:S02]  /*acd0*/  IMAD.MOV R220, RZ, RZ, -R220 ;  /* 0x000000ffffdc7224 */ /* 0x000fe400078e0adc */
[C---:B------:R-:W-:Y:S01]  /*ace0*/  IMAD R219, R0.reuse, R227, R219 ;  /* 0x000000e300db7224 */ /* 0x040fe200078e02db */
[C---:B------:R-:W-:Y:S01]  /*acf0*/  ISETP.GT.U32.AND P1, PT, R0.reuse, R217, PT ;  /* 0x000000d90000720c */ /* 0x040fe20003f24070 */
[----:B------:R-:W-:Y:S02]  /*ad00*/  IMAD R220, R0, R220, R223 ;  /* 0x000000dc00dc7224 */ /* 0x000fe400078e02df */
[--C-:B------:R-:W-:Y:S01]  /*ad10*/  @!P4 IMAD.IADD R216, R216, 0x1, -R0.reuse ;  /* 0x00000001d8d8c824 */ /* 0x100fe200078e0a00 */
[----:B------:R-:W-:Y:S01]  /*ad20*/  ISETP.GT.U32.AND P4, PT, R0, R219, PT ;  /* 0x000000db0000720c */ /* 0x000fe20003f84070 */
[----:B------:R-:W-:Y:S01]  /*ad30*/  @!P5 IMAD.IADD R218, R218, 0x1, -R0 ;  /* 0x00000001dadad824 */ /* 0x000fe200078e0a00 */
[----:B------:R-:W-:Y:S01]  /*ad40*/  ISETP.GT.U32.AND P5, PT, R0, R220, PT ;  /* 0x000000dc0000720c */ /* 0x000fe20003fa4070 */
[----:B------:R-:W-:Y:S01]  /*ad50*/  IMAD.HI.U32 R225, R246, R221, RZ ;  /* 0x000000ddf6e17227 */ /* 0x000fe200078e00ff */
[----:B------:R-:W-:-:S03]  /*ad60*/  @!P0 IADD3 R216, -R216, RZ, RZ ;  /* 0x000000ffd8d88210 */ /* 0x000fc60007ffe1ff */
[----:B------:R-:W-:Y:S01]  /*ad70*/  IMAD.MOV R227, RZ, RZ, -R225 ;  /* 0x000000ffffe37224 */ /* 0x000fe200078e0ae1 */
[----:B------:R-:W-:Y:S01]  /*ad80*/  LOP3.LUT R225, R245, 0x1ca, RZ, 0xfc, !PT ;  /* 0x000001caf5e17812 */ /* 0x000fe200078efcff */
[--C-:B------:R-:W-:Y:S01]  /*ad90*/  @!P1 IMAD.IADD R217, R217, 0x1, -R0.reuse ;  /* 0x00000001d9d99824 */ /* 0x100fe200078e0a00 */
[----:B------:R-:W-:Y:S01]  /*ada0*/  ISETP.GE.AND P1, PT, R226, RZ, PT ;  /* 0x000000ffe200720c */ /* 0x000fe20003f26270 */
[----:B------:R-:W-:Y:S01]  /*adb0*/  @!P2 IMAD.MOV R215, RZ, RZ, -R215 ;  /* 0x000000ffffd7a224 */ /* 0x000fe200078e0ad7 */
[----:B------:R-:W-:Y:S01]  /*adc0*/  LOP3.LUT R226, R245, 0x1c8, RZ, 0xfc, !PT ;  /* 0x000001c8f5e27812 */ /* 0x000fe200078efcff */
[C---:B------:R-:W-:Y:S01]  /*add0*/  IMAD R221, R0.reuse, R227, R221 ;  /* 0x000000e300dd7224 */ /* 0x040fe200078e02dd */
[----:B------:R-:W-:Y:S01]  /*ade0*/  ISETP.GT.U32.AND P2, PT, R0, R218, PT ;  /* 0x000000da0000720c */ /* 0x000fe20003f44070 */
[--C-:B------:R-:W-:Y:S01]  /*adf0*/  @!P4 IMAD.IADD R219, R219, 0x1, -R0.reuse ;  /* 0x00000001dbdbc824 */ /* 0x100fe200078e0a00 */
[----:B------:R-:W-:Y:S01]  /*ae00*/  IABS R227, R226 ;  /* 0x000000e200e37213 */ /* 0x000fe20000000000 */
[----:B------:R-:W-:Y:S01]  /*ae10*/  @!P5 IMAD.IADD R220, R220, 0x1, -R0 ;  /* 0x00000001dcdcd824 */ /* 0x000fe200078e0a00 */
[----:B------:R-:W-:Y:S01]  /*ae20*/  IABS R229, R225 ;  /* 0x000000e100e57213 */ /* 0x000fe20000000000 */
[----:B------:R-:W-:Y:S01]  /*ae30*/  @!P3 IMAD.MOV R217, RZ, RZ, -R217 ;  /* 0x000000ffffd9b224 */ /* 0x000fe200078e0ad9 */
[----:B------:R-:W-:Y:S01]  /*ae40*/  ISETP.GT.U32.AND P4, PT, R0, R219, PT ;  /* 0x000000db0000720c */ /* 0x000fe20003f84070 */
[----:B------:R-:W-:Y:S01]  /*ae50*/  IMAD.HI.U32 R223, R246, R227, RZ ;  /* 0x000000e3f6df7227 */ /* 0x000fe200078e00ff */
[----:B------:R-:W-:-:S02]  /*ae60*/  ISETP.GT.U32.AND P0, PT, R0, R221, PT ;  /* 0x000000dd0000720c */ /* 0x000fc40003f04070 */
[----:B------:R-:W-:Y:S01]  /*ae70*/  ISETP.GT.U32.AND P3, PT, R0, R220, PT ;  /* 0x000000dc0000720c */ /* 0x000fe20003f64070 */
[----:B------:R-:W-:Y:S01]  /*ae80*/  IMAD.MOV R223, RZ, RZ, -R223 ;  /* 0x000000ffffdf7224 */ /* 0x000fe200078e0adf */
[----:B------:R-:W-:Y:S01]  /*ae90*/  ISETP.GE.AND P5, PT, R222, RZ, PT ;  /* 0x000000ffde00720c */ /* 0x000fe20003fa6270 */
[----:B------:R-:W-:-:S04]  /*aea0*/  IMAD.HI.U32 R222, R246, R229, RZ ;  /* 0x000000e5f6de7227 */ /* 0x000fc800078e00ff */
[----:B------:R-:W-:Y:S01]  /*aeb0*/  @!P2 IMAD.IADD R218, R218, 0x1, -R0 ;  /* 0x00000001dadaa824 */ /* 0x000fe200078e0a00 */
[----:B------:R-:W-:Y:S01]  /*aec0*/  ISETP.GE.AND P2, PT, R224, RZ, PT ;  /* 0x000000ffe000720c */ /* 0x000fe20003f46270 */
[----:B------:R-:W-:Y:S02]  /*aed0*/  IMAD.MOV R224, RZ, RZ, -R222 ;  /* 0x000000ffffe07224 */ /* 0x000fe400078e0ade */
[----:B------:R-:W-:Y:S02]  /*aee0*/  IMAD R222, R0, R223, R227 ;  /* 0x000000df00de7224 */ /* 0x000fe400078e02e3 */
[--C-:B------:R-:W-:Y:S01]  /*aef0*/  @!P4 IMAD.IADD R219, R219, 0x1, -R0.reuse ;  /* 0x00000001dbdbc824 */ /* 0x100fe200078e0a00 */
[----:B------:R-:W-:Y:S01]  /*af00*/  ISETP.GE.AND P4, PT, R226, RZ, PT ;  /* 0x000000ffe200720c */ /* 0x000fe20003f86270 */
[--C-:B------:R-:W-:Y:S01]  /*af10*/  @!P0 IMAD.IADD R221, R221, 0x1, -R0.reuse ;  /* 0x00000001dddd8824 */ /* 0x100fe200078e0a00 */
[C---:B------:R-:W-:Y:S01]  /*af20*/  LOP3.LUT R226, R245.reuse, 0x1d0, RZ, 0xfc, !PT ;  /* 0x000001d0f5e27812 */ /* 0x040fe200078efcff */
[----:B------:R-:W-:Y:S01]  /*af30*/  IMAD R223, R0, R224, R229 ;  /* 0x000000e000df7224 */ /* 0x000fe200078e02e5 */
[----:B------:R-:W-:Y:S01]  /*af40*/  LOP3.LUT R224, R245, 0x1cc, RZ, 0xfc, !PT ;  /* 0x000001ccf5e07812 */ /* 0x000fe200078efcff */
[----:B------:R-:W-:Y:S01]  /*af50*/  @!P3 IMAD.IADD R220, R220, 0x1, -R0 ;  /* 0x00000001dcdcb824 */ /* 0x000fe200078e0a00 */
[----:B------:R-:W-:Y:S01]  /*af60*/  ISETP.GT.U32.AND P3, PT, R0, R222, PT ;  /* 0x000000de0000720c */ /* 0x000fe20003f64070 */
[----:B------:R-:W-:Y:S01]  /*af70*/  @!P6 IMAD.MOV R214, RZ, RZ, -R214 ;  /* 0x000000ffffd6e224 */ /* 0x000fe200078e0ad6 */
[----:B------:R-:W-:Y:S01]  /*af80*/  ISETP.GE.AND P6, PT, R228, RZ, PT ;  /* 0x000000ffe400720c */ /* 0x000fe20003fc6270 */
[----:B------:R-:W-:Y:S01]  /*af90*/  @!P1 IMAD.MOV R219, RZ, RZ, -R219 ;  /* 0x000000ffffdb9224 */ /* 0x000fe200078e0adb */
[C---:B------:R-:W-:Y:S01]  /*afa0*/  ISETP.GT.U32.AND P0, PT, R0.reuse, R221, PT ;  /* 0x000000dd0000720c */ /* 0x040fe20003f04070 */
[----:B------:R-:W-:Y:S01]  /*afb0*/  @!P5 IMAD.MOV R220, RZ, RZ, -R220 ;  /* 0x000000ffffdcd224 */ /* 0x000fe200078e0adc */
[----:B------:R-:W-:-:S02]  /*afc0*/  ISETP.GT.U32.AND P1, PT, R0, R223, PT ;  /* 0x000000df0000720c */ /* 0x000fc40003f24070 */
[----:B------:R-:W-:Y:S02]  /*afd0*/  IABS R227, R224 ;  /* 0x000000e000e37213 */ /* 0x000fe40000000000 */
[----:B------:R-:W-:Y:S02]  /*afe0*/  ISETP.GE.AND P5, PT, R224, RZ, PT ;  /* 0x000000ffe000720c */ /* 0x000fe40003fa6270 */
[----:B------:R-:W-:Y:S01]  /*aff0*/  LOP3.LUT R224, R245, 0x1ce, RZ, 0xfc, !PT ;  /* 0x000001cef5e07812 */ /* 0x000fe200078efcff */
[----:B------:R-:W-:Y:S01]  /*b000*/  @!P3 IMAD.IADD R222, R222, 0x1, -R0 ;  /* 0x00000001dedeb824 */ /* 0x000fe200078e0a00 */
[----:B------:R-:W-:Y:S01]  /*b010*/  IABS R229, R226 ;  /* 0x000000e200e57213 */ /* 0x000fe20000000000 */
[----:B------:R-:W-:Y:S01]  /*b020*/  @!P6 IMAD.MOV R218, RZ, RZ, -R218 ;  /* 0x000000ffffdae224 */ /* 0x000fe200078e0ada */
[----:B------:R-:W-:Y:S01]  /*b030*/  ISETP.GE.AND P6, PT, R225, RZ, PT ;  /* 0x000000ffe100720c */ /* 0x000fe20003fc6270 */
[--C-:B------:R-:W-:Y:S01]  /*b040*/  @!P0 IMAD.IADD R221, R221, 0x1, -R0.reuse ;  /* 0x00000001dddd8824 */ /* 0x100fe200078e0a00 */
[----:B------:R-:W-:Y:S01]  /*b050*/  ISETP.GE.AND P0, PT, R224, RZ, PT ;  /* 0x000000ffe000720c */ /* 0x000fe20003f06270 */
[----:B------:R-:W-:Y:S01]  /*b060*/  @!P1 IMAD.IADD R223, R223, 0x1, -R0 ;  /* 0x00000001dfdf9824 */ /* 0x000fe200078e0a00 */
[----:B------:R-:W-:Y:S01]  /*b070*/  IABS R225, R224 ;  /* 0x000000e000e17213 */ /* 0x000fe20000000000 */
[----:B------:R-:W-:Y:S01]  /*b080*/  IMAD.HI.U32 R224, R246, R227, RZ ;  /* 0x000000e3f6e07227 */ /* 0x000fe200078e00ff */
[----:B------:R-:W-:-:S02]  /*b090*/  ISETP.GT.U32.AND P3, PT, R0, R222, PT ;  /* 0x000000de0000720c */ /* 0x000fc40003f64070 */
[----:B------:R-:W-:Y:S01]  /*b0a0*/  ISETP.GT.U32.AND P1, PT, R0, R223, PT ;  /* 0x000000df0000720c */ /* 0x000fe20003f24070 */
[----:B------:R-:W-:Y:S01]  /*b0b0*/  @!P2 IMAD.MOV R221, RZ, RZ, -R221 ;  /* 0x000000ffffdda224 */ /* 0x000fe200078e0add */
[----:B------:R-:W-:Y:S02]  /*b0c0*/  IADD3 R224, -R224, RZ, RZ ;  /* 0x000000ffe0e07210 */ /* 0x000fe40007ffe1ff */
[----:B------:R-:W-:Y:S01]  /*b0d0*/  ISETP.GE.AND P2, PT, R226, RZ, PT ;  /* 0x000000ffe200720c */ /* 0x000fe20003f46270 */
[----:B------:R-:W-:-:S04]  /*b0e0*/  IMAD.HI.U32 R226, R246, R225, RZ ;  /* 0x000000e1f6e27227 */ /* 0x000fc800078e00ff */
[----:B------:R-:W-:Y:S02]  /*b0f0*/  IMAD R224, R0, R224, R227 ;  /* 0x000000e000e07224 */ /* 0x000fe400078e02e3 */
[----:B------:R-:W-:Y:S02]  /*b100*/  IMAD.MOV R226, RZ, RZ, -R226 ;  /* 0x000000ffffe27224 */ /* 0x000fe400078e0ae2 */
[--C-:B------:R-:W-:Y:S01]  /*b110*/  @!P3 IMAD.IADD R222, R222, 0x1, -R0.reuse ;  /* 0x00000001dedeb824 */ /* 0x100fe200078e0a00 */
[C---:B------:R-:W-:Y:S01]  /*b120*/  ISETP.GT.U32.AND P3, PT, R0.reuse, R224, PT ;  /* 0x000000e00000720c */ /* 0x040fe20003f64070 */
[----:B------:R-:W-:Y:S01]  /*b130*/  @!P1 IMAD.IADD R223, R223, 0x1, -R0 ;  /* 0x00000001dfdf9824 */ /* 0x000fe200078e0a00 */
[----:B------:R-:W-:Y:S01]  /*b140*/  ISETP.GE.AND P1, PT, R231, RZ, PT ;  /* 0x000000ffe700720c */ /* 0x000fe20003f26270 */
[----:B------:R-:W-:Y:S01]  /*b150*/  IMAD R225, R0, R226, R225 ;  /* 0x000000e200e17224 */ /* 0x000fe200078e02e1 */
[----:B------:R-:W-:Y:S01]  /*b160*/  LOP3.LUT R231, R245, 0x1d6, RZ, 0xfc, !PT ;  /* 0x000001d6f5e77812 */ /* 0x000fe200078efcff */
[----:B------:R-:W-:-:S02]  /*b170*/  @!P6 IMAD.MOV R223, RZ, RZ, -R223 ;  /* 0x000000ffffdfe224 */ /* 0x000fc400078e0adf */
[----:B------:R-:W-:Y:S01]  /*b180*/  IMAD.HI.U32 R227, R246, R229, RZ ;  /* 0x000000e5f6e37227 */ /* 0x000fe200078e00ff */
[----:B------:R-:W-:-:S03]  /*b190*/  ISETP.GT.U32.AND P6, PT, R0, R225, PT ;  /* 0x000000e10000720c */ /* 0x000fc60003fc4070 */
[----:B------:R-:W-:Y:S02]  /*b1a0*/  IMAD.MOV R228, RZ, RZ, -R227 ;  /* 0x000000ffffe47224 */ /* 0x000fe400078e0ae3 */
[----:B------:R-:W-:Y:S02]  /*b1b0*/  IMAD.MOV.U32 R227, RZ, RZ, R230 ;  /* 0x000000ffffe37224 */ /* 0x000fe400078e00e6 */
[----:B------:R-:W-:Y:S02]  /*b1c0*/  @!P3 IMAD.IADD R224, R224, 0x1, -R0 ;  /* 0x00000001e0e0b824 */ /* 0x000fe400078e0a00 */
[----:B------:R-:W-:Y:S01]  /*b1d0*/  IMAD R226, R0, R228, R229 ;  /* 0x000000e400e27224 */ /* 0x000fe200078e02e5 */
[----:B------:R-:W-:Y:S01]  /*b1e0*/  LOP3.LUT R229, R245, 0x1d4, RZ, 0xfc, !PT ;  /* 0x000001d4f5e57812 */ /* 0x000fe200078efcff */
[----:B------:R-:W-:-:S03]  /*b1f0*/  IMAD.HI.U32 R228, R246, R227, RZ ;  /* 0x000000e3f6e47227 */ /* 0x000fc600078e00ff */
[----:B------:R-:W-:Y:S01]  /*b200*/  IABS R230, R229 ;  /* 0x000000e500e67213 */ /* 0x000fe20000000000 */
[----:B------:R-:W-:Y:S01]  /*b210*/  @!P4 IMAD.MOV R222, RZ, RZ, -R222 ;  /* 0x000000ffffdec224 */ /* 0x000fe200078e0ade */
[C---:B------:R-:W-:Y:S01]  /*b220*/  ISETP.GT.U32.AND P4, PT, R0.reuse, R224, PT ;  /* 0x000000e00000720c */ /* 0x040fe20003f84070 */
[----:B------:R-:W-:Y:S01]  /*b230*/  @!P6 IMAD.IADD R225, R225, 0x1, -R0 ;  /* 0x00000001e1e1e824 */ /* 0x000fe200078e0a00 */
[----:B------:R-:W-:Y:S01]  /*b240*/  ISETP.GE.AND P3, PT, R229, RZ, PT ;  /* 0x000000ffe500720c */ /* 0x000fe20003f66270 */
[----:B------:R-:W-:Y:S01]  /*b250*/  IMAD.MOV R228, RZ, RZ, -R228 ;  /* 0x000000ffffe47224 */ /* 0x000fe200078e0ae4 */
[----:B------:R-:W-:Y:S02]  /*b260*/  IABS R229, R231 ;  /* 0x000000e700e57213 */ /* 0x000fe40000000000 */
[C---:B------:R-:W-:Y:S01]  /*b270*/  ISETP.GT.U32.AND P6, PT, R0.reuse, R225, PT ;  /* 0x000000e10000720c */ /* 0x040fe20003fc4070 */
[----:B------:R-:W-:Y:S02]  /*b280*/  IMAD R227, R0, R228, R227 ;  /* 0x000000e400e37224 */ /* 0x000fe400078e02e3 */
[----:B------:R-:W-:Y:S01]  /*b290*/  IMAD.MOV.U32 R228, RZ, RZ, R230 ;  /* 0x000000ffffe47224 */ /* 0x000fe200078e00e6 */
[----:B------:R-:W-:Y:S01]  /*b2a0*/  IABS R230, R239 ;  /* 0x000000ef00e67213 */ /* 0x000fe20000000000 */
[----:B------:R-:W-:-:S04]  /*b2b0*/  IMAD.HI.U32 R237, R246, R229, RZ ;  /* 0x000000e5f6ed7227 */ /* 0x000fc800078e00ff */
[----:B------:R-:W-:Y:S01]  /*b2c0*/  IMAD.HI.U32 R232, R246, R228, RZ ;  /* 0x000000e4f6e87227 */ /* 0x000fe200078e00ff */
[----:B------:R-:W-:-:S03]  /*b2d0*/  IADD3 R237, -R237, RZ, RZ ;  /* 0x000000ffeded7210 */ /* 0x000fc60007ffe1ff */
[----:B------:R-:W-:Y:S01]  /*b2e0*/  @!P4 IMAD.IADD R224, R224, 0x1, -R0 ;  /* 0x00000001e0e0c824 */ /* 0x000fe200078e0a00 */
[C---:B------:R-:W-:Y:S01]  /*b2f0*/  ISETP.GT.U32.AND P4, PT, R0.reuse, R226, PT ;  /* 0x000000e20000720c */ /* 0x040fe20003f84070 */
[----:B------:R-:W-:Y:S02]  /*b300*/  IMAD.MOV R232, RZ, RZ, -R232 ;  /* 0x000000ffffe87224 */ /* 0x000fe400078e0ae8 */
[----:B------:R-:W-:Y:S01]  /*b310*/  @!P6 IMAD.IADD R225, R225, 0x1, -R0 ;  /* 0x00000001e1e1e824 */ /* 0x000fe200078e0a00 */
[C---:B------:R-:W-:Y:S01]  /*b320*/  ISETP.GT.U32.AND P6, PT, R0.reuse, R227, PT ;  /* 0x000000e30000720c */ /* 0x040fe20003fc4070 */
[----:B------:R-:W-:Y:S01]  /*b330*/  IMAD R228, R0, R232, R228 ;  /* 0x000000e800e47224 */ /* 0x000fe200078e02e4 */
[----:B------:R-:W-:Y:S01]  /*b340*/  IABS R232, R234 ;  /* 0x000000ea00e87213 */ /* 0x000fe20000000000 */
[----:B------:R-:W-:Y:S02]  /*b350*/  @!P5 IMAD.MOV R224, RZ, RZ, -R224 ;  /* 0x000000ffffe0d224 */ /* 0x000fe400078e0ae0 */
[----:B------:R-:W-:Y:S01]  /*b360*/  IMAD.HI.U32 R233, R246, R230, RZ ;  /* 0x000000e6f6e97227 */ /* 0x000fe200078e00ff */
[----:B------:R-:W-:-:S03]  /*b370*/  ISETP.GT.U32.AND P5, PT, R0, R228, PT ;  /* 0x000000e40000720c */ /* 0x000fc60003fa4070 */
[--C-:B------:R-:W-:Y:S02]  /*b380*/  @!P4 IMAD.IADD R226, R226, 0x1, -R0.reuse ;  /* 0x00000001e2e2c824 */ /* 0x100fe400078e0a00 */
[C---:B------:R-:W-:Y:S02]  /*b390*/  IMAD R229, R0.reuse, R237, R229 ;  /* 0x000000ed00e57224 */ /* 0x040fe400078e02e5 */
[----:B------:R-:W-:Y:S01]  /*b3a0*/  IMAD.MOV R233, RZ, RZ, -R233 ;  /* 0x000000ffffe97224 */ /* 0x000fe200078e0ae9 */
[C---:B------:R-:W-:Y:S01]  /*b3b0*/  ISETP.GT.U32.AND P4, PT, R0.reuse, R226, PT ;  /* 0x000000e20000720c */ /* 0x040fe20003f84070 */
[----:B------:R-:W-:Y:S02]  /*b3c0*/  @!P6 IMAD.IADD R227, R227, 0x1, -R0 ;  /* 0x00000001e3e3e824 */ /* 0x000fe400078e0a00 */
[C---:B------:R-:W-:Y:S02]  /*b3d0*/  IMAD R230, R0.reuse, R233, R230 ;  /* 0x000000e900e67224 */ /* 0x040fe400078e02e6 */
[----:B------:R-:W-:Y:S01]  /*b3e0*/  @!P0 IMAD.MOV R225, RZ, RZ, -R225 ;  /* 0x000000ffffe18224 */ /* 0x000fe200078e0ae1 */
[----:B------:R-:W-:Y:S01]  /*b3f0*/  ISETP.GT.U32.AND P0, PT, R0, R229, PT ;  /* 0x000000e50000720c */ /* 0x000fe20003f04070 */
[----:B------:R-:W-:Y:S01]  /*b400*/  @!P5 IMAD.IADD R228, R228, 0x1, -R0 ;  /* 0x00000001e4e4d824 */ /* 0x000fe200078e0a00 */
[----:B------:R-:W-:Y:S01]  /*b410*/  ISETP.GT.U32.AND P5, PT, R0, R227, PT ;  /* 0x000000e30000720c */ /* 0x000fe20003fa4070 */
[----:B------:R-:W-:Y:S01]  /*b420*/  IMAD.HI.U32 R237, R246, R235, RZ ;  /* 0x000000ebf6ed7227 */ /* 0x000fe200078e00ff */
[----:B------:R-:W-:-:S03]  /*b430*/  ISETP.GT.U32.AND P6, PT, R0, R230, PT ;  /* 0x000000e60000720c */ /* 0x000fc60003fc4070 */
[----:B------:R-:W-:Y:S02]  /*b440*/  IMAD.MOV R237, RZ, RZ, -R237 ;  /* 0x000000ffffed7224 */ /* 0x000fe400078e0aed */
[----:B------:R-:W-:Y:S01]  /*b450*/  @!P4 IMAD.IADD R226, R226, 0x1, -R0 ;  /* 0x00000001e2e2c824 */ /* 0x000fe200078e0a00 */
[----:B------:R-:W-:Y:S01]  /*b460*/  ISETP.GE.AND P4, PT, R231, RZ, PT ;  /* 0x000000ffe700720c */ /* 0x000fe20003f86270 */
[----:B------:R-:W-:-:S04]  /*b470*/  IMAD.HI.U32 R233, R246, R232, RZ ;  /* 0x000000e8f6e97227 */ /* 0x000fc800078e00ff */
[C---:B------:R-:W-:Y:S01]  /*b480*/  IMAD R231, R0.reuse, R237, R235 ;  /* 0x000000ed00e77224 */ /* 0x040fe200078e02eb */
[----:B------:R-:W-:Y:S01]  /*b490*/  IABS R235, R243 ;  /* 0x000000f300eb7213 */ /* 0x000fe20000000000 */
[----:B------:R-:W-:Y:S01]  /*b4a0*/  IMAD.MOV R233, RZ, RZ, -R233 ;  /* 0x000000ffffe97224 */ /* 0x000fe200078e0ae9 */
[----:B------:R-:W-:Y:S01]  /*b4b0*/  IABS R237, R242 ;  /* 0x000000f200ed7213 */ /* 0x000fe20000000000 */
[--C-:B------:R-:W-:Y:S01]  /*b4c0*/  @!P0 IMAD.IADD R229, R229, 0x1, -R0.reuse ;  /* 0x00000001e5e58824 */ /* 0x100fe200078e0a00 */
[C---:B------:R-:W-:Y:S01]  /*b4d0*/  ISETP.GT.U32.AND P0, PT, R0.reuse, R228, PT ;  /* 0x000000e40000720c */ /* 0x040fe20003f04070 */
[----:B------:R-:W-:Y:S01]  /*b4e0*/  @!P5 IMAD.IADD R227, R227, 0x1, -R0 ;  /* 0x00000001e3e3d824 */ /* 0x000fe200078e0a00 */
[C---:B------:R-:W-:Y:S01]  /*b4f0*/  ISETP.GT.U32.AND P5, PT, R0.reuse, R231, PT ;  /* 0x000000e70000720c */ /* 0x040fe20003fa4070 */
[----:B------:R-:W-:Y:S01]  /*b500*/  IMAD R232, R0, R233, R232 ;  /* 0x000000e900e87224 */ /* 0x000fe200078e02e8 */
[----:B------:R-:W-:Y:S01]  /*b510*/  IABS R233, R240 ;  /* 0x000000f000e97213 */ /* 0x000fe20000000000 */
[----:B------:R-:W-:Y:S01]  /*b520*/  @!P6 IMAD.IADD R230, R230, 0x1, -R0 ;  /* 0x00000001e6e6e824 */ /* 0x000fe200078e0a00 */
[----:B------:R-:W-:Y:S01]  /*b530*/  ISETP.GT.U32.AND P6, PT, R0, R229, PT ;  /* 0x000000e50000720c */ /* 0x000fe20003fc4070 */
[----:B------:R-:W-:-:S02]  /*b540*/  @!P2 IMAD.MOV R226, RZ, RZ, -R226 ;  /* 0x000000ffffe2a224 */ /* 0x000fc400078e0ae2 */
[----:B------:R-:W-:Y:S01]  /*b550*/  IMAD.HI.U32 R238, R246, R233, RZ ;  /* 0x000000e9f6ee7227 */ /* 0x000fe200078e00ff */
[----:B------:R-:W-:-:S03]  /*b560*/  ISETP.GT.U32.AND P2, PT, R0, R230, PT ;  /* 0x000000e60000720c */ /* 0x000fc60003f44070 */
[--C-:B------:R-:W-:Y:S01]  /*b570*/  @!P0 IMAD.IADD R228, R228, 0x1, -R0.reuse ;  /* 0x00000001e4e48824 */ /* 0x100fe200078e0a00 */
[----:B------:R-:W-:Y:S01]  /*b580*/  IADD3 R238, -R238, RZ, RZ ;  /* 0x000000ffeeee7210 */ /* 0x000fe20007ffe1ff */
[--C-:B------:R-:W-:Y:S01]  /*b590*/  @!P5 IMAD.IADD R231, R231, 0x1, -R0.reuse ;  /* 0x00000001e7e7d824 */ /* 0x100fe200078e0a00 */
[----:B------:R-:W-:Y:S01]  /*b5a0*/  ISETP.GT.U32.AND P0, PT, R0, R232, PT ;  /* 0x000000e80000720c */ /* 0x000fe20003f04070 */
[----:B------:R-:W-:Y:S01]  /*b5b0*/  @!P1 IMAD.MOV R227, RZ, RZ, -R227 ;  /* 0x000000ffffe39224 */ /* 0x000fe200078e0ae3 */
[----:B------:R-:W-:Y:S01]  /*b5c0*/  ISETP.GE.AND P5, PT, R236, RZ, PT ;  /* 0x000000ffec00720c */ /* 0x000fe20003fa6270 */
[----:B------:R-:W-:Y:S01]  /*b5d0*/  @!P6 IMAD.IADD R229, R229, 0x1, -R0 ;  /* 0x00000001e5e5e824 */ /* 0x000fe200078e0a00 */
[----:B------:R-:W-:Y:S01]  /*b5e0*/  ISETP.GE.AND P6, PT, R239, RZ, PT ;  /* 0x000000ffef00720c */ /* 0x000fe20003fc6270 */
[C---:B------:R-:W-:Y:S01]  /*b5f0*/  IMAD R233, R0.reuse, R238, R233 ;  /* 0x000000ee00e97224 */ /* 0x040fe200078e02e9 */
[----:B------:R-:W-:Y:S01]  /*b600*/  ISETP.GT.U32.AND P1, PT, R0, R231, PT ;  /* 0x000000e70000720c */ /* 0x000fe20003f24070 */
[----:B------:R-:W-:-:S04]  /*b610*/  IMAD.HI.U32 R239, R246, R235, RZ ;  /* 0x000000ebf6ef7227 */ /* 0x000fc800078e00ff */
[----:B------:R-:W-:Y:S01]  /*b620*/  @!P2 IMAD.IADD R230, R230, 0x1, -R0 ;  /* 0x00000001e6e6a824 */ /* 0x000fe200078e0a00 */
[----:B------:R-:W-:Y:S01]  /*b630*/  ISETP.GT.U32.AND P2, PT, R0, R233, PT ;  /* 0x000000e90000720c */ /* 0x000fe20003f44070 */
[----:B------:R-:W-:-:S04]  /*b640*/  IMAD.HI.U32 R238, R246, R237, RZ ;  /* 0x000000edf6ee7227 */ /* 0x000fc800078e00ff */
[----:B------:R-:W-:Y:S01]  /*b650*/  IMAD.MOV R236, RZ, RZ, -R239 ;  /* 0x000000ffffec7224 */ /* 0x000fe200078e0aef */
[----:B------:R-:W-:Y:S01]  /*b660*/  LOP3.LUT R239, R245, 0x1e4, RZ, 0xfc, !PT ;  /* 0x000001e4f5ef7812 */ /* 0x000fe200078efcff */
[----:B------:R-:W-:Y:S02]  /*b670*/  IMAD.MOV R238, RZ, RZ, -R238 ;  /* 0x000000ffffee7224 */ /* 0x000fe400078e0aee */
[----:B------:R-:W-:Y:S01]  /*b680*/  IMAD R235, R0, R236, R235 ;  /* 0x000000ec00eb7224 */ /* 0x000fe200078e02eb */
[----:B------:R-:W-:Y:S01]  /*b690*/  IABS R236, R239 ;  /* 0x000000ef00ec7213 */ /* 0x000fe20000000000 */
[--C-:B------:R-:W-:Y:S01]  /*b6a0*/  @!P0 IMAD.IADD R232, R232, 0x1, -R0.reuse ;  /* 0x00000001e8e88824 */ /* 0x100fe200078e0a00 */
[----:B------:R-:W-:Y:S01]  /*b6b0*/  ISETP.GE.AND P0, PT, R234, RZ, PT ;  /* 0x000000ffea00720c */ /* 0x000fe20003f06270 */
[C---:B------:R-:W-:Y:S01]  /*b6c0*/  IMAD R234, R0.reuse, R238, R237 ;  /* 0x000000ee00ea7224 */ /* 0x040fe200078e02ed */
[----:B------:R-:W-:Y:S01]  /*b6d0*/  IABS R237, R241 ;  /* 0x000000f100ed7213 */ /* 0x000fe20000000000 */
[--C-:B------:R-:W-:Y:S01]  /*b6e0*/  @!P1 IMAD.IADD R231, R231, 0x1, -R0.reuse ;  /* 0x00000001e7e79824 */ /* 0x100fe200078e0a00 */
[C---:B------:R-:W-:Y:S01]  /*b6f0*/  ISETP.GT.U32.AND P1, PT, R0.reuse, R235, PT ;  /* 0x000000eb0000720c */ /* 0x040fe20003f24070 */
[----:B------:R-:W-:Y:S01]  /*b700*/  @!P4 IMAD.MOV R229, RZ, RZ, -R229 ;  /* 0x000000ffffe5c224 */ /* 0x000fe200078e0ae5 */
[----:B------:R-:W-:Y:S01]  /*b710*/  ISETP.GT.U32.AND P4, PT, R0, R234, PT ;  /* 0x000000ea0000720c */ /* 0x000fe20003f84070 */
[----:B------:R-:W-:-:S02]  /*b720*/  @!P2 IMAD.IADD R233, R233, 0x1, -R0 ;  /* 0x00000001e9e9a824 */ /* 0x000fc400078e0a00 */
[----:B------:R-:W-:Y:S01]  /*b730*/  @!P6 IMAD.MOV R230, RZ, RZ, -R230 ;  /* 0x000000ffffe6e224 */ /* 0x000fe200078e0ae6 */
[----:B------:R-:W-:Y:S01]  /*b740*/  ISETP.GE.AND P6, PT, R240, RZ, PT ;  /* 0x000000fff000720c */ /* 0x000fe20003fc6270 */
[----:B------:R-:W-:Y:S01]  /*b750*/  IMAD.HI.U32 R238, R246, R236, RZ ;  /* 0x000000ecf6ee7227 */ /* 0x000fe200078e00ff */
[C---:B------:R-:W-:Y:S02]  /*b760*/  ISETP.GT.U32.AND P2, PT, R0.reuse, R233, PT ;  /* 0x000000e90000720c */ /* 0x040fe40003f44070 */
[----:B------:R-:W-:Y:S01]  /*b770*/  LOP3.LUT R240, R245, 0x1e8, RZ, 0xfc, !PT ;  /* 0x000001e8f5f07812 */ /* 0x000fe200078efcff */
[----:B------:R-:W-:Y:S01]  /*b780*/  @!P3 IMAD.MOV R228, RZ, RZ, -R228 ;  /* 0x000000ffffe4b224 */ /* 0x000fe200078e0ae4 */
[----:B------:R-:W-:Y:S01]  /*b790*/  ISETP.GT.U32.AND P3, PT, R0, R232, PT ;  /* 0x000000e80000720c */ /* 0x000fe20003f64070 */
[--C-:B------:R-:W-:Y:S01]  /*b7a0*/  @!P1 IMAD.IADD R235, R235, 0x1, -R0.reuse ;  /* 0x00000001ebeb9824 */ /* 0x100fe200078e0a00 */
[----:B------:R-:W-:Y:S01]  /*b7b0*/  IADD3 R238, -R238, RZ, RZ ;  /* 0x000000ffeeee7210 */ /* 0x000fe20007ffe1ff */
[----:B------:R-:W-:Y:S01]  /*b7c0*/  @!P4 IMAD.IADD R234, R234, 0x1, -R0 ;  /* 0x00000001eaeac824 */ /* 0x000fe200078e0a00 */
[----:B------:R-:W-:Y:S01]  /*b7d0*/  ISETP.GE.AND P4, PT, R239, RZ, PT ;  /* 0x000000ffef00720c */ /* 0x000fe20003f86270 */
[----:B------:R-:W-:Y:S01]  /*b7e0*/  IMAD.HI.U32 R239, R246, R237, RZ ;  /* 0x000000edf6ef7227 */ /* 0x000fe200078e00ff */
[----:B------:R-:W-:-:S03]  /*b7f0*/  ISETP.GT.U32.AND P1, PT, R0, R235, PT ;  /* 0x000000eb0000720c */ /* 0x000fc60003f24070 */
[----:B------:R-:W-:Y:S01]  /*b800*/  @!P2 IMAD.IADD R233, R233, 0x1, -R0 ;  /* 0x00000001e9e9a824 */ /* 0x000fe200078e0a00 */
[----:B------:R-:W-:Y:S01]  /*b810*/  ISETP.GE.AND P2, PT, R243, RZ, PT ;  /* 0x000000fff300720c */ /* 0x000fe20003f46270 */
[C---:B------:R-:W-:Y:S01]  /*b820*/  IMAD R236, R0.reuse, R238, R236 ;  /* 0x000000ee00ec7224 */ /* 0x040fe200078e02ec */
[----:B------:R-:W-:Y:S01]  /*b830*/  IABS R238, R240 ;  /* 0x000000f000ee7213 */ /* 0x000fe20000000000 */
[----:B------:R-:W-:Y:S01]  /*b840*/  IMAD.MOV R239, RZ, RZ, -R239 ;  /* 0x000000ffffef7224 */ /* 0x000fe200078e0aef */
[----:B------:R-:W-:Y:S01]  /*b850*/  LOP3.LUT R243, R245, 0x1ec, RZ, 0xfc, !PT ;  /* 0x000001ecf5f37812 */ /* 0x000fe200078efcff */
[----:B------:R-:W-:Y:S01]  /*b860*/  @!P5 IMAD.MOV R231, RZ, RZ, -R231 ;  /* 0x000000ffffe7d224 */ /* 0x000fe200078e0ae7 */
[C---:B------:R-:W-:Y:S01]  /*b870*/  ISETP.GT.U32.AND P5, PT, R0.reuse, R234, PT ;  /* 0x000000ea0000720c */ /* 0x040fe20003fa4070 */
[----:B------:R-:W-:Y:S01]  /*b880*/  @!P6 IMAD.MOV R233, RZ, RZ, -R233 ;  /* 0x000000ffffe9e224 */ /* 0x000fe200078e0ae9 */
[C---:B------:R-:W-:Y:S01]  /*b890*/  ISETP.GT.U32.AND P6, PT, R0.reuse, R236, PT ;  /* 0x000000ec0000720c */ /* 0x040fe20003fc4070 */
[----:B------:R-:W-:-:S02]  /*b8a0*/  IMAD R237, R0, R239, R237 ;  /* 0x000000ef00ed7224 */ /* 0x000fc400078e02ed */
[--C-:B------:R-:W-:Y:S01]  /*b8b0*/  @!P3 IMAD.IADD R232, R232, 0x1, -R0.reuse ;  /* 0x00000001e8e8b824 */ /* 0x100fe200078e0a00 */
[----:B------:R-:W-:Y:S01]  /*b8c0*/  ISETP.GE.AND P3, PT, R242, RZ, PT ;  /* 0x000000fff200720c */ /* 0x000fe20003f66270 */
[----:B------:R-:W-:Y:S01]  /*b8d0*/  @!P1 IMAD.IADD R235, R235, 0x1, -R0 ;  /* 0x00000001ebeb9824 */ /* 0x000fe200078e0a00 */
[----:B------:R-:W-:Y:S01]  /*b8e0*/  ISETP.GT.U32.AND P1, PT, R0, R237, PT ;  /* 0x000000ed0000720c */ /* 0x000fe20003f24070 */
[----:B------:R-:W-:Y:S01]  /*b8f0*/  IMAD.HI.U32 R239, R246, R238, RZ ;  /* 0x000000eef6ef7227 */ /* 0x000fe200078e00ff */
[----:B------:R-:W-:-:S03]  /*b900*/  LOP3.LUT R242, R245, 0x1ea, RZ, 0xfc, !PT ;  /* 0x000001eaf5f27812 */ /* 0x000fc600078efcff */
[----:B------:R-:W-:Y:S02]  /*b910*/  IMAD.MOV R239, RZ, RZ, -R239 ;  /* 0x000000ffffef7224 */ /* 0x000fe400078e0aef */
[----:B------:R-:W-:Y:S01]  /*b920*/  @!P5 IMAD.IADD R234, R234, 0x1, -R0 ;  /* 0x00000001eaead824 */ /* 0x000fe200078e0a00 */
[----:B------:R-:W-:Y:S01]  /*b930*/  ISETP.GE.AND P5, PT, R240, RZ, PT ;  /* 0x000000fff000720c */ /* 0x000fe20003fa6270 */
[----:B------:R-:W-:Y:S01]  /*b940*/  IMAD R238, R0, R239, R238 ;  /* 0x000000ef00ee7224 */ /* 0x000fe200078e02ee */
[----:B------:R-:W-:Y:S01]  /*b950*/  IABS R239, R242 ;  /* 0x000000f200ef7213 */ /* 0x000fe20000000000 */
[----:B------:R-:W-:Y:S01]  /*b960*/  @!P6 IMAD.IADD R236, R236, 0x1, -R0 ;  /* 0x00000001ecece824 */ /* 0x000fe200078e0a00 */
[----:B------:R-:W-:Y:S01]  /*b970*/  IABS R240, R243 ;  /* 0x000000f300f07213 */ /* 0x000fe20000000000 */
[----:B------:R-:W-:Y:S01]  /*b980*/  @!P3 IMAD.MOV R234, RZ, RZ, -R234 ;  /* 0x000000ffffeab224 */ /* 0x000fe200078e0aea */
[C---:B------:R-:W-:Y:S01]  /*b990*/  ISETP.GT.U32.AND P3, PT, R0.reuse, R238, PT ;  /* 0x000000ee0000720c */ /* 0x040fe20003f64070 */
[----:B------:R-:W-:Y:S01]  /*b9a0*/  @!P1 IMAD.IADD R237, R237, 0x1, -R0 ;  /* 0x00000001eded9824 */ /* 0x000fe200078e0a00 */
[----:B------:R-:W-:Y:S01]  /*b9b0*/  ISETP.GT.U32.AND P6, PT, R0, R236, PT ;  /* 0x000000ec0000720c */ /* 0x000fe20003fc4070 */
[----:B------:R-:W-:-:S03]  /*b9c0*/  IMAD.HI.U32 R247, R246, R239, RZ ;  /* 0x000000eff6f77227 */ /* 0x000fc600078e00ff */
[----:B------:R-:W-:Y:S01]  /*b9d0*/  ISETP.GT.U32.AND P1, PT, R0, R237, PT ;  /* 0x000000ed0000720c */ /* 0x000fe20003f24070 */
[----:B------:R-:W-:Y:S01]  /*b9e0*/  @!P2 IMAD.MOV R235, RZ, RZ, -R235 ;  /* 0x000000ffffeba224 */ /* 0x000fe200078e0aeb */
[----:B------:R-:W-:Y:S01]  /*b9f0*/  ISETP.GE.AND P2, PT, R242, RZ, PT ;  /* 0x000000fff200720c */ /* 0x000fe20003f46270 */
[----:B------:R-:W-:Y:S01]  /*ba00*/  @!P0 IMAD.MOV R232, RZ, RZ, -R232 ;  /* 0x000000ffffe88224 */ /* 0x000fe200078e0ae8 */
[----:B------:R-:W-:Y:S01]  /*ba10*/  IADD3 R242, -R247, RZ, RZ ;  /* 0x000000fff7f27210 */ /* 0x000fe20007ffe1ff */
[----:B------:R-:W-:Y:S01]  /*ba20*/  IMAD.HI.U32 R247, R246, R240, RZ ;  /* 0x000000f0f6f77227 */ /* 0x000fe200078e00ff */
[----:B------:R-:W-:Y:S02]  /*ba30*/  ISETP.GE.AND P0, PT, R241, RZ, PT ;  /* 0x000000fff100720c */ /* 0x000fe40003f06270 */
[----:B------:R-:W-:Y:S01]  /*ba40*/  IABS R241, R244 ;  /* 0x000000f400f17213 */ /* 0x000fe20000000000 */
[--C-:B------:R-:W-:Y:S01]  /*ba50*/  @!P6 IMAD.IADD R236, R236, 0x1, -R0.reuse ;  /* 0x00000001ecece824 */ /* 0x100fe200078e0a00 */
[----:B------:R-:W-:Y:S01]  /*ba60*/  ISETP.GE.AND P6, PT, R243, RZ, PT ;  /* 0x000000fff300720c */ /* 0x000fe20003fc6270 */
[----:B------:R-:W-:Y:S01]  /*ba70*/  @!P3 IMAD.IADD R238, R238, 0x1, -R0 ;  /* 0x00000001eeeeb824 */ /* 0x000fe200078e0a00 */
[----:B------:R-:W-:Y:S01]  /*ba80*/  ISETP.GE.AND P3, PT, R244, RZ, PT ;  /* 0x000000fff400720c */ /* 0x000fe20003f66270 */
[C---:B------:R-:W-:Y:S01]  /*ba90*/  IMAD R239, R0.reuse, R242, R239 ;  /* 0x000000f200ef7224 */ /* 0x040fe200078e02ef */
[----:B------:R-:W-:Y:S01]  /*baa0*/  IABS R244, R252 ;  /* 0x000000fc00f47213 */ /* 0x000fe20000000000 */
[----:B------:R-:W-:Y:S01]  /*bab0*/  @!P4 IMAD.MOV R236, RZ, RZ, -R236 ;  /* 0x000000ffffecc224 */ /* 0x000fe200078e0aec */
[C---:B------:R-:W-:Y:S01]  /*bac0*/  ISETP.GT.U32.AND P4, PT, R0.reuse, R238, PT ;  /* 0x000000ee0000720c */ /* 0x040fe20003f84070 */
[----:B------:R-:W-:Y:S01]  /*bad0*/  @!P1 IMAD.IADD R237, R237, 0x1, -R0 ;  /* 0x00000001eded9824 */ /* 0x000fe200078e0a00 */
[----:B------:R-:W-:Y:S01]  /*bae0*/  ISETP.GT.U32.AND P1, PT, R0, R239, PT ;  /* 0x000000ef0000720c */ /* 0x000fe20003f24070 */
[----:B------:R-:W-:-:S04]  /*baf0*/  IMAD.HI.U32 R248, R246, R241, RZ ;  /* 0x000000f1f6f87227 */ /* 0x000fc800078e00ff */
[----:B------:R-:W-:Y:S02]  /*bb00*/  IMAD.MOV R242, RZ, RZ, -R247 ;  /* 0x000000fffff27224 */ /* 0x000fe400078e0af7 */
[----:B------:R-:W-:Y:S02]  /*bb10*/  IMAD.MOV R243, RZ, RZ, -R248 ;  /* 0x000000fffff37224 */ /* 0x000fe400078e0af8 */
[C---:B------:R-:W-:Y:S01]  /*bb20*/  IMAD R240, R0.reuse, R242, R240 ;  /* 0x000000f200f07224 */ /* 0x040fe200078e02f0 */
[----:B------:R-:W-:Y:S01]  /*bb30*/  LOP3.LUT R242, R245, 0x1f0, RZ, 0xfc, !PT ;  /* 0x000001f0f5f27812 */ /* 0x000fe200078efcff */
[----:B------:R-:W-:Y:S01]  /*bb40*/  IMAD R241, R0, R243, R241 ;  /* 0x000000f300f17224 */ /* 0x000fe200078e02f1 */
[----:B------:R-:W-:Y:S01]  /*bb50*/  IABS R243, R249 ;  /* 0x000000f900f37213 */ /* 0x000fe20000000000 */
[--C-:B------:R-:W-:Y:S01]  /*bb60*/  @!P4 IMAD.IADD R238, R238, 0x1, -R0.reuse ;  /* 0x00000001eeeec824 */ /* 0x100fe200078e0a00 */
[----:B------:R-:W-:Y:S01]  /*bb70*/  ISETP.GT.U32.AND P4, PT, R0, R240, PT ;  /* 0x000000f00000720c */ /* 0x000fe20003f84070 */
[----:B------:R-:W-:-:S02]  /*bb80*/  @!P1 IMAD.IADD R239, R239, 0x1, -R0 ;  /* 0x00000001efef9824 */ /* 0x000fc400078e0a00 */
[----:B------:R-:W-:Y:S01]  /*bb90*/  @!P0 IMAD.MOV R237, RZ, RZ, -R237 ;  /* 0x000000ffffed8224 */ /* 0x000fe200078e0aed */
[----:B------:R-:W-:Y:S01]  /*bba0*/  ISETP.GE.AND P0, PT, R242, RZ, PT ;  /* 0x000000fff200720c */ /* 0x000fe20003f06270 */
[----:B------:R-:W-:Y:S01]  /*bbb0*/  @!P5 IMAD.MOV R238, RZ, RZ, -R238 ;  /* 0x000000ffffeed224 */ /* 0x000fe200078e0aee */
[----:B------:R-:W-:Y:S01]  /*bbc0*/  ISETP.GT.U32.AND P5, PT, R0, R241, PT ;  /* 0x000000f10000720c */ /* 0x000fe20003fa4070 */
[----:B------:R-:W-:Y:S01]  /*bbd0*/  IMAD.HI.U32 R248, R246, R243, RZ ;  /* 0x000000f3f6f87227 */ /* 0x000fe200078e00ff */
[----:B------:R-:W-:Y:S02]  /*bbe0*/  IABS R242, R242 ;  /* 0x000000f200f27213 */ /* 0x000fe40000000000 */
[----:B------:R-:W-:Y:S01]  /*bbf0*/  ISETP.GT.U32.AND P1, PT, R0, R239, PT ;  /* 0x000000ef0000720c */ /* 0x000fe20003f24070 */
[----:B------:R-:W-:Y:S02]  /*bc00*/  IMAD.HI.U32 R2, R246, R244, RZ ;  /* 0x000000f4f6027227 */ /* 0x000fe400078e00ff */
[----:B------:R-:W-:-:S02]  /*bc10*/  @!P4 IADD3 R240, R240, -R0, RZ ;  /* 0x80000000f0f0c210 */ /* 0x000fc40007ffe0ff */
[----:B------:R-:W-:Y:S02]  /*bc20*/  IMAD.HI.U32 R247, R246, R242, RZ ;  /* 0x000000f2f6f77227 */ /* 0x000fe400078e00ff */
[C---:B------:R-:W-:Y:S02]  /*bc30*/  ISETP.GT.U32.AND P4, PT, R0.reuse, R240, PT ;  /* 0x000000f00000720c */ /* 0x040fe40003f84070 */
[----:B------:R-:W-:Y:S02]  /*bc40*/  IMAD.MOV R247, RZ, RZ, -R247 ;  /* 0x000000fffff77224 */ /* 0x000fe400078e0af7 */
[--C-:B------:R-:W-:Y:S02]  /*bc50*/  @!P5 IMAD.IADD R241, R241, 0x1, -R0.reuse ;  /* 0x00000001f1f1d824 */ /* 0x100fe400078e0a00 */
[----:B------:R-:W-:Y:S01]  /*bc60*/  @!P1 IMAD.IADD R239, R239, 0x1, -R0 ;  /* 0x00000001efef9824 */ /* 0x000fe200078e0a00 */
[----:B------:R-:W-:Y:S01]  /*bc70*/  ISETP.GE.AND P1, PT, R249, RZ, PT ;  /* 0x000000fff900720c */ /* 0x000fe20003f26270 */
[C---:B------:R-:W-:Y:S01]  /*bc80*/  IMAD R242, R0.reuse, R247, R242 ;  /* 0x000000f700f27224 */ /* 0x040fe200078e02f2 */
[C---:B------:R-:W-:Y:S01]  /*bc90*/  ISETP.GT.U32.AND P5, PT, R0.reuse, R241, PT ;  /* 0x000000f10000720c */ /* 0x040fe20003fa4070 */
[----:B------:R-:W-:Y:S01]  /*bca0*/  @!P2 IMAD.MOV R239, RZ, RZ, -R239 ;  /* 0x000000ffffefa224 */ /* 0x000fe200078e0aef */
[----:B------:R-:W-:Y:S01]  /*bcb0*/  IABS R247, R251 ;  /* 0x000000fb00f77213 */ /* 0x000fe20000000000 */
[----:B------:R-:W-:Y:S01]  /*bcc0*/  IMAD.MOV R248, RZ, RZ, -R248 ;  /* 0x000000fffff87224 */ /* 0x000fe200078e0af8 */
[----:B------:R-:W-:Y:S01]  /*bcd0*/  ISETP.GT.U32.AND P2, PT, R0, R242, PT ;  /* 0x000000f20000720c */ /* 0x000fe20003f44070 */
[----:B------:R-:W-:-:S02]  /*bce0*/  IMAD.MOV R2, RZ, RZ, -R2 ;  /* 0x000000ffff027224 */ /* 0x000fc400078e0a02 */
[C---:B------:R-:W-:Y:S01]  /*bcf0*/  IMAD R243, R0.reuse, R248, R243 ;  /* 0x000000f800f37224 */ /* 0x040fe200078e02f3 */
[----:B------:R-:W-:Y:S01]  /*bd00*/  IABS R248, R250 ;  /* 0x000000fa00f87213 */ /* 0x000fe20000000000 */
[----:B------:R-:W-:Y:S01]  /*bd10*/  IMAD R244, R0, R2, R244 ;  /* 0x0000000200f47224 */ /* 0x000fe200078e02f4 */
[----:B------:R-:W-:Y:S01]  /*bd20*/  LOP3.LUT R2, R245, 0x1fa, RZ, 0xfc, !PT ;  /* 0x000001faf5027812 */ /* 0x000fe200078efcff */
[----:B------:R-:W-:-:S03]  /*bd30*/  IMAD.HI.U32 R245, R246, R247, RZ ;  /* 0x000000f7f6f57227 */ /* 0x000fc600078e00ff */
[----:B------:R-:W-:Y:S01]  /*bd40*/  IABS R249, R2 ;  /* 0x0000000200f97213 */ /* 0x000fe20000000000 */
[--C-:B------:R-:W-:Y:S01]  /*bd50*/  @!P4 IMAD.IADD R240, R240, 0x1, -R0.reuse ;  /* 0x00000001f0f0c824 */ /* 0x100fe200078e0a00 */
[C---:B------:R-:W-:Y:S01]  /*bd60*/  ISETP.GT.U32.AND P4, PT, R0.reuse, R243, PT ;  /* 0x000000f30000720c */ /* 0x040fe20003f84070 */
[--C-:B------:R-:W-:Y:S01]  /*bd70*/  @!P5 IMAD.IADD R241, R241, 0x1, -R0.reuse ;  /* 0x00000001f1f1d824 */ /* 0x100fe200078e0a00 */
[----:B------:R-:W-:Y:S01]  /*bd80*/  ISETP.GT.U32.AND P5, PT, R0, R244, PT ;  /* 0x000000f40000720c */ /* 0x000fe20003fa4070 */
[----:B------:R-:W-:Y:S02]  /*bd90*/  @!P2 IMAD.IADD R242, R242, 0x1, -R0 ;  /* 0x00000001f2f2a824 */ /* 0x000fe400078e0a00 */
[----:B------:R-:W-:Y:S02]  /*bda0*/  IMAD.MOV R245, RZ, RZ, -R245 ;  /* 0x000000fffff57224 */ /* 0x000fe400078e0af5 */
[----:B-1----:R-:W-:Y:S01]  /*bdb0*/  IMAD.MOV.U32 R3, RZ, RZ, R249 ;  /* 0x000000ffff037224 */ /* 0x002fe200078e00f9 */
[C---:B------:R-:W-:Y:S01]  /*bdc0*/  ISETP.GT.U32.AND P2, PT, R0.reuse, R242, PT ;  /* 0x000000f20000720c */ /* 0x040fe20003f44070 */
[----:B------:R-:W-:-:S02]  /*bdd0*/  IMAD R245, R0, R245, R247 ;  /* 0x000000f500f57224 */ /* 0x000fc400078e02f7 */
[----:B------:R-:W-:-:S04]  /*bde0*/  IMAD.HI.U32 R247, R246, R248, RZ ;  /* 0x000000f8f6f77227 */ /* 0x000fc800078e00ff */
[----:B------:R-:W-:Y:S02]  /*bdf0*/  IMAD.MOV.U32 R249, RZ, RZ, R4 ;  /* 0x000000fffff97224 */ /* 0x000fe400078e0004 */
[----:B------:R-:W-:Y:S02]  /*be00*/  IMAD.MOV R247, RZ, RZ, -R247 ;  /* 0x000000fffff77224 */ /* 0x000fe400078e0af7 */
[----:B------:R-:W-:-:S04]  /*be10*/  IMAD.HI.U32 R5, R246, R3, RZ ;  /* 0x00000003f6057227 */ /* 0x000fc800078e00ff */
[----:B------:R-:W-:Y:S01]  /*be20*/  @!P4 IMAD.IADD R243, R243, 0x1, -R0 ;  /* 0x00000001f3f3c824 */ /* 0x000fe200078e0a00 */
[----:B------:R-:W-:Y:S01]  /*be30*/  ISETP.GT.U32.AND P4, PT, R0, R245, PT ;  /* 0x000000f50000720c */ /* 0x000fe20003f84070 */
[----:B------:R-:W-:-:S04]  /*be40*/  IMAD.HI.U32 R4, R246, R249, RZ ;  /* 0x000000f9f6047227 */ /* 0x000fc800078e00ff */
[----:B------:R-:W-:Y:S01]  /*be50*/  @!P5 IMAD.IADD R244, R244, 0x1, -R0 ;  /* 0x00000001f4f4d824 */ /* 0x000fe200078e0a00 */
[C---:B------:R-:W-:Y:S01]  /*be60*/  ISETP.GT.U32.AND P5, PT, R0.reuse, R243, PT ;  /* 0x000000f30000720c */ /* 0x040fe20003fa4070 */
[----:B------:R-:W-:Y:S01]  /*be70*/  IMAD R246, R0, R247, R248 ;  /* 0x000000f700f67224 */ /* 0x000fe200078e02f8 */
[----:B------:R-:W-:Y:S01]  /*be80*/  @!P2 IADD3 R242, R242, -R0, RZ ;  /* 0x80000000f2f2a210 */ /* 0x000fe20007ffe0ff */
[----:B------:R-:W-:Y:S01]  /*be90*/  @!P6 IMAD.MOV R240, RZ, RZ, -R240 ;  /* 0x000000fffff0e224 */ /* 0x000fe200078e0af0 */
[C---:B------:R-:W-:Y:S01]  /*bea0*/  ISETP.GT.U32.AND P6, PT, R0.reuse, R244, PT ;  /* 0x000000f40000720c */ /* 0x040fe20003fc4070 */
[----:B------:R-:W-:Y:S01]  /*beb0*/  IMAD.MOV R247, RZ, RZ, -R5 ;  /* 0x000000fffff77224 */ /* 0x000fe200078e0a05 */
[C---:B------:R-:W-:Y:S01]  /*bec0*/  ISETP.GT.U32.AND P2, PT, R0.reuse, R246, PT ;  /* 0x000000f60000720c */ /* 0x040fe20003f44070 */
[----:B------:R-:W-:Y:S01]  /*bed0*/  IMAD.MOV R248, RZ, RZ, -R4 ;  /* 0x000000fffff87224 */ /* 0x000fe200078e0a04 */
[----:B------:R-:W2:Y:S01]  /*bee0*/  LDL.LU R5, [R1+0x2630] ;  /* 0x0026300001057983 */ /* 0x000ea20000300800 */
[----:B------:R-:W-:-:S02]  /*bef0*/  IMAD R247, R0, R247, R3 ;  /* 0x000000f700f77224 */ /* 0x000fc400078e0203 */
[C---:B------:R-:W-:Y:S01]  /*bf00*/  IMAD R248, R0.reuse, R248, R249 ;  /* 0x000000f800f87224 */ /* 0x040fe200078e02f9 */
[----:B------:R-:W3:Y:S01]  /*bf10*/  LDL.LU R4, [R1+0x262c] ;  /* 0x00262c0001047983 */ /* 0x000ee20000300800 */
[--C-:B------:R-:W-:Y:S02]  /*bf20*/  @!P4 IMAD.IADD R245, R245, 0x1, -R0.reuse ;  /* 0x00000001f5f5c824 */ /* 0x100fe400078e0a00 */
[--C-:B------:R-:W-:Y:S01]  /*bf30*/  @!P5 IMAD.IADD R243, R243, 0x1, -R0.reuse ;  /* 0x00000001f3f3d824 */ /* 0x100fe200078e0a00 */
[----:B------:R-:W-:Y:S01]  /*bf40*/  ISETP.GT.U32.AND P5, PT, R0, R247, PT ;  /* 0x000000f70000720c */ /* 0x000fe20003fa4070 */
[--C-:B------:R-:W-:Y:S01]  /*bf50*/  @!P6 IMAD.IADD R244, R244, 0x1, -R0.reuse ;  /* 0x00000001f4f4e824 */ /* 0x100fe200078e0a00 */
[----:B------:R-:W-:Y:S01]  /*bf60*/  ISETP.GT.U32.AND P6, PT, R0, R248, PT ;  /* 0x000000f80000720c */ /* 0x000fe20003fc4070 */
[----:B------:R-:W-:Y:S01]  /*bf70*/  @!P2 IMAD.IADD R246, R246, 0x1, -R0 ;  /* 0x00000001f6f6a824 */ /* 0x000fe200078e0a00 */
[C---:B------:R-:W-:Y:S01]  /*bf80*/  ISETP.GT.U32.AND P4, PT, R0.reuse, R245, PT ;  /* 0x000000f50000720c */ /* 0x040fe20003f84070 */
[----:B------:R-:W-:Y:S01]  /*bf90*/  @!P0 IMAD.MOV R242, RZ, RZ, -R242 ;  /* 0x000000fffff28224 */ /* 0x000fe200078e0af2 */
[----:B------:R-:W4:Y:S01]  /*bfa0*/  LDL.LU R3, [R1+0x2628] ;  /* 0x0026280001037983 */ /* 0x000f220000300800 */
[----:B------:R-:W-:Y:S01]  /*bfb0*/  @!P3 IMAD.MOV R241, RZ, RZ, -R241 ;  /* 0x000000fffff1b224 */ /* 0x000fe200078e0af1 */
[----:B------:R-:W-:Y:S01]  /*bfc0*/  ISETP.GT.U32.AND P0, PT, R0, R246, PT ;  /* 0x000000f60000720c */ /* 0x000fe20003f04070 */
[----:B------:R-:W-:Y:S01]  /*bfd0*/  @!P1 IMAD.MOV R243, RZ, RZ, -R243 ;  /* 0x000000fffff39224 */ /* 0x000fe200078e0af3 */
[----:B------:R-:W-:Y:S01]  /*bfe0*/  ISETP.GE.AND P3, PT, R252, RZ, PT ;  /* 0x000000fffc00720c */ /* 0x000fe20003f66270 */
[----:B------:R-:W-:-:S02]  /*bff0*/  IMAD.MOV.U32 R249, RZ, RZ, c[0x0][0x180] ;  /* 0x00006000fff97624 */ /* 0x000fc400078e00ff */
[--C-:B------:R-:W-:Y:S01]  /*c000*/  @!P5 IMAD.IADD R247, R247, 0x1, -R0.reuse ;  /* 0x00000001f7f7d824 */ /* 0x100fe200078e0a00 */
[----:B------:R-:W-:Y:S01]  /*c010*/  ISETP.GE.AND P5, PT, R250, RZ, PT ;  /* 0x000000fffa00720c */ /* 0x000fe20003fa6270 */
[--C-:B------:R-:W-:Y:S01]  /*c020*/  @!P6 IMAD.IADD R248, R248, 0x1, -R0.reuse ;  /* 0x00000001f8f8e824 */ /* 0x100fe200078e0a00 */
[----:B------:R-:W2:Y:S01]  /*c030*/  LDL.LU R250, [R1+0x10] ;  /* 0x0000100001fa7983 */ /* 0x000ea20000300800 */
[--C-:B------:R-:W-:Y:S01]  /*c040*/  @!P4 IMAD.IADD R245, R245, 0x1, -R0.reuse ;  /* 0x00000001f5f5c824 */ /* 0x100fe200078e0a00 */
[----:B------:R-:W-:Y:S02]  /*c050*/  ISETP.GE.AND P4, PT, R251, RZ, PT ;  /* 0x000000fffb00720c */ /* 0x000fe40003f86270 */
[----:B------:R-:W2:Y:S01]  /*c060*/  LDL.LU R251, [R1+0xc] ;  /* 0x00000c0001fb7983 */ /* 0x000ea20000300800 */
[----:B------:R-:W-:Y:S01]  /*c070*/  ISETP.GT.U32.AND P6, PT, R0, R247, PT ;  /* 0x000000f70000720c */ /* 0x000fe20003fc4070 */
[----:B------:R-:W-:Y:S01]  /*c080*/  @!P0 IMAD.IADD R246, R246, 0x1, -R0 ;  /* 0x00000001f6f68824 */ /* 0x000fe200078e0a00 */
[----:B------:R-:W-:Y:S01]  /*c090*/  ISETP.GT.U32.AND P1, PT, R0, R248, PT ;  /* 0x000000f80000720c */ /* 0x000fe20003f24070 */
[----:B------:R-:W2:Y:S01]  /*c0a0*/  LDL.LU R252, [R1+0x8] ;  /* 0x0000080001fc7983 */ /* 0x000ea20000300800 */
[----:B------:R-:W-:-:S03]  /*c0b0*/  IADD3 R249, R249, -0x1, RZ ;  /* 0xfffffffff9f97810 */ /* 0x000fc60007ffe0ff */
[----:B------:R-:W2:Y:S01]  /*c0c0*/  LDL.LU R0, [R1+0x2c] ;  /* 0x00002c0001007983 */ /* 0x000ea20000300800 */
[----:B------:R-:W-:Y:S01]  /*c0d0*/  ISETP.GE.U32.AND P2, PT, R249, 0x7fffffc0, PT ;  /* 0x7fffffc0f900780c */ /* 0x000fe20003f46070 */
[----:B------:R-:W-:-:S05]  /*c0e0*/  IMAD.MOV.U32 R249, RZ, RZ, c[0x0][0x180] ;  /* 0x00006000fff97624 */ /* 0x000fca00078e00ff */
[----:B------:R-:W-:-:S04]  /*c0f0*/  IADD3 R249, R249, -0x5, RZ ;  /* 0xfffffffbf9f97810 */ /* 0x000fc80007ffe0ff */
[----:B------:R-:W-:Y:S02]  /*c100*/  ISETP.GE.U32.AND P0, PT, R249, 0x7fffffbc, PT ;  /* 0x7fffffbcf900780c */ /* 0x000fe40003f06070 */
[----:B------:R-:W-:Y:S01]  /*c110*/  MOV R249, c[0x0][0x180] ;  /* 0x0000600000f97a02 */ /* 0x000fe20000000f00 */
[----:B------:R-:W-:-:S03]  /*c120*/  @!P3 IMAD.MOV R244, RZ, RZ, -R244 ;  /* 0x000000fffff4b224 */ /* 0x000fc600078e0af4 */
[----:B------:R-:W-:Y:S01]  /*c130*/  IADD3 R249, R249, -0x9, RZ ;  /* 0xfffffff7f9f97810 */ /* 0x000fe20007ffe0ff */
[----:B------:R-:W-:-:S03]  /*c140*/  @!P5 IMAD.MOV R246, RZ, RZ, -R246 ;  /* 0x000000fffff6d224 */ /* 0x000fc600078e0af6 */
[----:B------:R-:W-:Y:S01]  /*c150*/  ISETP.GE.U32.AND P3, PT, R249, 0x7fffffb8, PT ;  /* 0x7fffffb8f900780c */ /* 0x000fe20003f66070 */
[----:B------:R-:W-:Y:S02]  /*c160*/  IMAD.MOV.U32 R249, RZ, RZ, c[0x0][0x180] ;  /* 0x00006000fff97624 */ /* 0x000fe400078e00ff */
[----:B------:R-:W-:Y:S01]  /*c170*/  @!P4 IMAD.MOV R245, RZ, RZ, -R245 ;  /* 0x000000fffff5c224 */ /* 0x000fe200078e0af5 */
[----:B------:R-:W-:Y:S02]  /*c180*/  ISETP.GE.AND P4, PT, R2, RZ, PT ;  /* 0x000000ff0200720c */ /* 0x000fe40003f86270 */
[----:B------:R-:W-:Y:S01]  /*c190*/  IADD3 R249, R249, -0xd, RZ ;  /* 0xfffffff3f9f97810 */ /* 0x000fe20007ffe0ff */
[----:B------:R-:W3:Y:S01]  /*c1a0*/  LDL.LU R2, [R1+0x2624] ;  /* 0x0026240001027983 */ /* 0x000ee20000300800 */
[----:B--2---:R-:W-:Y:S02]  /*c1b0*/  ISETP.GE.AND P5, PT, R0, RZ, PT ;  /* 0x000000ff0000720c */ /* 0x004fe40003fa6270 */
[----:B------:R-:W-:-:S05]  /*c1c0*/  IABS R0, c[0x0][0x17c] ;  /* 0x00005f0000007a13 */ /* 0x000fca0000000000 */
[--C-:B------:R-:W-:Y:S01]  /*c1d0*/  @!P6 IMAD.IADD R247, R247, 0x1, -R0.reuse ;  /* 0x00000001f7f7e824 */ /* 0x100fe200078e0a00 */
[----:B------:R-:W-:Y:S01]  /*c1e0*/  ISETP.GE.U32.AND P6, PT, R249, 0x7fffffb4, PT ;  /* 0x7fffffb4f900780c */ /* 0x000fe20003fc6070 */
[----:B------:R-:W-:Y:S02]  /*c1f0*/  IMAD.MOV.U32 R249, RZ, RZ, c[0x0][0x180] ;  /* 0x00006000fff97624 */ /* 0x000fe400078e00ff */
[----:B------:R-:W-:-:S03]  /*c200*/  @!P1 IMAD.IADD R248, R248, 0x1, -R0 ;  /* 0x00000001f8f89824 */ /* 0x000fc600078e0a00 */
[----:B------:R-:W-:Y:S01]  /*c210*/  IADD3 R0, R249, -0x11, RZ ;  /* 0xffffffeff9007810 */ /* 0x000fe20007ffe0ff */
[----:B------:R-:W-:-:S03]  /*c220*/  @!P4 IMAD.MOV R247, RZ, RZ, -R247 ;  /* 0x000000fffff7c224 */ /* 0x000fc600078e0af7 */
[----:B------:R-:W-:Y:S02]  /*c230*/  ISETP.GE.U32.AND P4, PT, R0, 0x7fffffb0, PT ;  /* 0x7fffffb00000780c */ /* 0x000fe40003f86070 */
[----:B------:R-:W1:Y:S01]  /*c240*/  S2R R0, SR_TID.X ;  /* 0x0000000000007919 */ /* 0x000e620000002100 */
[----:B------:R-:W-:Y:S01]  /*c250*/  @!P5 IMAD.MOV R248, RZ, RZ, -R248 ;  /* 0x000000fffff8d224 */ /* 0x000fe200078e0af8 */
[----:B-1----:R-:W-:-:S05]  /*c260*/  LOP3.LUT R0, R0, 0x3f, RZ, 0xc0, !PT ;  /* 0x0000003f00007812 */ /* 0x002fca00078ec0ff */
[----:B------:R-:W-:-:S05]  /*c270*/  IMAD R0, R0, c[0x0][0x18c], RZ ;  /* 0x0000630000007a24 */ /* 0x000fca00078e02ff */
[----:B------:R-:W-:-:S05]  /*c280*/  LEA R0, P5, R0, c[0x0][0x168], 0x2 ;  /* 0x00005a0000007a11 */ /* 0x000fca00078a10ff */
[----:B------:R1:W-:Y:S04]  /*c290*/  STL [R1+0x2610], R0 ;  /* 0x0026100001007387 */ /* 0x0003e80000100800 */
[----:B-1----:R-:W2:Y:S01]  /*c2a0*/  LDL.LU R0, [R1+0x14] ;  /* 0x0000140001007983 */ /* 0x002ea20000300800 */
[----:B------:R-:W-:Y:S02]  /*c2b0*/  ISETP.NE.AND P1, PT, RZ, c[0x0][0x17c], PT ;  /* 0x00005f00ff007a0c */ /* 0x000fe40003f25270 */
[----:B------:R-:W-:-:S04]  /*c2c0*/  LOP3.LUT R249, RZ, c[0x0][0x17c], RZ, 0x33, !PT ;  /* 0x00005f00fff97a12 */ /* 0x000fc800078e33ff */
[C---:B------:R-:W-:Y:S02]  /*c2d0*/  SEL R250, R249.reuse, R250, !P1 ;  /* 0x000000faf9fa7207 */ /* 0x040fe40004800000 */
[C---:B------:R-:W-:Y:S02]  /*c2e0*/  SEL R251, R249.reuse, R251, !P1 ;  /* 0x000000fbf9fb7207 */ /* 0x040fe40004800000 */
[C---:B------:R-:W-:Y:S02]  /*c2f0*/  SEL R252, R249.reuse, R252, !P1 ;  /* 0x000000fcf9fc7207 */ /* 0x040fe40004800000 */
[C---:B------:R-:W-:Y:S02]  /*c300*/  SEL R124, R249.reuse, R124, !P1 ;  /* 0x0000007cf97c7207 */ /* 0x040fe40004800000 */
[C---:B------:R-:W-:Y:S02]  /*c310*/  SEL R125, R249.reuse, R125, !P1 ;  /* 0x0000007df97d7207 */ /* 0x040fe40004800000 */
[----:B------:R-:W-:-:S02]  /*c320*/  SEL R126, R249, R126, !P1 ;  /* 0x0000007ef97e7207 */ /* 0x000fc40004800000 */
        /* <DEDUP_REMOVED lines=15> */
[----:B--2---:R-:W-:-:S05]  /*c420*/  SEL R0, R249, R0, !P1 ;  /* 0x00000000f9007207 */ /* 0x004fca0004800000 */
[----:B------:R3:W-:Y:S02]  /*c430*/  STL [R1+0x14], R0 ;  /* 0x0000140001007387 */ /* 0x0007e40000100800 */
[C---:B---3--:R-:W-:Y:S02]  /*c440*/  SEL R0, R249.reuse, R2, !P1 ;  /* 0x00000002f9007207 */ /* 0x048fe40004800000 */
[----:B------:R-:W2:Y:S04]  /*c450*/  LDL.LU R2, [R1] ;  /* 0x0000000001027983 */ /* 0x000ea80000300800 */
[----:B------:R1:W-:Y:S04]  /*c460*/  STL [R1+0x2614], R0 ;  /* 0x0026140001007387 */ /* 0x0003e80000100800 */
[----:B-1----:R-:W3:Y:S04]  /*c470*/  LDL.LU R0, [R1+0x4] ;  /* 0x0000040001007983 */ /* 0x002ee80000300800 */
[----:B------:R1:W-:Y:S04]  /*c480*/  STL [R1+0x10], R250 ;  /* 0x000010fa01007387 */ /* 0x0003e80000100800 */
[----:B-1----:R-:W2:Y:S04]  /*c490*/  LDL.LU R250, [R1+0x2620] ;  /* 0x0026200001fa7983 */ /* 0x002ea80000300800 */
[----:B------:R1:W-:Y:S04]  /*c4a0*/  STL [R1+0xc], R251 ;  /* 0x00000cfb01007387 */ /* 0x0003e80000100800 */
[----:B-1----:R-:W2:Y:S04]  /*c4b0*/  LDL.LU R251, [R1+0x261c] ;  /* 0x00261c0001fb7983 */ /* 0x002ea80000300800 */
[----:B------:R1:W-:Y:S04]  /*c4c0*/  STL [R1+0x8], R252 ;  /* 0x000008fc01007387 */ /* 0x0003e80000100800 */
[----:B-1----:R-:W2:Y:S04]  /*c4d0*/  LDL.LU R252, [R1+0x2618] ;  /* 0x0026180001fc7983 */ /* 0x002ea80000300800 */
[----:B------:R-:W-:Y:S04]  /*c4e0*/  STL.64 [R1+0x2608], R124 ;  /* 0x0026087c01007387 */ /* 0x000fe80000100a00 */
[----:B------:R-:W-:Y:S04]  /*c4f0*/  STL.64 [R1+0x25f8], R126 ;  /* 0x0025f87e01007387 */ /* 0x000fe80000100a00 */
[----:B------:R1:W-:Y:S04]  /*c500*/  STL.64 [R1+0x25f0], R128 ;  /* 0x0025f08001007387 */ /* 0x0003e80000100a00 */
[----:B------:R-:W-:Y:S04]  /*c510*/  STL.64 [R1+0x2600], R130 ;  /* 0x0026008201007387 */ /* 0x000fe80000100a00 */
[----:B------:R4:W-:Y:S01]  /*c520*/  STL [R1+0x25d8], R151 ;  /* 0x0025d89701007387 */ /* 0x0009e20000100800 */
[----:B-1----:R-:W-:Y:S01]  /*c530*/  SEL R129, R249, R150, !P1 ;  /* 0x00000096f9817207 */ /* 0x002fe20004800000 */
[----:B------:R-:W-:-:S02]  /*c540*/  IMAD.MOV.U32 R150, RZ, RZ, R148 ;  /* 0x000000ffff967224 */ /* 0x000fc400078e0094 */
[----:B------:R1:W-:Y:S01]  /*c550*/  STL [R1+0x25dc], R152 ;  /* 0x0025dc9801007387 */ /* 0x0003e20000100800 */
[C---:B------:R-:W-:Y:S02]  /*c560*/  SEL R148, R249.reuse, R174, !P1 ;  /* 0x000000aef9947207 */ /* 0x040fe40004800000 */
[C---:B----4-:R-:W-:Y:S01]  /*c570*/  SEL R151, R249.reuse, R188, !P1 ;  /* 0x000000bcf9977207 */ /* 0x050fe20004800000 */
[----:B------:R-:W-:Y:S01]  /*c580*/  STL [R1+0x25e0], R153 ;  /* 0x0025e09901007387 */ /* 0x000fe20000100800 */
[C---:B------:R-:W-:Y:S01]  /*c590*/  SEL R124, R249.reuse, R179, !P1 ;  /* 0x000000b3f97c7207 */ /* 0x040fe20004800000 */
[----:B------:R-:W-:Y:S02]  /*c5a0*/  IMAD.MOV.U32 R179, RZ, RZ, R149 ;  /* 0x000000ffffb37224 */ /* 0x000fe400078e0095 */
[----:B------:R4:W-:Y:S01]  /*c5b0*/  STL [R1+0x25e4], R154 ;  /* 0x0025e49a01007387 */ /* 0x0009e20000100800 */
[C---:B------:R-:W-:Y:S02]  /*c5c0*/  SEL R130, R249.reuse, R177, !P1 ;  /* 0x000000b1f9827207 */ /* 0x040fe40004800000 */
[C---:B-1----:R-:W-:Y:S01]  /*c5d0*/  SEL R152, R249.reuse, R184, !P1 ;  /* 0x000000b8f9987207 */ /* 0x042fe20004800000 */
[----:B------:R-:W-:Y:S01]  /*c5e0*/  STL [R1+0x25e8], R155 ;  /* 0x0025e89b01007387 */ /* 0x000fe20000100800 */
[C---:B------:R-:W-:Y:S01]  /*c5f0*/  SEL R177, R249.reuse, R178, !P1 ;  /* 0x000000b2f9b17207 */ /* 0x040fe20004800000 */
[----:B------:R-:W-:Y:S01]  /*c600*/  IMAD.MOV.U32 R178, RZ, RZ, R147 ;  /* 0x000000ffffb27224 */ /* 0x000fe200078e0093 */
[C---:B------:R-:W-:Y:S01]  /*c610*/  SEL R184, R249.reuse, R192, !P1 ;  /* 0x000000c0f9b87207 */ /* 0x040fe20004800000 */
[----:B------:R-:W-:Y:S01]  /*c620*/  STL [R1+0xc4], R151 ;  /* 0x0000c49701007387 */ /* 0x000fe20000100800 */
[----:B----4-:R-:W-:Y:S01]  /*c630*/  SEL R154, R249, R175, !P1 ;  /* 0x000000aff99a7207 */ /* 0x010fe20004800000 */
[----:B------:R-:W-:-:S02]  /*c640*/  IMAD.MOV.U32 R175, RZ, RZ, R148 ;  /* 0x000000ffffaf7224 */ /* 0x000fc400078e0094 */
[----:B------:R-:W4:Y:S01]  /*c650*/  LDL.LU R149, [R1+0x14] ;  /* 0x0000140001957983 */ /* 0x000f220000300800 */
[----:B------:R-:W-:Y:S01]  /*c660*/  MOV R192, R185 ;  /* 0x000000b900c07202 */ /* 0x000fe20000000f00 */
[----:B------:R-:W-:Y:S02]  /*c670*/  IMAD.MOV.U32 R185, RZ, RZ, R146 ;  /* 0x000000ffffb97224 */ /* 0x000fe400078e0092 */
[----:B------:R-:W2:Y:S04]  /*c680*/  LDL.LU R148, [R1+0x10] ;  /* 0x0000100001947983 */ /* 0x000ea80000300800 */
[----:B------:R-:W2:Y:S04]  /*c690*/  LDL.LU R147, [R1+0xc] ;  /* 0x00000c0001937983 */ /* 0x000ea80000300800 */
[----:B------:R-:W2:Y:S01]  /*c6a0*/  LDL.LU R146, [R1+0x8] ;  /* 0x0000080001927983 */ /* 0x000ea20000300800 */
[----:B------:R-:W-:-:S03]  /*c6b0*/  IMAD.MOV.U32 R174, RZ, RZ, R150 ;  /* 0x000000ffffae7224 */ /* 0x000fc600078e0096 */
[----:B------:R-:W1:Y:S01]  /*c6c0*/  S2R R150, SR_TID.X ;  /* 0x0000000000967919 */ /* 0x000e620000002100 */
[C---:B------:R-:W-:Y:S02]  /*c6d0*/  SEL R128, R249.reuse, R180, !P1 ;  /* 0x000000b4f9807207 */ /* 0x040fe40004800000 */
[C---:B------:R-:W-:Y:S02]  /*c6e0*/  SEL R194, R249.reuse, R194, !P1 ;  /* 0x000000c2f9c27207 */ /* 0x040fe40004800000 */
[C---:B------:R-:W-:Y:S02]  /*c6f0*/  SEL R180, R249.reuse, R196, !P1 ;  /* 0x000000c4f9b47207 */ /* 0x040fe40004800000 */
[C---:B------:R-:W-:Y:S01]  /*c700*/  SEL R195, R249.reuse, R195, !P1 ;  /* 0x000000c3f9c37207 */ /* 0x040fe20004800000 */
[----:B------:R-:W-:Y:S01]  /*c710*/  STL [R1+0x25d0], R194 ;  /* 0x0025d0c201007387 */ /* 0x000fe20000100800 */
[----:B------:R-:W-:Y:S02]  /*c720*/  SEL R126, R249, R183, !P1 ;  /* 0x000000b7f97e7207 */ /* 0x000fe40004800000 */
[----:B-1----:R-:W-:-:S05]  /*c730*/  LOP3.LUT R150, R150, 0x3f, RZ, 0xc0, !PT ;  /* 0x0000003f96967812 */ /* 0x002fca00078ec0ff */
[----:B------:R-:W-:Y:S01]  /*c740*/  IMAD R150, R150, c[0x0][0x18c], RZ ;  /* 0x0000630096967a24 */ /* 0x000fe200078e02ff */
[----:B------:R-:W-:-:S04]  /*c750*/  SEL R183, R249, R189, !P1 ;  /* 0x000000bdf9b77207 */ /* 0x000fc80004800000 */
[----:B------:R-:W-:Y:S01]  /*c760*/  LEA.HI.X.SX32 R196, R150, c[0x0][0x16c], 0x2, P5 ;  /* 0x00005b0096c47a11 */ /* 0x000fe200028f16ff */
[----:B------:R1:W-:Y:S01]  /*c770*/  STL [R1+0x25d4], R195 ;  /* 0x0025d4c301007387 */ /* 0x0003e20000100800 */
[C---:B------:R-:W-:Y:S01]  /*c780*/  SEL R189, R249.reuse, R206, !P1 ;  /* 0x000000cef9bd7207 */ /* 0x040fe20004800000 */
[----:B------:R-:W-:Y:S01]  /*c790*/  IMAD.MOV.U32 R206, RZ, RZ, R174 ;  /* 0x000000ffffce7224 */ /* 0x000fe200078e00ae */
[----:B---3--:R-:W-:Y:S01]  /*c7a0*/  SEL R0, R249, R0, !P1 ;  /* 0x00000000f9007207 */ /* 0x008fe20004800000 */
[----:B----4-:R-:W-:Y:S02]  /*c7b0*/  IMAD R150, R149, c[0x0][0x190], RZ ;  /* 0x0000640095967a24 */ /* 0x010fe400078e02ff */
[----:B--2---:R-:W-:Y:S02]  /*c7c0*/  IMAD R149, R148, c[0x0][0x190], RZ ;  /* 0x0000640094957a24 */ /* 0x004fe400078e02ff */
[----:B------:R-:W-:Y:S02]  /*c7d0*/  IMAD R148, R147, c[0x0][0x190], RZ ;  /* 0x0000640093947a24 */ /* 0x000fe400078e02ff */
[----:B------:R-:W-:-:S02]  /*c7e0*/  IMAD R147, R146, c[0x0][0x190], RZ ;  /* 0x0000640092937a24 */ /* 0x000fc400078e02ff */
[----:B------:R-:W-:Y:S02]  /*c7f0*/  IMAD R146, R0, c[0x0][0x190], RZ ;  /* 0x0000640000927a24 */ /* 0x000fe400078e02ff */
[----:B------:R-:W2:Y:S04]  /*c800*/  LDL.LU R0, [R1+0x2614] ;  /* 0x0026140001007983 */ /* 0x000ea80000300800 */
[----:B------:R-:W3:Y:S01]  /*c810*/  LDL.LU R174, [R1+0x38] ;  /* 0x0000380001ae7983 */ /* 0x000ee20000300800 */
[C---:B-1----:R-:W-:Y:S02]  /*c820*/  SEL R195, R249.reuse, R200, !P1 ;  /* 0x000000c8f9c37207 */ /* 0x042fe40004800000 */
[C---:B------:R-:W-:Y:S02]  /*c830*/  SEL R200, R249.reuse, R207, !P1 ;  /* 0x000000cff9c87207 */ /* 0x040fe40004800000 */
[----:B------:R-:W4:Y:S01]  /*c840*/  LDL.LU R207, [R1+0x3c] ;  /* 0x00003c0001cf7983 */ /* 0x000f220000300800 */
[----:B------:R-:W-:-:S02]  /*c850*/  SEL R176, R249, R176, !P1 ;  /* 0x000000b0f9b07207 */ /* 0x000fc40004800000 */
[C---:B------:R-:W-:Y:S02]  /*c860*/  SEL R127, R249.reuse, R187, !P1 ;  /* 0x000000bbf97f7207 */ /* 0x040fe40004800000 */
[C---:B------:R-:W-:Y:S02]  /*c870*/  SEL R114, R249.reuse, R114, !P1 ;  /* 0x00000072f9727207 */ /* 0x040fe40004800000 */
[C---:B------:R-:W-:Y:S02]  /*c880*/  SEL R187, R249.reuse, R190, !P1 ;  /* 0x000000bef9bb7207 */ /* 0x040fe40004800000 */
[----:B------:R-:W-:Y:S01]  /*c890*/  SEL R190, R249, R201, !P1 ;  /* 0x000000c9f9be7207 */ /* 0x000fe20004800000 */
[----:B------:R-:W-:Y:S02]  /*c8a0*/  IMAD.MOV.U32 R201, RZ, RZ, R184 ;  /* 0x000000ffffc97224 */ /* 0x000fe400078e00b8 */
[----:B------:R-:W-:Y:S02]  /*c8b0*/  IMAD.MOV.U32 R184, RZ, RZ, R176 ;  /* 0x000000ffffb87224 */ /* 0x000fe400078e00b0 */
[----:B---3--:R-:W-:-:S02]  /*c8c0*/  IMAD R176, R174, c[0x0][0x184], RZ ;  /* 0x00006100aeb07a24 */ /* 0x008fc400078e02ff */
[----:B------:R-:W-:Y:S02]  /*c8d0*/  IMAD R174, R114, c[0x0][0x190], RZ ;  /* 0x0000640072ae7a24 */ /* 0x000fe400078e02ff */
[----:B--2---:R-:W-:Y:S02]  /*c8e0*/  IMAD R114, R0, c[0x0][0x190], RZ ;  /* 0x0000640000727a24 */ /* 0x004fe400078e02ff */
[----:B------:R-:W2:Y:S01]  /*c8f0*/  LDL.LU R0, [R1+0x2610] ;  /* 0x0026100001007983 */ /* 0x000ea20000300800 */
[C---:B------:R-:W-:Y:S01]  /*c900*/  SEL R155, R249.reuse, R186, !P1 ;  /* 0x000000baf99b7207 */ /* 0x040fe20004800000 */
[----:B------:R-:W-:Y:S01]  /*c910*/  IMAD.MOV.U32 R186, RZ, RZ, R126 ;  /* 0x000000ffffba7224 */ /* 0x000fe200078e007e */
[C---:B------:R-:W-:Y:S01]  /*c920*/  SEL R126, R249.reuse, R202, !P1 ;  /* 0x000000caf97e7207 */ /* 0x040fe20004800000 */
[----:B------:R-:W-:Y:S01]  /*c930*/  IMAD.MOV.U32 R188, RZ, RZ, R130 ;  /* 0x000000ffffbc7224 */ /* 0x000fe200078e0082 */
[C---:B------:R-:W-:Y:S01]  /*c940*/  SEL R115, R249.reuse, R115, !P1 ;  /* 0x00000073f9737207 */ /* 0x040fe20004800000 */
[----:B------:R-:W-:Y:S01]  /*c950*/  IMAD.MOV.U32 R202, RZ, RZ, R180 ;  /* 0x000000ffffca7224 */ /* 0x000fe200078e00b4 */
        /* <DEDUP_REMOVED lines=160> */
[C---:B------:R-:W-:Y:S01]  /*d360*/  SEL R182, R249.reuse, R193, !P1 ;  /* 0x000000c1f9b67207 */ /* 0x040fe20004800000 */
[----:B------:R-:W-:Y:S01]  /*d370*/  IMAD.MOV.U32 R193, RZ, RZ, R188 ;  /* 0x000000ffffc17224 */ /* 0x000fe200078e00bc */
        /* <DEDUP_REMOVED lines=44> */
[----:B------:R-:W-:Y:S01]  /*d640*/  SEL R248, R249, R248, !P1 ;  /* 0x000000f8f9f87207 */ /* 0x000fe20004800000 */
[----:B------:R-:W-:Y:S01]  /*d650*/  IMAD.MOV.U32 R249, RZ, RZ, R202 ;  /* 0x000000fffff97224 */ /* 0x000fe200078e00ca */
[C---:B------:R-:W-:Y:S01]  /*d660*/  LEA R202, P1, R176.reuse, c[0x0][0x160], 0x2 ;  /* 0x00005800b0ca7a11 */ /* 0x040fe200078210ff */
[----:B------:R-:W-:Y:S02]  /*d670*/  IMAD.MOV.U32 R188, RZ, RZ, R175 ;  /* 0x000000ffffbc7224 */ /* 0x000fe400078e00af */
[----:B------:R-:W-:Y:S02]  /*d680*/  IMAD R175, R115, c[0x0][0x190], RZ ;  /* 0x0000640073af7a24 */ /* 0x000fe400078e02ff */
[----:B----4-:R-:W-:Y:S02]  /*d690*/  IMAD R115, R207, c[0x0][0x184], RZ ;  /* 0x00006100cf737a24 */ /* 0x010fe400078e02ff */
[----:B------:R-:W-:Y:S01]  /*d6a0*/  IMAD.MOV.U32 R208, RZ, RZ, R203 ;  /* 0x000000ffffd07224 */ /* 0x000fe200078e00cb */
[----:B------:R-:W-:Y:S01]  /*d6b0*/  LEA.HI.X.SX32 R203, R176, c[0x0][0x164], 0x2, P1 ;  /* 0x00005900b0cb7a11 */ /* 0x000fe200008f16ff */
[----:B------:R-:W-:-:S02]  /*d6c0*/  IMAD.MOV.U32 R176, RZ, RZ, R185 ;  /* 0x000000ffffb07224 */ /* 0x000fc400078e00b9 */
[----:B------:R-:W-:Y:S01]  /*d6d0*/  IMAD.MOV.U32 R247, RZ, RZ, R200 ;  /* 0x000000fffff77224 */ /* 0x000fe200078e00c8 */
[----:B------:R-:W-:Y:S01]  /*d6e0*/  LEA R200, P1, R115, c[0x0][0x160], 0x2 ;  /* 0x0000580073c87a11 */ /* 0x000fe200078210ff */
[----:B------:R-:W-:Y:S02]  /*d6f0*/  IMAD R185, R119, c[0x0][0x190], RZ ;  /* 0x0000640077b97a24 */ /* 0x000fe400078e02ff */
[----:B------:R-:W-:Y:S02]  /*d700*/  IMAD.MOV.U32 R119, RZ, RZ, R186 ;  /* 0x000000ffff777224 */ /* 0x000fe400078e00ba */
[----:B------:R-:W-:Y:S02]  /*d710*/  IMAD R186, R120, c[0x0][0x190], RZ ;  /* 0x0000640078ba7a24 */ /* 0x000fe400078e02ff */
[----:B------:R-:W-:Y:S02]  /*d720*/  IMAD.MOV.U32 R120, RZ, RZ, R189 ;  /* 0x000000ffff787224 */ /* 0x000fe400078e00bd */
[----:B------:R-:W-:Y:S01]  /*d730*/  IMAD.MOV.U32 R207, RZ, RZ, R201 ;  /* 0x000000ffffcf7224 */ /* 0x000fe200078e00c9 */
[----:B------:R-:W-:Y:S01]  /*d740*/  LEA.HI.X.SX32 R201, R115, c[0x0][0x164], 0x2, P1 ;  /* 0x0000590073c97a11 */ /* 0x000fe200008f16ff */
[----:B------:R-:W-:-:S02]  /*d750*/  IMAD R189, R121, c[0x0][0x190], RZ ;  /* 0x0000640079bd7a24 */ /* 0x000fc400078e02ff */
[----:B------:R-:W-:Y:S01]  /*d760*/  IMAD.MOV.U32 R121, RZ, RZ, R124 ;  /* 0x000000ffff797224 */ /* 0x000fe200078e007c */
[----:B--2---:R-:W-:Y:S01]  /*d770*/  LEA R124, P1, R114, R0, 0x2 ;  /* 0x00000000727c7211 */ /* 0x004fe200078210ff */
[----:B------:R-:W-:-:S03]  /*d780*/  IMAD.MOV.U32 R115, RZ, RZ, R125 ;  /* 0x000000ffff737224 */ /* 0x000fc600078e007d */
[----:B------:R-:W-:-:S05]  /*d790*/  LEA.HI.X.SX32 R125, R114, R196, 0x2, P1 ;  /* 0x000000c4727d7211 */ /* 0x000fca00008f16ff */
[----:B------:R1:W-:Y:S04]  /*d7a0*/  STL.64 [R1+0x948], R124 ;  /* 0x0009487c01007387 */ /* 0x0003e80000100a00 */
[----:B-1----:R-:W2:Y:S01]  /*d7b0*/  LDL.LU.64 R124, [R1+0x2608] ;  /* 0x00260800017c7983 */ /* 0x002ea20000300a00 */
[----:B------:R-:W-:Y:S02]  /*d7c0*/  IMAD.MOV.U32 R180, RZ, RZ, R178 ;  /* 0x000000ffffb47224 */ /* 0x000fe400078e00b2 */
[----:B------:R-:W-:Y:S02]  /*d7d0*/  IMAD.MOV.U32 R209, RZ, RZ, R179 ;  /* 0x000000ffffd17224 */ /* 0x000fe400078e00b3 */
[----:B------:R-:W-:Y:S02]  /*d7e0*/  IMAD R178, R116, c[0x0][0x190], RZ ;  /* 0x0000640074b27a24 */ /* 0x000fe400078e02ff */
[----:B------:R-:W-:-:S02]  /*d7f0*/  IMAD R179, R117, c[0x0][0x190], RZ ;  /* 0x0000640075b37a24 */ /* 0x000fc400078e02ff */
[----:B------:R-:W-:Y:S02]  /*d800*/  IMAD.MOV.U32 R116, RZ, RZ, R237 ;  /* 0x000000ffff747224 */ /* 0x000fe400078e00ed */
[----:B------:R-:W-:Y:S01]  /*d810*/  IMAD.MOV.U32 R117, RZ, RZ, R182 ;  /* 0x000000ffff757224 */ /* 0x000fe200078e00b6 */
[----:B------:R-:W-:Y:S01]  /*d820*/  LEA R236, P5, R150, R0, 0x2 ;  /* 0x0000000096ec7211 */ /* 0x000fe200078a10ff */
[----:B------:R-:W-:Y:S02]  /*d830*/  IMAD R182, R118, c[0x0][0x190], RZ ;  /* 0x0000640076b67a24 */ /* 0x000fe400078e02ff */
[----:B------:R-:W-:Y:S01]  /*d840*/  IMAD.MOV.U32 R118, RZ, RZ, R192 ;  /* 0x000000ffff767224 */ /* 0x000fe200078e00c0 */
[----:B------:R-:W-:Y:S01]  /*d850*/  MOV R246, R193 ;  /* 0x000000c100f67202 */ /* 0x000fe20000000f00 */
[----:B------:R-:W-:Y:S02]  /*d860*/  IMAD R192, R122, c[0x0][0x190], RZ ;  /* 0x000064007ac07a24 */ /* 0x000fe400078e02ff */
[----:B------:R-:W-:Y:S01]  /*d870*/  IMAD.MOV.U32 R122, RZ, RZ, R116 ;  /* 0x000000ffff7a7224 */ /* 0x000fe200078e0074 */
[----:B------:R-:W-:Y:S01]  /*d880*/  MOV R116, R209 ;  /* 0x000000d100747202 */ /* 0x000fe20000000f00 */
[----:B------:R-:W-:Y:S01]  /*d890*/  IMAD R193, R123, c[0x0][0x190], RZ ;  /* 0x000064007bc17a24 */ /* 0x000fe200078e02ff */
[----:B------:R-:W-:Y:S01]  /*d8a0*/  LEA.HI.X.SX32 R237, R150, R196, 0x2, P5 ;  /* 0x000000c496ed7211 */ /* 0x000fe200028f16ff */
[----:B------:R-:W-:-:S02]  /*d8b0*/  IMAD.MOV.U32 R123, RZ, RZ, R115 ;  /* 0x000000ffff7b7224 */ /* 0x000fc400078e0073 */
[----:B------:R-:W-:Y:S01]  /*d8c0*/  IMAD.MOV.U32 R209, RZ, RZ, R128 ;  /* 0x000000ffffd17224 */ /* 0x000fe200078e0080 */
[C---:B------:R-:W-:Y:S01]  /*d8d0*/  LEA R128, P1, R149.reuse, R0, 0x2 ;  /* 0x0000000095807211 */ /* 0x040fe200078210ff */
[----:B------:R-:W-:Y:S02]  /*d8e0*/  IMAD.MOV.U32 R115, RZ, RZ, R247 ;  /* 0x000000ffff737224 */ /* 0x000fe400078e00f7 */
[----:B------:R-:W-:Y:S02]  /*d8f0*/  IMAD.MOV.U32 R247, RZ, RZ, R206 ;  /* 0x000000fffff77224 */ /* 0x000fe400078e00ce */
[----:B------:R-:W-:Y:S01]  /*d900*/  IMAD.MOV.U32 R206, RZ, RZ, R190 ;  /* 0x000000ffffce7224 */ /* 0x000fe200078e00be */
[----:B------:R1:W-:Y:S01]  /*d910*/  STL.64 [R1+0x2588], R236 ;  /* 0x002588ec01007387 */ /* 0x0003e20000100a00 */
[----:B------:R-:W-:Y:S01]  /*d920*/  IMAD.MOV.U32 R190, RZ, RZ, R129 ;  /* 0x000000ffffbe7224 */ /* 0x000fe200078e0081 */
[----:B------:R-:W-:Y:S01]  /*d930*/  LEA.HI.X.SX32 R129, R149, R196, 0x2, P1 ;  /* 0x000000c495817211 */ /* 0x000fe200008f16ff */
[----:B------:R-:W-:-:S02]  /*d940*/  IMAD.MOV.U32 R114, RZ, RZ, R121 ;  /* 0x000000ffff727224 */ /* 0x000fc400078e0079 */
[----:B------:R-:W-:Y:S02]  /*d950*/  IMAD.MOV.U32 R121, RZ, RZ, R117 ;  /* 0x000000ffff797224 */ /* 0x000fe400078e0075 */
[----:B------:R-:W-:Y:S02]  /*d960*/  IMAD.MOV.U32 R117, RZ, RZ, R246 ;  /* 0x000000ffff757224 */ /* 0x000fe400078e00f6 */
[----:B------:R-:W-:Y:S02]  /*d970*/  IMAD.MOV.U32 R246, RZ, RZ, R191 ;  /* 0x000000fffff67224 */ /* 0x000fe400078e00bf */
[----:B-1----:R-:W-:Y:S01]  /*d980*/  IMAD.MOV.U32 R237, RZ, RZ, R130 ;  /* 0x000000ffffed7224 */ /* 0x002fe200078e0082 */
[C---:B------:R-:W-:Y:S01]  /*d990*/  LEA R130, P5, R148.reuse, R0, 0x2 ;  /* 0x0000000094827211 */ /* 0x040fe200078a10ff */
[----:B------:R1:W-:Y:S01]  /*d9a0*/  STL.64 [R1+0x70], R128 ;  /* 0x0000708001007387 */ /* 0x0003e20000100a00 */
[----:B------:R-:W-:Y:S02]  /*d9b0*/  IMAD.MOV.U32 R150, RZ, RZ, R131 ;  /* 0x000000ffff967224 */ /* 0x000fe400078e0083 */
[----:B------:R-:W-:Y:S01]  /*d9c0*/  LEA.HI.X.SX32 R131, R148, R196, 0x2, P5 ;  /* 0x000000c494837211 */ /* 0x000fe200028f16ff */
[----:B------:R-:W-:-:S02]  /*d9d0*/  IMAD R2, R2, c[0x0][0x190], RZ ;  /* 0x0000640002027a24 */ /* 0x000fc400078e02ff */
[----:B------:R-:W-:Y:S01]  /*d9e0*/  IMAD.MOV.U32 R149, RZ, RZ, R114 ;  /* 0x000000ffff957224 */ /* 0x000fe200078e0072 */
[----:B-1----:R-:W-:Y:S01]  /*d9f0*/  LEA R128, P1, R147, R0, 0x2 ;  /* 0x0000000093807211 */ /* 0x002fe200078210ff */
[----:B------:R-:W-:-:S03]  /*da00*/  IMAD.MOV.U32 R114, RZ, RZ, R117 ;  /* 0x000000ffff727224 */ /* 0x000fc600078e0075 */
[----:B------:R-:W-:Y:S01]  /*da10*/  LEA.HI.X.SX32 R129, R147, R196, 0x2, P1 ;  /* 0x000000c493817211 */ /* 0x000fe200008f16ff */
[----:B------:R1:W-:Y:S01]  /*da20*/  STL.64 [R1+0x68], R130 ;  /* 0x0000688201007387 */ /* 0x0003e20000100a00 */
[----:B------:R-:W-:Y:S02]  /*da30*/  IMAD.MOV.U32 R117, RZ, RZ, R188 ;  /* 0x000000ffff757224 */ /* 0x000fe400078e00bc */
[----:B------:R-:W-:Y:S02]  /*da40*/  IMAD.MOV.U32 R188, RZ, RZ, R127 ;  /* 0x000000ffffbc7224 */ /* 0x000fe400078e007f */
[----:B------:R-:W-:Y:S01]  /*da50*/  IMAD R252, R252, c[0x0][0x190], RZ ;  /* 0x00006400fcfc7a24 */ /* 0x000fe200078e02ff */
[----:B-1----:R-:W3:Y:S04]  /*da60*/  LDL.LU.64 R130, [R1+0x2600] ;  /* 0x0026000001827983 */ /* 0x002ee80000300a00 */
[----:B------:R1:W-:Y:S01]  /*da70*/  STL.64 [R1+0x518], R128 ;  /* 0x0005188001007387 */ /* 0x0003e20000100a00 */
[----:B------:R-:W-:Y:S01]  /*da80*/  IMAD R251, R251, c[0x0][0x190], RZ ;  /* 0x00006400fbfb7a24 */ /* 0x000fe200078e02ff */
[----:B-1----:R-:W-:-:S04]  /*da90*/  LEA R128, P1, R2, R0, 0x2 ;  /* 0x0000000002807211 */ /* 0x002fc800078210ff */
[----:B------:R-:W-:Y:S01]  /*daa0*/  LEA.HI.X.SX32 R129, R2, R196, 0x2, P1 ;  /* 0x000000c402817211 */ /* 0x000fe200008f16ff */
[----:B--2---:R-:W-:Y:S02]  /*dab0*/  IMAD R191, R124, c[0x0][0x190], RZ ;  /* 0x000064007cbf7a24 */ /* 0x004fe400078e02ff */
[----:B------:R-:W-:Y:S02]  /*dac0*/  IMAD.MOV.U32 R124, RZ, RZ, R237 ;  /* 0x000000ffff7c7224 */ /* 0x000fe400078e00ed */
[----:B------:R-:W-:Y:S02]  /*dad0*/  IMAD.MOV.U32 R237, RZ, RZ, R122 ;  /* 0x000000ffffed7224 */ /* 0x000fe400078e007a */
[----:B------:R-:W-:Y:S02]  /*dae0*/  IMAD.MOV.U32 R122, RZ, RZ, R115 ;  /* 0x000000ffff7a7224 */ /* 0x000fe400078e0073 */
[----:B------:R-:W-:Y:S02]  /*daf0*/  IMAD.MOV.U32 R115, RZ, RZ, R246 ;  /* 0x000000ffff737224 */ /* 0x000fe400078e00f6 */
[----:B------:R-:W-:-:S02]  /*db00*/  IMAD.MOV.U32 R246, RZ, RZ, R209 ;  /* 0x000000fffff67224 */ /* 0x000fc400078e00d1 */
[----:B------:R-:W-:Y:S01]  /*db10*/  IMAD.MOV.U32 R209, RZ, RZ, R126 ;  /* 0x000000ffffd17224 */ /* 0x000fe200078e007e */
[----:B------:R-:W-:-:S04]  /*db20*/  LEA R126, P5, R146, R0, 0x2 ;  /* 0x00000000927e7211 */ /* 0x000fc800078a10ff */
[----:B------:R-:W-:-:S05]  /*db30*/  LEA.HI.X.SX32 R127, R146, R196, 0x2, P5 ;  /* 0x000000c4927f7211 */ /* 0x000fca00028f16ff */
[----:B------:R1:W-:Y:S01]  /*db40*/  STL.64 [R1+0x60], R126 ;  /* 0x0000607e01007387 */ /* 0x0003e20000100a00 */
[----:B------:R-:W-:-:S03]  /*db50*/  LEA R146, P5, R252, R0, 0x2 ;  /* 0x00000000fc927211 */ /* 0x000fc600078a10ff */
[----:B-1----:R-:W2:Y:S04]  /*db60*/  LDL.LU.64 R126, [R1+0x25f8] ;  /* 0x0025f800017e7983 */ /* 0x002ea80000300a00 */
[----:B------:R1:W-:Y:S01]  /*db70*/  STL.64 [R1+0x58], R128 ;  /* 0x0000588001007387 */ /* 0x0003e20000100a00 */
[----:B------:R-:W-:Y:S02]  /*db80*/  LEA.HI.X.SX32 R147, R252, R196, 0x2, P5 ;  /* 0x000000c4fc937211 */ /* 0x000fe400028f16ff */
[----:B-1----:R-:W-:-:S04]  /*db90*/  LEA R128, P1, R251, R0, 0x2 ;  /* 0x00000000fb807211 */ /* 0x002fc800078210ff */
[----:B------:R-:W-:Y:S01]  /*dba0*/  LEA.HI.X.SX32 R129, R251, R196, 0x2, P1 ;  /* 0x000000c4fb817211 */ /* 0x000fe200008f16ff */
[----:B------:R-:W-:Y:S04]  /*dbb0*/  STL.64 [R1+0x50], R146 ;  /* 0x0000509201007387 */ /* 0x000fe80000100a00 */
[----:B------:R1:W-:Y:S04]  /*dbc0*/  STL.64 [R1+0x520], R128 ;  /* 0x0005208001007387 */ /* 0x0003e80000100a00 */
[----:B-1----:R-:W4:Y:S01]  /*dbd0*/  LDL.LU.64 R128, [R1+0x25f0] ;  /* 0x0025f00001807983 */ /* 0x002f220000300a00 */
[----:B------:R-:W-:-:S02]  /*dbe0*/  IMAD R250, R250, c[0x0][0x190], RZ ;  /* 0x00006400fafa7a24 */ /* 0x000fc400078e02ff */
[----:B------:R-:W-:Y:S02]  /*dbf0*/  IMAD R3, R3, c[0x0][0x190], RZ ;  /* 0x0000640003037a24 */ /* 0x000fe400078e02ff */
[----:B------:R-:W-:Y:S02]  /*dc00*/  IMAD.MOV.U32 R236, RZ, RZ, R150 ;  /* 0x000000ffffec7224 */ /* 0x000fe400078e0096 */
[----:B------:R-:W-:Y:S01]  /*dc10*/  IMAD.MOV.U32 R150, RZ, RZ, R116 ;  /* 0x000000ffff967224 */ /* 0x000fe200078e0074 */
[----:B------:R-:W-:Y:S01]  /*dc20*/  MOV R116, R247 ;  /* 0x000000f700747202 */ /* 0x000fe20000000f00 */
[----:B------:R-:W-:Y:S02]  /*dc30*/  IMAD.MOV.U32 R148, RZ, RZ, R149 ;  /* 0x000000ffff947224 */ /* 0x000fe400078e0095 */
[----:B------:R-:W-:Y:S01]  /*dc40*/  IMAD.MOV.U32 R149, RZ, RZ, R188 ;  /* 0x000000ffff957224 */ /* 0x000fe200078e00bc */
[----:B------:R-:W-:Y:S01]  /*dc50*/  LEA R146, P5, R250, R0, 0x2 ;  /* 0x00000000fa927211 */ /* 0x000fe200078a10ff */
[----:B------:R-:W-:-:S02]  /*dc60*/  IMAD.MOV.U32 R247, RZ, RZ, R190 ;  /* 0x000000fffff77224 */ /* 0x000fc400078e00be */
[----:B------:R-:W-:Y:S02]  /*dc70*/  IMAD R190, R125, c[0x0][0x190], RZ ;  /* 0x000064007dbe7a24 */ /* 0x000fe400078e02ff */
[----:B------:R-:W-:Y:S02]  /*dc80*/  IMAD.MOV.U32 R125, RZ, RZ, R148 ;  /* 0x000000ffff7d7224 */ /* 0x000fe400078e0094 */
[----:B------:R-:W-:Y:S02]  /*dc90*/  IMAD R4, R4, c[0x0][0x190], RZ ;  /* 0x0000640004047a24 */ /* 0x000fe400078e02ff */
[----:B------:R-:W-:Y:S01]  /*dca0*/  IMAD.MOV.U32 R148, RZ, RZ, R149 ;  /* 0x000000ffff947224 */ /* 0x000fe200078e0095 */
[----:B------:R-:W-:Y:S01]  /*dcb0*/  LEA.HI.X.SX32 R147, R250, R196, 0x2, P5 ;  /* 0x000000c4fa937211 */ /* 0x000fe200028f16ff */
[----:B------:R-:W-:Y:S01]  /*dcc0*/  IMAD.MOV.U32 R149, RZ, RZ, R187 ;  /* 0x000000ffff957224 */ /* 0x000fe200078e00bb */
[----:B------:R-:W-:Y:S01]  /*dcd0*/  LEA R250, P5, R4, R0, 0x2 ;  /* 0x0000000004fa7211 */ /* 0x000fe200078a10ff */
[----:B------:R-:W-:-:S02]  /*dce0*/  IMAD R5, R5, c[0x0][0x190], RZ ;  /* 0x0000640005057a24 */ /* 0x000fc400078e02ff */
[----:B------:R-:W-:Y:S01]  /*dcf0*/  IMAD R6, R6, c[0x0][0x190], RZ ;  /* 0x0000640006067a24 */ /* 0x000fe200078e02ff */
[----:B------:R1:W-:Y:S01]  /*dd00*/  STL.64 [R1+0x48], R146 ;  /* 0x0000489201007387 */ /* 0x0003e20000100a00 */
[----:B------:R-:W-:Y:S01]  /*dd10*/  IMAD R7, R7, c[0x0][0x190], RZ ;  /* 0x0000640007077a24 */ /* 0x000fe200078e02ff */
[----:B------:R-:W-:Y:S02]  /*dd20*/  LEA.HI.X.SX32 R251, R4, R196, 0x2, P5 ;  /* 0x000000c404fb7211 */ /* 0x000fe400028f16ff */
[----:B------:R-:W-:Y:S01]  /*dd30*/  LEA R2, P5, R6, R0, 0x2 ;  /* 0x0000000006027211 */ /* 0x000fe200078a10ff */
[----:B------:R-:W-:Y:S02]  /*dd40*/  IMAD R8, R8, c[0x0][0x190], RZ ;  /* 0x0000640008087a24 */ /* 0x000fe400078e02ff */
[----:B-1----:R-:W-:Y:S02]  /*dd50*/  IMAD.MOV.U32 R147, RZ, RZ, R125 ;  /* 0x000000ffff937224 */ /* 0x002fe400078e007d */
[----:B------:R-:W-:-:S02]  /*dd60*/  IMAD.MOV.U32 R125, RZ, RZ, R148 ;  /* 0x000000ffff7d7224 */ /* 0x000fc400078e0094 */
[----:B------:R-:W-:Y:S01]  /*dd70*/  IMAD.MOV.U32 R148, RZ, RZ, R149 ;  /* 0x000000ffff947224 */ /* 0x000fe200078e0095 */
[----:B------:R-:W-:Y:S01]  /*dd80*/  MOV R149, R184 ;  /* 0x000000b800957202 */ /* 0x000fe20000000f00 */
[----:B------:R-:W-:Y:S02]  /*dd90*/  IMAD.MOV.U32 R146, RZ, RZ, R147 ;  /* 0x000000ffff927224 */ /* 0x000fe400078e0093 */
[----:B------:R-:W-:Y:S02]  /*dda0*/  IMAD.MOV.U32 R147, RZ, RZ, R125 ;  /* 0x000000ffff937224 */ /* 0x000fe400078e007d */
[----:B------:R-:W-:Y:S02]  /*ddb0*/  IMAD.MOV.U32 R125, RZ, RZ, R148 ;  /* 0x000000ffff7d7224 */ /* 0x000fe400078e0094 */
[----:B------:R-:W-:Y:S02]  /*ddc0*/  IMAD.MOV.U32 R148, RZ, RZ, R124 ;  /* 0x000000ffff947224 */ /* 0x000fe400078e007c */
[----:B------:R-:W-:-:S02]  /*ddd0*/  IMAD.MOV.U32 R124, RZ, RZ, R183 ;  /* 0x000000ffff7c7224 */ /* 0x000fc400078e00b7 */
[----:B------:R-:W-:Y:S02]  /*dde0*/  IMAD R9, R9, c[0x0][0x190], RZ ;  /* 0x0000640009097a24 */ /* 0x000fe400078e02ff */
[----:B------:R-:W-:Y:S02]  /*ddf0*/  IMAD R10, R10, c[0x0][0x190], RZ ;  /* 0x000064000a0a7a24 */ /* 0x000fe400078e02ff */
[----:B------:R-:W-:Y:S02]  /*de00*/  IMAD R11, R11, c[0x0][0x190], RZ ;  /* 0x000064000b0b7a24 */ /* 0x000fe400078e02ff */
[----:B------:R-:W-:Y:S02]  /*de10*/  IMAD R12, R12, c[0x0][0x190], RZ ;  /* 0x000064000c0c7a24 */ /* 0x000fe400078e02ff */
[----:B------:R-:W-:Y:S02]  /*de20*/  IMAD R13, R13, c[0x0][0x190], RZ ;  /* 0x000064000d0d7a24 */ /* 0x000fe400078e02ff */
[----:B------:R-:W-:-:S02]  /*de30*/  IMAD R14, R14, c[0x0][0x190], RZ ;  /* 0x000064000e0e7a24 */ /* 0x000fc400078e02ff */
        /* <DEDUP_REMOVED lines=26> */
[----:B--2---:R-:W-:Y:S01]  /*dfe0*/  IMAD R188, R126, c[0x0][0x190], RZ ;  /* 0x000064007ebc7a24 */ /* 0x004fe200078e02ff */
[----:B------:R-:W-:Y:S01]  /*dff0*/  LEA R126, P1, R3, R0, 0x2 ;  /* 0x00000000037e7211 */ /* 0x000fe200078210ff */
[----:B------:R-:W-:-:S03]  /*e000*/  IMAD R187, R127, c[0x0][0x190], RZ ;  /* 0x000064007fbb7a24 */ /* 0x000fc600078e02ff */
[----:B------:R-:W-:-:S05]  /*e010*/  LEA.HI.X.SX32 R127, R3, R196, 0x2, P1 ;  /* 0x000000c4037f7211 */ /* 0x000fca00008f16ff */
[----:B------:R1:W-:Y:S01]  /*e020*/  STL.64 [R1+0x40], R126 ;  /* 0x0000407e01007387 */ /* 0x0003e20000100a00 */
[----:B------:R-:W-:-:S03]  /*e030*/  LEA.HI.X.SX32 R3, R6, R196, 0x2, P5 ;  /* 0x000000c406037211 */ /* 0x000fc600028f16ff */
[----:B------:R-:W-:Y:S01]  /*e040*/  STL.64 [R1+0x4e8], R250 ;  /* 0x0004e8fa01007387 */ /* 0x000fe20000100a00 */
[----:B-1----:R-:W-:-:S04]  /*e050*/  LEA R126, P1, R5, R0, 0x2 ;  /* 0x00000000057e7211 */ /* 0x002fc800078210ff */
[----:B------:R-:W-:-:S05]  /*e060*/  LEA.HI.X.SX32 R127, R5, R196, 0x2, P1 ;  /* 0x000000c4057f7211 */ /* 0x000fca00008f16ff */
[----:B------:R-:W-:Y:S01]  /*e070*/  STL.64 [R1+0x760], R126 ;  /* 0x0007607e01007387 */ /* 0x000fe20000100a00 */
[----:B----4-:R-:W-:Y:S01]  /*e080*/  IMAD R184, R128, c[0x0][0x190], RZ ;  /* 0x0000640080b87a24 */ /* 0x010fe200078e02ff */
[----:B------:R-:W-:Y:S01]  /*e090*/  LEA R128, P1, R7, R0, 0x2 ;  /* 0x0000000007807211 */ /* 0x000fe200078210ff */
[----:B------:R-:W-:Y:S01]  /*e0a0*/  IMAD R183, R129, c[0x0][0x190], RZ ;  /* 0x0000640081b77a24 */ /* 0x000fe200078e02ff */
[----:B------:R1:W-:Y:S02]  /*e0b0*/  STL.64 [R1+0x38], R2 ;  /* 0x0000380201007387 */ /* 0x0003e40000100a00 */
[----:B------:R-:W-:-:S05]  /*e0c0*/  LEA.HI.X.SX32 R129, R7, R196, 0x2, P1 ;  /* 0x000000c407817211 */ /* 0x000fca00008f16ff */
[----:B------:R2:W-:Y:S01]  /*e0d0*/  STL.64 [R1+0x30], R128 ;  /* 0x0000308001007387 */ /* 0x0005e20000100a00 */
[----:B-1----:R-:W-:-:S04]  /*e0e0*/  LEA R2, P5, R8, R0, 0x2 ;  /* 0x0000000008027211 */ /* 0x002fc800078a10ff */
[----:B------:R-:W-:Y:S02]  /*e0f0*/  LEA.HI.X.SX32 R3, R8, R196, 0x2, P5 ;  /* 0x000000c408037211 */ /* 0x000fe400028f16ff */
[CC--:B------:R-:W-:Y:S02]  /*e100*/  LEA R4, P5, R10.reuse, R0.reuse, 0x2 ;  /* 0x000000000a047211 */ /* 0x0c0fe400078a10ff */
[C---:B--2---:R-:W-:Y:S02]  /*e110*/  LEA R128, P1, R9.reuse, R0, 0x2 ;  /* 0x0000000009807211 */ /* 0x044fe400078210ff */
[-C--:B------:R-:W-:Y:S02]  /*e120*/  LEA.HI.X.SX32 R5, R10, R196.reuse, 0x2, P5 ;  /* 0x000000c40a057211 */ /* 0x080fe400028f16ff */
[----:B------:R-:W-:Y:S01]  /*e130*/  LEA.HI.X.SX32 R129, R9, R196, 0x2, P1 ;  /* 0x000000c409817211 */ /* 0x000fe200008f16ff */
[----:B------:R-:W-:Y:S01]  /*e140*/  STL.64 [R1+0x4e0], R2 ;  /* 0x0004e00201007387 */ /* 0x000fe20000100a00 */
[----:B------:R-:W-:-:S03]  /*e150*/  LEA R6, P1, R11, R0, 0x2 ;  /* 0x000000000b067211 */ /* 0x000fc600078210ff */
[----:B------:R-:W-:Y:S01]  /*e160*/  STL.64 [R1+0x758], R128 ;  /* 0x0007588001007387 */ /* 0x000fe20000100a00 */
[----:B------:R-:W-:-:S03]  /*e170*/  LEA.HI.X.SX32 R7, R11, R196, 0x2, P1 ;  /* 0x000000c40b077211 */ /* 0x000fc600008f16ff */
[----:B------:R1:W-:Y:S04]  /*e180*/  STL.64 [R1+0x28], R4 ;  /* 0x0000280401007387 */ /* 0x0003e80000100a00 */
[----:B------:R2:W-:Y:S01]  /*e190*/  STL.64 [R1+0x20], R6 ;  /* 0x0000200601007387 */ /* 0x0005e20000100a00 */
[----:B-1----:R-:W-:-:S04]  /*e1a0*/  LEA R4, P5, R12, R0, 0x2 ;  /* 0x000000000c047211 */ /* 0x002fc800078a10ff */
[----:B------:R-:W-:Y:S02]  /*e1b0*/  LEA.HI.X.SX32 R5, R12, R196, 0x2, P5 ;  /* 0x000000c40c057211 */ /* 0x000fe400028f16ff */
[----:B--2---:R-:W-:-:S03]  /*e1c0*/  LEA R6, P1, R13, R0, 0x2 ;  /* 0x000000000d067211 */ /* 0x004fc600078210ff */
[----:B------:R1:W-:Y:S01]  /*e1d0*/  STL.64 [R1+0x4f8], R4 ;  /* 0x0004f80401007387 */ /* 0x0003e20000100a00 */
[----:B------:R-:W-:-:S05]  /*e1e0*/  LEA.HI.X.SX32 R7, R13, R196, 0x2, P1 ;  /* 0x000000c40d077211 */ /* 0x000fca00008f16ff */
        /* <DEDUP_REMOVED lines=9> */
[C---:B--2---:R-:W-:Y:S01]  /*e280*/  LEA R6, P1, R17.reuse, R0, 0x2 ;  /* 0x0000000011067211 */ /* 0x044fe200078210ff */
[----:B------:R-:W-:Y:S02]  /*e290*/  IMAD.MOV.U32 R127, RZ, RZ, R123 ;  /* 0x000000ffff7f7224 */ /* 0x000fe400078e007b */
[----:B------:R1:W-:Y:S01]  /*e2a0*/  STL.64 [R1+0x4f0], R4 ;  /* 0x0004f00401007387 */ /* 0x0003e20000100a00 */
[----:B------:R-:W-:Y:S01]  /*e2b0*/  LEA.HI.X.SX32 R7, R17, R196, 0x2, P1 ;  /* 0x000000c411077211 */ /* 0x000fe200008f16ff */
[----:B------:R-:W-:Y:S02]  /*e2c0*/  IMAD.MOV.U32 R126, RZ, RZ, R146 ;  /* 0x000000ffff7e7224 */ /* 0x000fe400078e0092 */
[----:B------:R-:W-:Y:S02]  /*e2d0*/  IMAD.MOV.U32 R251, RZ, RZ, R127 ;  /* 0x000000fffffb7224 */ /* 0x000fe400078e007f */
[----:B------:R2:W-:Y:S01]  /*e2e0*/  STL.64 [R1+0x748], R6 ;  /* 0x0007480601007387 */ /* 0x0005e20000100a00 */
[----:B-1----:R-:W-:Y:S01]  /*e2f0*/  LEA R4, P5, R18, R0, 0x2 ;  /* 0x0000000012047211 */ /* 0x002fe200078a10ff */
[----:B------:R-:W-:-:S03]  /*e300*/  IMAD.MOV.U32 R127, RZ, RZ, R126 ;  /* 0x000000ffff7f7224 */ /* 0x000fc600078e007e */
[----:B------:R-:W-:Y:S01]  /*e310*/  LEA.HI.X.SX32 R5, R18, R196, 0x2, P5 ;  /* 0x000000c412057211 */ /* 0x000fe200028f16ff */
[----:B------:R-:W-:Y:S01]  /*e320*/  IMAD.MOV.U32 R126, RZ, RZ, R236 ;  /* 0x000000ffff7e7224 */ /* 0x000fe200078e00ec */
[C---:B--2---:R-:W-:Y:S01]  /*e330*/  LEA R6, P1, R19.reuse, R0, 0x2 ;  /* 0x0000000013067211 */ /* 0x044fe200078210ff */
[----:B------:R-:W-:Y:S02]  /*e340*/  IMAD.MOV.U32 R236, RZ, RZ, R237 ;  /* 0x000000ffffec7224 */ /* 0x000fe400078e00ed */
[----:B------:R-:W-:Y:S01]  /*e350*/  IMAD.MOV.U32 R237, RZ, RZ, R122 ;  /* 0x000000ffffed7224 */ /* 0x000fe200078e007a */
[----:B------:R1:W-:Y:S01]  /*e360*/  STL.64 [R1+0x8], R4 ;  /* 0x0000080401007387 */ /* 0x0003e20000100a00 */
[----:B------:R-:W-:Y:S01]  /*e370*/  IMAD.MOV.U32 R250, RZ, RZ, R251 ;  /* 0x000000fffffa7224 */ /* 0x000fe200078e00fb */
[----:B------:R-:W-:Y:S01]  /*e380*/  LEA.HI.X.SX32 R7, R19, R196, 0x2, P1 ;  /* 0x000000c413077211 */ /* 0x000fe200008f16ff */
[----:B------:R-:W-:Y:S02]  /*e390*/  IMAD.MOV.U32 R251, RZ, RZ, R127 ;  /* 0x000000fffffb7224 */ /* 0x000fe400078e007f */
[----:B------:R-:W-:-:S02]  /*e3a0*/  IMAD.MOV.U32 R127, RZ, RZ, R126 ;  /* 0x000000ffff7f7224 */ /* 0x000fc400078e007e */
[----:B------:R-:W-:Y:S01]  /*e3b0*/  IMAD.MOV.U32 R126, RZ, RZ, R237 ;  /* 0x000000ffff7e7224 */ /* 0x000fe200078e00ed */
[C---:B-1----:R-:W-:Y:S01]  /*e3c0*/  LEA R4, P5, R20.reuse, R0, 0x2 ;  /* 0x0000000014047211 */ /* 0x042fe200078a10ff */
[----:B------:R-:W-:Y:S01]  /*e3d0*/  IMAD.MOV.U32 R237, RZ, RZ, R150 ;  /* 0x000000ffffed7224 */ /* 0x000fe200078e0096 */
[----:B------:R1:W-:Y:S02]  /*e3e0*/  STL.64 [R1], R6 ;  /* 0x0000000601007387 */ /* 0x0003e40000100a00 */
[----:B------:R-:W-:Y:S01]  /*e3f0*/  LEA.HI.X.SX32 R5, R20, R196, 0x2, P5 ;  /* 0x000000c414057211 */ /* 0x000fe200028f16ff */
[----:B------:R-:W-:Y:S02]  /*e400*/  IMAD.MOV.U32 R128, RZ, RZ, R127 ;  /* 0x000000ffff807224 */ /* 0x000fe400078e007f */
[----:B------:R-:W-:Y:S02]  /*e410*/  IMAD.MOV.U32 R127, RZ, RZ, R126 ;  /* 0x000000ffff7f7224 */ /* 0x000fe400078e007e */
[----:B------:R-:W-:Y:S01]  /*e420*/  IMAD.MOV.U32 R3, RZ, RZ, R251 ;  /* 0x000000ffff037224 */ /* 0x000fe200078e00fb */
[----:B------:R2:W-:Y:S01]  /*e430*/  STL.64 [R1+0x508], R4 ;  /* 0x0005080401007387 */ /* 0x0005e20000100a00 */
[----:B------:R-:W-:Y:S01]  /*e440*/  IMAD.MOV.U32 R126, RZ, RZ, R237 ;  /* 0x000000ffff7e7224 */ /* 0x000fe200078e00ed */
[----:B-1----:R-:W-:Y:S01]  /*e450*/  LEA R6, P1, R21, R0, 0x2 ;  /* 0x0000000015067211 */ /* 0x002fe200078210ff */
[----:B------:R-:W-:-:S03]  /*e460*/  IMAD.MOV.U32 R237, RZ, RZ, R115 ;  /* 0x000000ffffed7224 */ /* 0x000fc600078e0073 */
[----:B------:R-:W-:Y:S01]  /*e470*/  LEA.HI.X.SX32 R7, R21, R196, 0x2, P1 ;  /* 0x000000c415077211 */ /* 0x000fe200008f16ff */
[----:B--2---:R-:W-:Y:S01]  /*e480*/  IMAD.MOV.U32 R4, RZ, RZ, R250 ;  /* 0x000000ffff047224 */ /* 0x004fe200078e00fa */
[CC--:B------:R-:W-:Y:S01]  /*e490*/  LEA R250, P5, R22.reuse, R0.reuse, 0x2 ;  /* 0x0000000016fa7211 */ /* 0x0c0fe200078a10ff */
[----:B------:R-:W-:Y:S02]  /*e4a0*/  IMAD.MOV.U32 R5, RZ, RZ, R3 ;  /* 0x000000ffff057224 */ /* 0x000fe400078e0003 */
[----:B------:R-:W-:Y:S01]  /*e4b0*/  IMAD.MOV.U32 R3, RZ, RZ, R237 ;  /* 0x000000ffff037224 */ /* 0x000fe200078e00ed */
[----:B------:R1:W-:Y:S01]  /*e4c0*/  STL.64 [R1+0x628], R6 ;  /* 0x0006280601007387 */ /* 0x0003e20000100a00 */
[----:B------:R-:W-:Y:S01]  /*e4d0*/  IMAD.MOV.U32 R237, RZ, RZ, R246 ;  /* 0x000000ffffed7224 */ /* 0x000fe200078e00f6 */
[----:B------:R-:W-:Y:S02]  /*e4e0*/  LEA R246, P1, R23, R0, 0x2 ;  /* 0x0000000017f67211 */ /* 0x000fe400078210ff */
[----:B------:R-:W-:-:S02]  /*e4f0*/  LEA.HI.X.SX32 R251, R22, R196, 0x2, P5 ;  /* 0x000000c416fb7211 */ /* 0x000fc400028f16ff */
[C---:B------:R-:W-:Y:S01]  /*e500*/  LEA R8, P5, R24.reuse, R0, 0x2 ;  /* 0x0000000018087211 */ /* 0x040fe200078a10ff */
[----:B------:R-:W-:Y:S02]  /*e510*/  IMAD.MOV.U32 R146, RZ, RZ, R125 ;  /* 0x000000ffff927224 */ /* 0x000fe400078e007d */
[----:B-1----:R-:W-:Y:S02]  /*e520*/  IMAD.MOV.U32 R6, RZ, RZ, R4 ;  /* 0x000000ffff067224 */ /* 0x002fe400078e0004 */
[----:B------:R-:W-:Y:S01]  /*e530*/  IMAD.MOV.U32 R4, RZ, RZ, R127 ;  /* 0x000000ffff047224 */ /* 0x000fe200078e007f */
[----:B------:R-:W-:Y:S02]  /*e540*/  MOV R127, R247 ;  /* 0x000000f7007f7202 */ /* 0x000fe40000000f00 */
[-C--:B------:R-:W-:Y:S02]  /*e550*/  LEA.HI.X.SX32 R247, R23, R196.reuse, 0x2, P1 ;  /* 0x000000c417f77211 */ /* 0x080fe400008f16ff */
[----:B------:R-:W-:Y:S01]  /*e560*/  LEA.HI.X.SX32 R9, R24, R196, 0x2, P5 ;  /* 0x000000c418097211 */ /* 0x000fe200028f16ff */
[----:B------:R-:W-:Y:S01]  /*e570*/  IMAD.MOV.U32 R129, RZ, RZ, R128 ;  /* 0x000000ffff817224 */ /* 0x000fe200078e0080 */
[C---:B------:R-:W-:Y:S01]  /*e580*/  LEA R10, P1, R25.reuse, R0, 0x2 ;  /* 0x00000000190a7211 */ /* 0x040fe200078210ff */
[----:B------:R-:W-:Y:S01]  /*e590*/  IMAD.MOV.U32 R125, RZ, RZ, R124 ;  /* 0x000000ffff7d7224 */ /* 0x000fe200078e007c */
[----:B------:R-:W-:Y:S01]  /*e5a0*/  STL.64 [R1+0x2590], R250 ;  /* 0x002590fa01007387 */ /* 0x000fe20000100a00 */
[----:B------:R-:W-:Y:S01]  /*e5b0*/  IMAD.MOV.U32 R124, RZ, RZ, R120 ;  /* 0x000000ffff7c7224 */ /* 0x000fe200078e0078 */
[----:B------:R-:W-:Y:S01]  /*e5c0*/  LEA.HI.X.SX32 R11, R25, R196, 0x2, P1 ;  /* 0x000000c4190b7211 */ /* 0x000fe200008f16ff */
[----:B------:R-:W-:Y:S01]  /*e5d0*/  IMAD.MOV.U32 R2, RZ, RZ, R146 ;  /* 0x000000ffff027224 */ /* 0x000fe200078e0092 */
[----:B------:R-:W-:Y:S01]  /*e5e0*/  STL.64 [R1+0x2598], R246 ;  /* 0x002598f601007387 */ /* 0x000fe20000100a00 */
[----:B------:R-:W-:-:S02]  /*e5f0*/  IMAD.MOV.U32 R120, RZ, RZ, R181 ;  /* 0x000000ffff787224 */ /* 0x000fc400078e00b5 */
[----:B---3--:R-:W-:Y:S01]  /*e600*/  IMAD R181, R130, c[0x0][0x190], RZ ;  /* 0x0000640082b57a24 */ /* 0x008fe200078e02ff */
[----:B------:R1:W-:Y:S01]  /*e610*/  STL.64 [R1+0x500], R8 ;  /* 0x0005000801007387 */ /* 0x0003e20000100a00 */
[----:B------:R-:W-:Y:S02]  /*e620*/  IMAD.MOV.U32 R7, RZ, RZ, R5 ;  /* 0x000000ffff077224 */ /* 0x000fe400078e0005 */
[----:B------:R-:W-:Y:S02]  /*e630*/  IMAD.MOV.U32 R130, RZ, RZ, R3 ;  /* 0x000000ffff827224 */ /* 0x000fe400078e0003 */
[----:B------:R-:W-:Y:S01]  /*e640*/  IMAD.MOV.U32 R5, RZ, RZ, R2 ;  /* 0x000000ffff057224 */ /* 0x000fe200078e0002 */
[----:B------:R-:W-:Y:S01]  /*e650*/  LEA R2, P5, R26, R0, 0x2 ;  /* 0x000000001a027211 */ /* 0x000fe200078a10ff */
[----:B------:R2:W-:Y:S01]  /*e660*/  STL.64 [R1+0x630], R10 ;  /* 0x0006300a01007387 */ /* 0x0005e20000100a00 */
[----:B-1----:R-:W-:Y:S02]  /*e670*/  IMAD.MOV.U32 R8, RZ, RZ, R129 ;  /* 0x000000ffff087224 */ /* 0x002fe400078e0081 */
[----:B------:R-:W-:-:S02]  /*e680*/  IMAD.MOV.U32 R129, RZ, RZ, R4 ;  /* 0x000000ffff817224 */ /* 0x000fc400078e0004 */
[----:B------:R-:W-:Y:S01]  /*e690*/  IMAD.MOV.U32 R4, RZ, RZ, R147 ;  /* 0x000000ffff047224 */ /* 0x000fe200078e0093 */
[----:B------:R-:W-:Y:S01]  /*e6a0*/  LEA.HI.X.SX32 R3, R26, R196, 0x2, P5 ;  /* 0x000000c41a037211 */ /* 0x000fe200028f16ff */
[----:B------:R-:W-:Y:S02]  /*e6b0*/  IMAD.MOV.U32 R146, RZ, RZ, R125 ;  /* 0x000000ffff927224 */ /* 0x000fe400078e007d */
[----:B--2---:R-:W-:Y:S02]  /*e6c0*/  IMAD.MOV.U32 R10, RZ, RZ, R130 ;  /* 0x000000ffff0a7224 */ /* 0x004fe400078e0082 */
[----:B------:R-:W-:Y:S01]  /*e6d0*/  IMAD.MOV.U32 R130, RZ, RZ, R4 ;  /* 0x000000ffff827224 */ /* 0x000fe200078e0004 */
[-C--:B------:R-:W-:Y:S01]  /*e6e0*/  LEA R4, P1, R27, R0.reuse, 0x2 ;  /* 0x000000001b047211 */ /* 0x080fe200078210ff */
[----:B------:R-:W-:Y:S01]  /*e6f0*/  IMAD.MOV.U32 R125, RZ, RZ, R120 ;  /* 0x000000ffff7d7224 */ /* 0x000fe200078e0078 */
[----:B------:R-:W-:Y:S01]  /*e700*/  LEA R12, P5, R28, R0, 0x2 ;  /* 0x000000001c0c7211 */ /* 0x000fe200078a10ff */
[----:B------:R-:W-:-:S02]  /*e710*/  IMAD.MOV.U32 R120, RZ, RZ, R180 ;  /* 0x000000ffff787224 */ /* 0x000fc400078e00b4 */
[----:B------:R-:W-:Y:S02]  /*e720*/  IMAD R180, R131, c[0x0][0x190], RZ ;  /* 0x0000640083b47a24 */ /* 0x000fe400078e02ff */
[----:B------:R-:W-:Y:S01]  /*e730*/  IMAD.MOV.U32 R131, RZ, RZ, R5 ;  /* 0x000000ffff837224 */ /* 0x000fe200078e0005 */
[----:B------:R-:W-:Y:S02]  /*e740*/  LEA.HI.X.SX32 R5, R27, R196, 0x2, P1 ;  /* 0x000000c41b057211 */ /* 0x000fe400008f16ff */
[C---:B------:R-:W-:Y:S02]  /*e750*/  LEA R14, P1, R29.reuse, R0, 0x2 ;  /* 0x000000001d0e7211 */ /* 0x040fe400078210ff */
[----:B------:R-:W-:Y:S01]  /*e760*/  LEA.HI.X.SX32 R13, R28, R196, 0x2, P5 ;  /* 0x000000c41c0d7211 */ /* 0x000fe200028f16ff */
[----:B------:R-:W-:Y:S01]  /*e770*/  IMAD.MOV.U32 R9, RZ, RZ, R118 ;  /* 0x000000ffff097224 */ /* 0x000fe200078e0076 */
[----:B------:R-:W-:Y:S01]  /*e780*/  MOV R252, R146 ;  /* 0x0000009200fc7202 */ /* 0x000fe20000000f00 */
[----:B------:R-:W-:Y:S01]  /*e790*/  IMAD.MOV.U32 R146, RZ, RZ, R125 ;  /* 0x000000ffff927224 */ /* 0x000fe200078e007d */
[----:B------:R-:W-:Y:S01]  /*e7a0*/  STL.64 [R1+0x25a0], R2 ;  /* 0x0025a00201007387 */ /* 0x000fe20000100a00 */
[----:B------:R-:W-:Y:S01]  /*e7b0*/  IMAD.MOV.U32 R125, RZ, RZ, R177 ;  /* 0x000000ffff7d7224 */ /* 0x000fe200078e00b1 */
[----:B------:R-:W-:Y:S01]  /*e7c0*/  LEA.HI.X.SX32 R15, R29, R196, 0x2, P1 ;  /* 0x000000c41d0f7211 */ /* 0x000fe200008f16ff */
[----:B------:R-:W-:Y:S01]  /*e7d0*/  IMAD.MOV.U32 R123, RZ, RZ, R176 ;  /* 0x000000ffff7b7224 */ /* 0x000fe200078e00b0 */
[----:B------:R-:W-:Y:S01]  /*e7e0*/  STL.64 [R1+0x25a8], R4 ;  /* 0x0025a80401007387 */ /* 0x000fe20000100a00 */
[----:B------:R-:W-:Y:S01]  /*e7f0*/  IMAD R176, R133, c[0x0][0x190], RZ ;  /* 0x0000640085b07a24 */ /* 0x000fe200078e02ff */
[----:B------:R-:W-:Y:S01]  /*e800*/  MOV R11, R7 ;  /* 0x00000007000b7202 */ /* 0x000fe20000000f00 */
[----:B------:R-:W-:Y:S01]  /*e810*/  IMAD.MOV.U32 R133, RZ, RZ, R9 ;  /* 0x000000ffff857224 */ /* 0x000fe200078e0009 */
[----:B------:R1:W-:Y:S01]  /*e820*/  STL.64 [R1+0x510], R12 ;  /* 0x0005100c01007387 */ /* 0x0003e20000100a00 */
[----:B------:R-:W-:-:S02]  /*e830*/  IMAD.MOV.U32 R9, RZ, RZ, R6 ;  /* 0x000000ffff097224 */ /* 0x000fc400078e0006 */
[----:B------:R-:W-:Y:S01]  /*e840*/  IMAD R177, R132, c[0x0][0x190], RZ ;  /* 0x0000640084b17a24 */ /* 0x000fe200078e02ff */
[----:B------:R2:W-:Y:S01]  /*e850*/  STL.64 [R1+0x638], R14 ;  /* 0x0006380e01007387 */ /* 0x0005e20000100a00 */
[----:B------:R-:W-:Y:S01]  /*e860*/  IMAD R132, R134, c[0x0][0x190], RZ ;  /* 0x0000640086847a24 */ /* 0x000fe200078e02ff */
[----:B------:R-:W-:Y:S01]  /*e870*/  LEA R6, P5, R30, R0, 0x2 ;  /* 0x000000001e067211 */ /* 0x000fe200078a10ff */
[----:B------:R-:W-:Y:S02]  /*e880*/  IMAD.MOV.U32 R134, RZ, RZ, R133 ;  /* 0x000000ffff867224 */ /* 0x000fe400078e0085 */
[----:B-1----:R-:W-:Y:S02]  /*e890*/  IMAD.MOV.U32 R12, RZ, RZ, R8 ;  /* 0x000000ffff0c7224 */ /* 0x002fe400078e0008 */
[----:B------:R-:W-:Y:S02]  /*e8a0*/  IMAD.MOV.U32 R8, RZ, RZ, R125 ;  /* 0x000000ffff087224 */ /* 0x000fe400078e007d */
[----:B--2---:R-:W-:-:S02]  /*e8b0*/  IMAD.MOV.U32 R14, RZ, RZ, R12 ;  /* 0x000000ffff0e7224 */ /* 0x004fc400078e000c */
[----:B------:R-:W-:Y:S02]  /*e8c0*/  IMAD.MOV.U32 R133, RZ, RZ, R11 ;  /* 0x000000ffff857224 */ /* 0x000fe400078e000b */
[----:B------:R-:W-:Y:S02]  /*e8d0*/  IMAD.MOV.U32 R13, RZ, RZ, R9 ;  /* 0x000000ffff0d7224 */ /* 0x000fe400078e0009 */
[----:B------:R-:W-:Y:S01]  /*e8e0*/  IMAD.MOV.U32 R12, RZ, RZ, R8 ;  /* 0x000000ffff0c7224 */ /* 0x000fe200078e0008 */
[----:B------:R-:W-:Y:S01]  /*e8f0*/  LEA R8, P1, R31, R0, 0x2 ;  /* 0x000000001f087211 */ /* 0x000fe200078210ff */
[----:B------:R-:W-:Y:S01]  /*e900*/  IMAD.MOV.U32 R11, RZ, RZ, R119 ;  /* 0x000000ffff0b7224 */ /* 0x000fe200078e0077 */
[----:B------:R-:W-:Y:S01]  /*e910*/  LEA.HI.X.SX32 R7, R30, R196, 0x2, P5 ;  /* 0x000000c41e077211 */ /* 0x000fe200028f16ff */
[----:B------:R-:W-:Y:S01]  /*e920*/  IMAD R122, R135, c[0x0][0x190], RZ ;  /* 0x00006400877a7a24 */ /* 0x000fe200078e02ff */
[----:B------:R-:W-:Y:S01]  /*e930*/  LEA R4, P5, R32, R0, 0x2 ;  /* 0x0000000020047211 */ /* 0x000fe200078a10ff */
[----:B------:R-:W-:Y:S01]  /*e940*/  IMAD.MOV.U32 R16, RZ, RZ, R134 ;  /* 0x000000ffff107224 */ /* 0x000fe200078e0086 */
[----:B------:R-:W-:Y:S01]  /*e950*/  LEA.HI.X.SX32 R9, R31, R196, 0x2, P1 ;  /* 0x000000c41f097211 */ /* 0x000fe200008f16ff */
[----:B------:R-:W-:-:S02]  /*e960*/  IMAD.MOV.U32 R134, RZ, RZ, R14 ;  /* 0x000000ffff867224 */ /* 0x000fc400078e000e */
[----:B------:R-:W-:Y:S01]  /*e970*/  IMAD.MOV.U32 R135, RZ, RZ, R13 ;  /* 0x000000ffff877224 */ /* 0x000fe200078e000d */
[C---:B------:R-:W-:Y:S01]  /*e980*/  LEA R2, P1, R33.reuse, R0, 0x2 ;  /* 0x0000000021027211 */ /* 0x040fe200078210ff */
[----:B------:R-:W-:Y:S02]  /*e990*/  IMAD.MOV.U32 R15, RZ, RZ, R12 ;  /* 0x000000ffff0f7224 */ /* 0x000fe400078e000c */
[----:B------:R-:W-:Y:S02]  /*e9a0*/  IMAD.MOV.U32 R14, RZ, RZ, R11 ;  /* 0x000000ffff0e7224 */ /* 0x000fe400078e000b */
[----:B------:R-:W-:Y:S01]  /*e9b0*/  IMAD.MOV.U32 R12, RZ, RZ, R121 ;  /* 0x000000ffff0c7224 */ /* 0x000fe200078e0079 */
[----:B------:R-:W-:Y:S01]  /*e9c0*/  LEA.HI.X.SX32 R5, R32, R196, 0x2, P5 ;  /* 0x000000c420057211 */ /* 0x000fe200028f16ff */
[----:B------:R-:W-:Y:S01]  /*e9d0*/  IMAD.MOV.U32 R18, RZ, RZ, R135 ;  /* 0x000000ffff127224 */ /* 0x000fe200078e0087 */
[----:B------:R-:W-:Y:S01]  /*e9e0*/  MOV R13, R10 ;  /* 0x0000000a000d7202 */ /* 0x000fe20000000f00 */
[----:B------:R-:W-:Y:S01]  /*e9f0*/  IMAD.MOV.U32 R135, RZ, RZ, R14 ;  /* 0x000000ffff877224 */ /* 0x000fe200078e000e */
[----:B------:R-:W-:Y:S01]  /*ea00*/  LEA R10, P5, R34, R0, 0x2 ;  /* 0x00000000220a7211 */ /* 0x000fe200078a10ff */
[----:B------:R-:W-:Y:S01]  /*ea10*/  IMAD.MOV.U32 R14, RZ, RZ, R12 ;  /* 0x000000ffff0e7224 */ /* 0x000fe200078e000c */
[----:B------:R-:W-:Y:S01]  /*ea20*/  LEA.HI.X.SX32 R3, R33, R196, 0x2, P1 ;  /* 0x000000c421037211 */ /* 0x000fe200008f16ff */
[----:B------:R-:W-:Y:S01]  /*ea30*/  STL.64 [R1+0x25b0], R6 ;  /* 0x0025b00601007387 */ /* 0x000fe20000100a00 */
[----:B------:R-:W-:Y:S01]  /*ea40*/  IMAD.MOV.U32 R17, RZ, RZ, R15 ;  /* 0x000000ffff117224 */ /* 0x000fe200078e000f */
[----:B------:R-:W-:-:S02]  /*ea50*/  LEA R12, P1, R35, R0, 0x2 ;  /* 0x00000000230c7211 */ /* 0x000fc400078210ff */
[----:B------:R-:W-:Y:S01]  /*ea60*/  STL.64 [R1+0x25b8], R8 ;  /* 0x0025b80801007387 */ /* 0x000fe20000100a00 */
[-C--:B------:R-:W-:Y:S01]  /*ea70*/  LEA.HI.X.SX32 R11, R34, R196.reuse, 0x2, P5 ;  /* 0x000000c4220b7211 */ /* 0x080fe200028f16ff */
[----:B------:R-:W-:Y:S02]  /*ea80*/  IMAD.MOV.U32 R15, RZ, RZ, R13 ;  /* 0x000000ffff0f7224 */ /* 0x000fe400078e000d */
[----:B------:R1:W-:Y:S01]  /*ea90*/  STL.64 [R1+0x4d8], R4 ;  /* 0x0004d80401007387 */ /* 0x0003e20000100a00 */
[----:B------:R-:W-:Y:S01]  /*eaa0*/  LEA.HI.X.SX32 R13, R35, R196, 0x2, P1 ;  /* 0x000000c4230d7211 */ /* 0x000fe200008f16ff */
[----:B------:R-:W-:Y:S02]  /*eab0*/  IMAD.MOV.U32 R19, RZ, RZ, R17 ;  /* 0x000000ffff137224 */ /* 0x000fe400078e0011 */
[----:B------:R2:W-:Y:S01]  /*eac0*/  STL.64 [R1+0x648], R2 ;  /* 0x0006480201007387 */ /* 0x0005e20000100a00 */
[----:B------:R-:W-:Y:S02]  /*ead0*/  IMAD.MOV.U32 R20, RZ, RZ, R14 ;  /* 0x000000ffff147224 */ /* 0x000fe400078e000e */
[----:B------:R-:W-:-:S02]  /*eae0*/  IMAD.MOV.U32 R17, RZ, RZ, R131 ;  /* 0x000000ffff117224 */ /* 0x000fc400078e0083 */
[----:B------:R-:W-:Y:S01]  /*eaf0*/  IMAD.MOV.U32 R115, RZ, RZ, R116 ;  /* 0x000000ffff737224 */ /* 0x000fe200078e0074 */
[CC--:B-1----:R-:W-:Y:S01]  /*eb00*/  LEA R4, P5, R36.reuse, R0.reuse, 0x2 ;  /* 0x0000000024047211 */ /* 0x0c2fe200078a10ff */
[----:B------:R-:W-:Y:S01]  /*eb10*/  IMAD R116, R137, c[0x0][0x190], RZ ;  /* 0x0000640089747a24 */ /* 0x000fe200078e02ff */
[----:B--2---:R-:W-:Y:S01]  /*eb20*/  LEA R2, P1, R37, R0, 0x2 ;  /* 0x0000000025027211 */ /* 0x004fe200078210ff */
[----:B------:R-:W-:Y:S01]  /*eb30*/  IMAD.MOV.U32 R137, RZ, RZ, R20 ;  /* 0x000000ffff897224 */ /* 0x000fe200078e0014 */
[----:B------:R-:W-:Y:S01]  /*eb40*/  LEA.HI.X.SX32 R5, R36, R196, 0x2, P5 ;  /* 0x000000c424057211 */ /* 0x000fe200028f16ff */
[----:B------:R-:W-:Y:S01]  /*eb50*/  IMAD.MOV.U32 R22, RZ, RZ, R17 ;  /* 0x000000ffff167224 */ /* 0x000fe200078e0011 */
[----:B------:R-:W-:Y:S01]  /*eb60*/  LEA R14, P5, R38, R0, 0x2 ;  /* 0x00000000260e7211 */ /* 0x000fe200078a10ff */
[----:B------:R-:W-:Y:S01]  /*eb70*/  IMAD.MOV.U32 R21, RZ, RZ, R16 ;  /* 0x000000ffff157224 */ /* 0x000fe200078e0010 */
[----:B------:R-:W-:Y:S01]  /*eb80*/  MOV R150, R114 ;  /* 0x0000007200967202 */ /* 0x000fe20000000f00 */
[----:B------:R-:W-:Y:S01]  /*eb90*/  IMAD R41, R41, c[0x0][0x190], RZ ;  /* 0x0000640029297a24 */ /* 0x000fe200078e02ff */
[----:B------:R-:W-:Y:S01]  /*eba0*/  LEA.HI.X.SX32 R3, R37, R196, 0x2, P1 ;  /* 0x000000c425037211 */ /* 0x000fe200008f16ff */
[----:B------:R-:W-:Y:S01]  /*ebb0*/  IMAD R114, R136, c[0x0][0x190], RZ ;  /* 0x0000640088727a24 */ /* 0x000fe200078e02ff */
[----:B------:R-:W-:Y:S01]  /*ebc0*/  MOV R20, R146 ;  /* 0x0000009200147202 */ /* 0x000fe20000000f00 */
[----:B------:R-:W-:Y:S01]  /*ebd0*/  IMAD.MOV.U32 R128, RZ, RZ, R126 ;  /* 0x000000ffff807224 */ /* 0x000fe200078e007e */
[----:B------:R-:W-:Y:S01]  /*ebe0*/  STL.64 [R1+0x25c0], R10 ;  /* 0x0025c00a01007387 */ /* 0x000fe20000100a00 */
[----:B------:R-:W-:Y:S01]  /*ebf0*/  LEA R16, P1, R39, R0, 0x2 ;  /* 0x0000000027107211 */ /* 0x000fe200078210ff */
[----:B------:R-:W-:-:S02]  /*ec00*/  IMAD.MOV.U32 R126, RZ, RZ, R115 ;  /* 0x000000ffff7e7224 */ /* 0x000fc400078e0073 */
[----:B------:R-:W-:Y:S01]  /*ec10*/  STL.64 [R1+0x25c8], R12 ;  /* 0x0025c80c01007387 */ /* 0x000fe20000100a00 */
[----:B------:R-:W-:Y:S01]  /*ec20*/  IMAD.MOV.U32 R136, RZ, RZ, R15 ;  /* 0x000000ffff887224 */ /* 0x000fe200078e000f */
[-C--:B------:R-:W-:Y:S01]  /*ec30*/  LEA.HI.X.SX32 R15, R38, R196.reuse, 0x2, P5 ;  /* 0x000000c4260f7211 */ /* 0x080fe200028f16ff */
[----:B------:R-:W-:Y:S01]  /*ec40*/  IMAD R115, R138, c[0x0][0x190], RZ ;  /* 0x000064008a737a24 */ /* 0x000fe200078e02ff */
[----:B------:R1:W-:Y:S01]  /*ec50*/  STL.64 [R1+0x4d0], R4 ;  /* 0x0004d00401007387 */ /* 0x0003e20000100a00 */
[----:B------:R-:W-:Y:S01]  /*ec60*/  IMAD R42, R42, c[0x0][0x190], RZ ;  /* 0x000064002a2a7a24 */ /* 0x000fe200078e02ff */
[----:B------:R-:W-:Y:S01]  /*ec70*/  LEA.HI.X.SX32 R17, R39, R196, 0x2, P1 ;  /* 0x000000c427117211 */ /* 0x000fe200008f16ff */
[----:B------:R-:W-:Y:S01]  /*ec80*/  IMAD.MOV.U32 R138, RZ, RZ, R22 ;  /* 0x000000ffff8a7224 */ /* 0x000fe200078e0016 */
[----:B------:R2:W-:Y:S01]  /*ec90*/  STL.64 [R1+0x650], R2 ;  /* 0x0006500201007387 */ /* 0x0005e20000100a00 */
[----:B------:R-:W-:Y:S02]  /*eca0*/  IMAD.MOV.U32 R251, RZ, RZ, R20 ;  /* 0x000000fffffb7224 */ /* 0x000fe400078e0014 */
[----:B------:R-:W-:-:S02]  /*ecb0*/  IMAD R43, R43, c[0x0][0x190], RZ ;  /* 0x000064002b2b7a24 */ /* 0x000fc400078e02ff */
[----:B------:R-:W-:Y:S01]  /*ecc0*/  IMAD.MOV.U32 R20, RZ, RZ, R154 ;  /* 0x000000ffff147224 */ /* 0x000fe200078e009a */
[CC--:B-1----:R-:W-:Y:S01]  /*ecd0*/  LEA R4, P5, R40.reuse, R0.reuse, 0x2 ;  /* 0x0000000028047211 */ /* 0x0c2fe200078a10ff */
[----:B------:R-:W-:Y:S01]  /*ece0*/  IMAD.MOV.U32 R250, RZ, RZ, R21 ;  /* 0x000000fffffa7224 */ /* 0x000fe200078e0015 */
[C---:B--2---:R-:W-:Y:S01]  /*ecf0*/  LEA R2, P1, R41.reuse, R0, 0x2 ;  /* 0x0000000029027211 */ /* 0x044fe200078210ff */
[----:B------:R-:W-:Y:S01]  /*ed00*/  IMAD.MOV.U32 R21, RZ, RZ, R18 ;  /* 0x000000ffff157224 */ /* 0x000fe200078e0012 */
[----:B------:R-:W-:Y:S01]  /*ed10*/  LEA.HI.X.SX32 R5, R40, R196, 0x2, P5 ;  /* 0x000000c428057211 */ /* 0x000fe200028f16ff */
[----:B------:R-:W-:Y:S01]  /*ed20*/  IMAD.MOV.U32 R246, RZ, RZ, R138 ;  /* 0x000000fffff67224 */ /* 0x000fe200078e008a */
[----:B------:R-:W-:Y:S01]  /*ed30*/  LEA R18, P5, R42, R0, 0x2 ;  /* 0x000000002a127211 */ /* 0x000fe200078a10ff */
[----:B------:R-:W-:Y:S01]  /*ed40*/  IMAD R44, R44, c[0x0][0x190], RZ ;  /* 0x000064002c2c7a24 */ /* 0x000fe200078e02ff */
[----:B------:R-:W-:Y:S01]  /*ed50*/  LEA.HI.X.SX32 R3, R41, R196, 0x2, P1 ;  /* 0x000000c429037211 */ /* 0x000fe200008f16ff */
[----:B------:R-:W-:-:S02]  /*ed60*/  IMAD.MOV.U32 R138, RZ, RZ, R251 ;  /* 0x000000ffff8a7224 */ /* 0x000fc400078e00fb */
[----:B------:R-:W-:Y:S01]  /*ed70*/  IMAD.MOV.U32 R251, RZ, RZ, R20 ;  /* 0x000000fffffb7224 */ /* 0x000fe200078e0014 */
[----:B------:R-:W-:Y:S01]  /*ed80*/  LEA R20, P1, R43, R0, 0x2 ;  /* 0x000000002b147211 */ /* 0x000fe200078210ff */
[----:B------:R-:W-:Y:S02]  /*ed90*/  IMAD R45, R45, c[0x0][0x190], RZ ;  /* 0x000064002d2d7a24 */ /* 0x000fe400078e02ff */
[----:B------:R-:W-:Y:S02]  /*eda0*/  IMAD.MOV.U32 R146, RZ, RZ, R155 ;  /* 0x000000ffff927224 */ /* 0x000fe400078e009b */
[----:B------:R-:W2:Y:S01]  /*edb0*/  LDL.LU R155, [R1+0x25e8] ;  /* 0x0025e800019b7983 */ /* 0x000ea20000300800 */
[----:B------:R-:W-:Y:S01]  /*edc0*/  IMAD.MOV.U32 R22, RZ, RZ, R19 ;  /* 0x000000ffff167224 */ /* 0x000fe200078e0013 */
[-C--:B------:R-:W-:Y:S01]  /*edd0*/  LEA.HI.X.SX32 R19, R42, R196.reuse, 0x2, P5 ;  /* 0x000000c42a137211 */ /* 0x080fe200028f16ff */
[----:B------:R-:W-:Y:S01]  /*ede0*/  IMAD.MOV.U32 R247, RZ, RZ, R250 ;  /* 0x000000fffff77224 */ /* 0x000fe200078e00fa */
[----:B------:R1:W-:Y:S01]  /*edf0*/  STL.64 [R1+0x4c8], R4 ;  /* 0x0004c80401007387 */ /* 0x0003e20000100a00 */
[----:B------:R-:W-:Y:S01]  /*ee00*/  IMAD.MOV.U32 R250, RZ, RZ, R21 ;  /* 0x000000fffffa7224 */ /* 0x000fe200078e0015 */
[----:B------:R-:W-:-:S02]  /*ee10*/  LEA.HI.X.SX32 R21, R43, R196, 0x2, P1 ;  /* 0x000000c42b157211 */ /* 0x000fc400008f16ff */
[----:B------:R-:W3:Y:S01]  /*ee20*/  LDL.LU R154, [R1+0x25e4] ;  /* 0x0025e400019a7983 */ /* 0x000ee20000300800 */
[----:B------:R-:W-:-:S03]  /*ee30*/  IMAD.MOV.U32 R147, RZ, RZ, R117 ;  /* 0x000000ffff937224 */ /* 0x000fc600078e0075 */
[----:B------:R4:W-:Y:S01]  /*ee40*/  STL.64 [R1+0x660], R2 ;  /* 0x0006600201007387 */ /* 0x0009e20000100a00 */
[----:B------:R-:W-:Y:S01]  /*ee50*/  IMAD R117, R139, c[0x0][0x190], RZ ;  /* 0x000064008b757a24 */ /* 0x000fe200078e02ff */
[C---:B-1----:R-:W-:Y:S01]  /*ee60*/  LEA R4, P5, R44.reuse, R0, 0x2 ;  /* 0x000000002c047211 */ /* 0x042fe200078a10ff */
[----:B------:R-:W-:Y:S02]  /*ee70*/  IMAD.MOV.U32 R139, RZ, RZ, R250 ;  /* 0x000000ffff8b7224 */ /* 0x000fe400078e00fa */
[----:B------:R-:W-:Y:S01]  /*ee80*/  IMAD.MOV.U32 R23, RZ, RZ, R22 ;  /* 0x000000ffff177224 */ /* 0x000fe200078e0016 */
[----:B------:R-:W-:Y:S01]  /*ee90*/  LEA.HI.X.SX32 R5, R44, R196, 0x2, P5 ;  /* 0x000000c42c057211 */ /* 0x000fe200028f16ff */
[----:B------:R-:W-:Y:S01]  /*eea0*/  IMAD.MOV.U32 R250, RZ, RZ, R152 ;  /* 0x000000fffffa7224 */ /* 0x000fe200078e0098 */
[----:B----4-:R-:W-:Y:S01]  /*eeb0*/  LEA R2, P1, R45, R0, 0x2 ;  /* 0x000000002d027211 */ /* 0x010fe200078210ff */
[----:B------:R-:W-:Y:S01]  /*eec0*/  IMAD.MOV.U32 R22, RZ, RZ, R249 ;  /* 0x000000ffff167224 */ /* 0x000fe200078e00f9 */
[----:B------:R-:W-:-:S02]  /*eed0*/  MOV R249, R153 ;  /* 0x0000009900f97202 */ /* 0x000fc40000000f00 */
[----:B------:R-:W-:Y:S01]  /*eee0*/  LEA.HI.X.SX32 R3, R45, R196, 0x2, P1 ;  /* 0x000000c42d037211 */ /* 0x000fe200008f16ff */
[----:B------:R-:W4:Y:S01]  /*eef0*/  LDL.LU R153, [R1+0x25e0] ;  /* 0x0025e00001997983 */ /* 0x000f220000300800 */
[----:B------:R-:W-:Y:S02]  /*ef00*/  IMAD.MOV.U32 R26, RZ, RZ, R250 ;  /* 0x000000ffff1a7224 */ /* 0x000fe400078e00fa */
[----:B------:R-:W-:Y:S01]  /*ef10*/  IMAD.MOV.U32 R250, RZ, RZ, R150 ;  /* 0x000000fffffa7224 */ /* 0x000fe200078e0096 */
[----:B------:R-:W-:Y:S01]  /*ef20*/  STL.64 [R1+0x4c0], R4 ;  /* 0x0004c00401007387 */ /* 0x000fe20000100a00 */
[----:B------:R-:W-:-:S03]  /*ef30*/  IMAD.MOV.U32 R150, RZ, RZ, R151 ;  /* 0x000000ffff967224 */ /* 0x000fc600078e0097 */
[----:B------:R-:W2:Y:S04]  /*ef40*/  LDL.LU R152, [R1+0x25dc] ;  /* 0x0025dc0001987983 */ /* 0x000ea80000300800 */
[----:B------:R1:W-:Y:S04]  /*ef50*/  STL.64 [R1+0x668], R2 ;  /* 0x0006680201007387 */ /* 0x0003e80000100a00 */
[----:B------:R-:W2:Y:S01]  /*ef60*/  LDL.LU R151, [R1+0x25d8] ;  /* 0x0025d80001977983 */ /* 0x000ea20000300800 */
[----:B------:R-:W-:Y:S02]  /*ef70*/  IMAD R46, R46, c[0x0][0x190], RZ ;  /* 0x000064002e2e7a24 */ /* 0x000fe400078e02ff */
[----:B------:R-:W-:-:S02]  /*ef80*/  IMAD.MOV.U32 R24, RZ, RZ, R251 ;  /* 0x000000ffff187224 */ /* 0x000fc400078e00fb */
[----:B------:R-:W-:Y:S01]  /*ef90*/  IMAD.MOV.U32 R251, RZ, RZ, R22 ;  /* 0x000000fffffb7224 */ /* 0x000fe200078e0016 */
[----:B------:R-:W-:Y:S01]  /*efa0*/  LEA R22, P5, R46, R0, 0x2 ;  /* 0x000000002e167211 */ /* 0x000fe200078a10ff */
[----:B------:R-:W-:Y:S02]  /*efb0*/  IMAD R48, R48, c[0x0][0x190], RZ ;  /* 0x0000640030307a24 */ /* 0x000fe400078e02ff */
[----:B------:R-:W-:Y:S02]  /*efc0*/  IMAD R47, R47, c[0x0][0x190], RZ ;  /* 0x000064002f2f7a24 */ /* 0x000fe400078e02ff */
[----:B------:R-:W-:Y:S01]  /*efd0*/  IMAD.MOV.U32 R25, RZ, RZ, R23 ;  /* 0x000000ffff197224 */ /* 0x000fe200078e0017 */
[----:B------:R-:W-:Y:S01]  /*efe0*/  LEA.HI.X.SX32 R23, R46, R196, 0x2, P5 ;  /* 0x000000c42e177211 */ /* 0x000fe200028f16ff */
[----:B-1----:R-:W-:Y:S01]  /*eff0*/  IMAD.MOV.U32 R3, RZ, RZ, R139 ;  /* 0x000000ffff037224 */ /* 0x002fe200078e008b */
[CC--:B------:R-:W-:Y:S01]  /*f000*/  LEA R4, P5, R48.reuse, R0.reuse, 0x2 ;  /* 0x0000000030047211 */ /* 0x0c0fe200078a10ff */
[----:B------:R-:W-:Y:S01]  /*f010*/  IMAD.MOV.U32 R139, RZ, RZ, R24 ;  /* 0x000000ffff8b7224 */ /* 0x000fe200078e0018 */
[----:B------:R-:W-:Y:S01]  /*f020*/  LEA R24, P1, R47, R0, 0x2 ;  /* 0x000000002f187211 */ /* 0x000fe200078210ff */
[----:B------:R-:W-:Y:S01]  /*f030*/  IMAD R49, R49, c[0x0][0x190], RZ ;  /* 0x0000640031317a24 */ /* 0x000fe200078e02ff */
[-C--:B------:R-:W-:Y:S01]  /*f040*/  LEA.HI.X.SX32 R5, R48, R196.reuse, 0x2, P5 ;  /* 0x000000c430057211 */ /* 0x080fe200028f16ff */
[----:B------:R-:W-:Y:S01]  /*f050*/  IMAD.MOV.U32 R2, RZ, RZ, R25 ;  /* 0x000000ffff027224 */ /* 0x000fe200078e0019 */
[----:B------:R-:W-:Y:S01]  /*f060*/  LEA.HI.X.SX32 R25, R47, R196, 0x2, P1 ;  /* 0x000000c42f197211 */ /* 0x000fe200008f16ff */
[----:B------:R-:W-:Y:S01]  /*f070*/  IMAD R50, R50, c[0x0][0x190], RZ ;  /* 0x0000640032327a24 */ /* 0x000fe200078e02ff */
[----:B------:R-:W-:Y:S01]  /*f080*/  LEA R6, P1, R49, R0, 0x2 ;  /* 0x0000000031067211 */ /* 0x000fe200078210ff */
[----:B------:R-:W-:Y:S01]  /*f090*/  IMAD R51, R51, c[0x0][0x190], RZ ;  /* 0x0000640033337a24 */ /* 0x000fe200078e02ff */
[----:B------:R1:W-:Y:S01]  /*f0a0*/  STL.64 [R1+0x4b8], R4 ;  /* 0x0004b80401007387 */ /* 0x0003e20000100a00 */
[----:B------:R-:W-:Y:S01]  /*f0b0*/  IMAD R52, R52, c[0x0][0x190], RZ ;  /* 0x0000640034347a24 */ /* 0x000fe200078e02ff */
[----:B------:R-:W-:Y:S01]  /*f0c0*/  LEA.HI.X.SX32 R7, R49, R196, 0x2, P1 ;  /* 0x000000c431077211 */ /* 0x000fe200008f16ff */
[----:B------:R-:W-:Y:S01]  /*f0d0*/  IMAD R53, R53, c[0x0][0x190], RZ ;  /* 0x0000640035357a24 */ /* 0x000fe200078e02ff */
[----:B------:R-:W-:Y:S01]  /*f0e0*/  LEA R28, P1, R51, R0, 0x2 ;  /* 0x00000000331c7211 */ /* 0x000fe200078210ff */
[----:B-1----:R-:W-:-:S02]  /*f0f0*/  IMAD.MOV.U32 R5, RZ, RZ, R2 ;  /* 0x000000ffff057224 */ /* 0x002fc400078e0002 */
[----:B------:R-:W-:Y:S01]  /*f100*/  IMAD.MOV.U32 R2, RZ, RZ, R26 ;  /* 0x000000ffff027224 */ /* 0x000fe200078e001a */
[C---:B------:R-:W-:Y:S01]  /*f110*/  LEA R26, P5, R50.reuse, R0, 0x2 ;  /* 0x00000000321a7211 */ /* 0x040fe200078a10ff */
[----:B------:R1:W-:Y:S01]  /*f120*/  STL.64 [R1+0x678], R6 ;  /* 0x0006780601007387 */ /* 0x0003e20000100a00 */
[-C--:B------:R-:W-:Y:S02]  /*f130*/  LEA.HI.X.SX32 R29, R51, R196.reuse, 0x2, P1 ;  /* 0x000000c4331d7211 */ /* 0x080fe400008f16ff */
[----:B------:R-:W-:Y:S01]  /*f140*/  LEA.HI.X.SX32 R27, R50, R196, 0x2, P5 ;  /* 0x000000c4321b7211 */ /* 0x000fe200028f16ff */
[----:B------:R-:W-:Y:S01]  /*f150*/  IMAD R54, R54, c[0x0][0x190], RZ ;  /* 0x0000640036367a24 */ /* 0x000fe200078e02ff */
[----:B------:R-:W-:Y:S01]  /*f160*/  LEA R8, P5, R52, R0, 0x2 ;  /* 0x0000000034087211 */ /* 0x000fe200078a10ff */
[----:B------:R-:W-:-:S03]  /*f170*/  IMAD R55, R55, c[0x0][0x190], RZ ;  /* 0x0000640037377a24 */ /* 0x000fc600078e02ff */
[----:B------:R-:W-:Y:S02]  /*f180*/  LEA.HI.X.SX32 R9, R52, R196, 0x2, P5 ;  /* 0x000000c434097211 */ /* 0x000fe400028f16ff */
[CC--:B-1----:R-:W-:Y:S01]  /*f190*/  LEA R6, P1, R53.reuse, R0.reuse, 0x2 ;  /* 0x0000000035067211 */ /* 0x0c2fe200078210ff */
[----:B------:R-:W-:Y:S01]  /*f1a0*/  IMAD R56, R56, c[0x0][0x190], RZ ;  /* 0x0000640038387a24 */ /* 0x000fe200078e02ff */
[C---:B------:R-:W-:Y:S02]  /*f1b0*/  LEA R30, P5, R54.reuse, R0, 0x2 ;  /* 0x00000000361e7211 */ /* 0x040fe400078a10ff */
[----:B------:R-:W-:Y:S01]  /*f1c0*/  LEA.HI.X.SX32 R7, R53, R196, 0x2, P1 ;  /* 0x000000c435077211 */ /* 0x000fe200008f16ff */
[----:B------:R-:W-:Y:S01]  /*f1d0*/  IMAD R57, R57, c[0x0][0x190], RZ ;  /* 0x0000640039397a24 */ /* 0x000fe200078e02ff */
[C---:B------:R-:W-:Y:S01]  /*f1e0*/  LEA R32, P1, R55.reuse, R0, 0x2 ;  /* 0x0000000037207211 */ /* 0x040fe200078210ff */
[----:B------:R1:W-:Y:S01]  /*f1f0*/  STL.64 [R1+0x4b0], R8 ;  /* 0x0004b00801007387 */ /* 0x0003e20000100a00 */
[-C--:B------:R-:W-:Y:S01]  /*f200*/  LEA.HI.X.SX32 R31, R54, R196.reuse, 0x2, P5 ;  /* 0x000000c4361f7211 */ /* 0x080fe200028f16ff */
[----:B------:R-:W-:Y:S01]  /*f210*/  IMAD R58, R58, c[0x0][0x190], RZ ;  /* 0x000064003a3a7a24 */ /* 0x000fe200078e02ff */
[----:B------:R-:W-:Y:S01]  /*f220*/  LEA.HI.X.SX32 R33, R55, R196, 0x2, P1 ;  /* 0x000000c437217211 */ /* 0x000fe200008f16ff */
[----:B------:R1:W-:Y:S01]  /*f230*/  STL.64 [R1+0x680], R6 ;  /* 0x0006800601007387 */ /* 0x0003e20000100a00 */
[----:B------:R-:W-:-:S02]  /*f240*/  IMAD R59, R59, c[0x0][0x190], RZ ;  /* 0x000064003b3b7a24 */ /* 0x000fc400078e02ff */
[----:B------:R-:W-:Y:S01]  /*f250*/  IMAD R60, R60, c[0x0][0x190], RZ ;  /* 0x000064003c3c7a24 */ /* 0x000fe200078e02ff */
[-C--:B-1----:R-:W-:Y:S02]  /*f260*/  LEA R8, P1, R57, R0.reuse, 0x2 ;  /* 0x0000000039087211 */ /* 0x082fe400078210ff */
[C---:B------:R-:W-:Y:S01]  /*f270*/  LEA R6, P5, R56.reuse, R0, 0x2 ;  /* 0x0000000038067211 */ /* 0x040fe200078a10ff */
[----:B------:R-:W-:Y:S01]  /*f280*/  IMAD R61, R61, c[0x0][0x190], RZ ;  /* 0x000064003d3d7a24 */ /* 0x000fe200078e02ff */
[-C--:B------:R-:W-:Y:S02]  /*f290*/  LEA.HI.X.SX32 R9, R57, R196.reuse, 0x2, P1 ;  /* 0x000000c439097211 */ /* 0x080fe400008f16ff */
[----:B------:R-:W-:Y:S02]  /*f2a0*/  LEA.HI.X.SX32 R7, R56, R196, 0x2, P5 ;  /* 0x000000c438077211 */ /* 0x000fe400028f16ff */
[CC--:B------:R-:W-:Y:S02]  /*f2b0*/  LEA R34, P5, R58.reuse, R0.reuse, 0x2 ;  /* 0x000000003a227211 */ /* 0x0c0fe400078a10ff */
[C---:B------:R-:W-:Y:S01]  /*f2c0*/  LEA R36, P1, R59.reuse, R0, 0x2 ;  /* 0x000000003b247211 */ /* 0x040fe200078210ff */
[----:B------:R-:W-:Y:S01]  /*f2d0*/  STL.64 [R1+0x4a8], R6 ;  /* 0x0004a80601007387 */ /* 0x000fe20000100a00 */
[----:B------:R-:W-:Y:S01]  /*f2e0*/  LEA.HI.X.SX32 R35, R58, R196, 0x2, P5 ;  /* 0x000000c43a237211 */ /* 0x000fe200028f16ff */
[----:B------:R-:W-:Y:S01]  /*f2f0*/  IMAD R62, R62, c[0x0][0x190], RZ ;  /* 0x000064003e3e7a24 */ /* 0x000fe200078e02ff */
[C---:B------:R-:W-:Y:S01]  /*f300*/  LEA R10, P5, R60.reuse, R0, 0x2 ;  /* 0x000000003c0a7211 */ /* 0x040fe200078a10ff */
[----:B------:R1:W-:Y:S01]  /*f310*/  STL.64 [R1+0x690], R8 ;  /* 0x0006900801007387 */ /* 0x0003e20000100a00 */
[-C--:B------:R-:W-:Y:S01]  /*f320*/  LEA.HI.X.SX32 R37, R59, R196.reuse, 0x2, P1 ;  /* 0x000000c43b257211 */ /* 0x080fe200008f16ff */
[----:B------:R-:W-:Y:S01]  /*f330*/  IMAD R63, R63, c[0x0][0x190], RZ ;  /* 0x000064003f3f7a24 */ /* 0x000fe200078e02ff */
[----:B------:R-:W-:Y:S01]  /*f340*/  LEA.HI.X.SX32 R11, R60, R196, 0x2, P5 ;  /* 0x000000c43c0b7211 */ /* 0x000fe200028f16ff */
[----:B------:R-:W-:Y:S01]  /*f350*/  IMAD R64, R64, c[0x0][0x190], RZ ;  /* 0x0000640040407a24 */ /* 0x000fe200078e02ff */
[-C--:B------:R-:W-:Y:S01]  /*f360*/  LEA R38, P5, R62, R0.reuse, 0x2 ;  /* 0x000000003e267211 */ /* 0x080fe200078a10ff */
[----:B------:R-:W-:Y:S01]  /*f370*/  IMAD R65, R65, c[0x0][0x190], RZ ;  /* 0x0000640041417a24 */ /* 0x000fe200078e02ff */
[----:B-1----:R-:W-:-:S04]  /*f380*/  LEA R8, P1, R61, R0, 0x2 ;  /* 0x000000003d087211 */ /* 0x002fc800078210ff */
[----:B------:R-:W-:Y:S02]  /*f390*/  LEA.HI.X.SX32 R9, R61, R196, 0x2, P1 ;  /* 0x000000c43d097211 */ /* 0x000fe400008f16ff */
[C---:B------:R-:W-:Y:S01]  /*f3a0*/  LEA R40, P1, R63.reuse, R0, 0x2 ;  /* 0x000000003f287211 */ /* 0x040fe200078210ff */
[----:B------:R1:W-:Y:S01]  /*f3b0*/  STL.64 [R1+0x4a0], R10 ;  /* 0x0004a00a01007387 */ /* 0x0003e20000100a00 */
[----:B------:R-:W-:Y:S01]  /*f3c0*/  LEA.HI.X.SX32 R39, R62, R196, 0x2, P5 ;  /* 0x000000c43e277211 */ /* 0x000fe200028f16ff */
[----:B------:R-:W-:Y:S01]  /*f3d0*/  IMAD R66, R66, c[0x0][0x190], RZ ;  /* 0x0000640042427a24 */ /* 0x000fe200078e02ff */
[C---:B------:R-:W-:Y:S02]  /*f3e0*/  LEA R12, P5, R64.reuse, R0, 0x2 ;  /* 0x00000000400c7211 */ /* 0x040fe400078a10ff */
[-C--:B------:R-:W-:Y:S01]  /*f3f0*/  LEA.HI.X.SX32 R41, R63, R196.reuse, 0x2, P1 ;  /* 0x000000c43f297211 */ /* 0x080fe200008f16ff */
[----:B------:R-:W-:Y:S01]  /*f400*/  IMAD R67, R67, c[0x0][0x190], RZ ;  /* 0x0000640043437a24 */ /* 0x000fe200078e02ff */
[----:B------:R-:W-:-:S02]  /*f410*/  LEA.HI.X.SX32 R13, R64, R196, 0x2, P5 ;  /* 0x000000c4400d7211 */ /* 0x000fc400028f16ff */
[CC--:B-1----:R-:W-:Y:S01]  /*f420*/  LEA R10, P1, R65.reuse, R0.reuse, 0x2 ;  /* 0x00000000410a7211 */ /* 0x0c2fe200078210ff */
[----:B------:R-:W-:Y:S01]  /*f430*/  IMAD R68, R68, c[0x0][0x190], RZ ;  /* 0x0000640044447a24 */ /* 0x000fe200078e02ff */
[C---:B------:R-:W-:Y:S02]  /*f440*/  LEA R42, P5, R66.reuse, R0, 0x2 ;  /* 0x00000000422a7211 */ /* 0x040fe400078a10ff */
[----:B------:R-:W-:Y:S01]  /*f450*/  LEA.HI.X.SX32 R11, R65, R196, 0x2, P1 ;  /* 0x000000c4410b7211 */ /* 0x000fe200008f16ff */
[----:B------:R-:W-:Y:S01]  /*f460*/  IMAD R69, R69, c[0x0][0x190], RZ ;  /* 0x0000640045457a24 */ /* 0x000fe200078e02ff */
[----:B------:R-:W-:Y:S01]  /*f470*/  LEA R44, P1, R67, R0, 0x2 ;  /* 0x00000000432c7211 */ /* 0x000fe200078210ff */
[----:B------:R-:W-:Y:S01]  /*f480*/  STL.64 [R1+0x698], R8 ;  /* 0x0006980801007387 */ /* 0x000fe20000100a00 */
[----:B------:R-:W-:-:S03]  /*f490*/  LEA.HI.X.SX32 R43, R66, R196, 0x2, P5 ;  /* 0x000000c4422b7211 */ /* 0x000fc600028f16ff */
[----:B------:R1:W-:Y:S01]  /*f4a0*/  STL.64 [R1+0x498], R12 ;  /* 0x0004980c01007387 */ /* 0x0003e20000100a00 */
[----:B------:R-:W-:Y:S01]  /*f4b0*/  LEA.HI.X.SX32 R45, R67, R196, 0x2, P1 ;  /* 0x000000c4432d7211 */ /* 0x000fe200008f16ff */
[----:B------:R-:W-:Y:S02]  /*f4c0*/  IMAD R70, R70, c[0x0][0x190], RZ ;  /* 0x0000640046467a24 */ /* 0x000fe400078e02ff */
[----:B------:R1:W-:Y:S01]  /*f4d0*/  STL.64 [R1+0x6a8], R10 ;  /* 0x0006a80a01007387 */ /* 0x0003e20000100a00 */
[----:B------:R-:W-:Y:S02]  /*f4e0*/  IMAD R71, R71, c[0x0][0x190], RZ ;  /* 0x0000640047477a24 */ /* 0x000fe400078e02ff */
[----:B------:R-:W-:Y:S01]  /*f4f0*/  IMAD R72, R72, c[0x0][0x190], RZ ;  /* 0x0000640048487a24 */ /* 0x000fe200078e02ff */
[-C--:B-1----:R-:W-:Y:S02]  /*f500*/  LEA R12, P1, R69, R0.reuse, 0x2 ;  /* 0x00000000450c7211 */ /* 0x082fe400078210ff */
[----:B------:R-:W-:-:S02]  /*f510*/  LEA R10, P5, R68, R0, 0x2 ;  /* 0x00000000440a7211 */ /* 0x000fc400078a10ff */
[-C--:B------:R-:W-:Y:S02]  /*f520*/  LEA.HI.X.SX32 R13, R69, R196.reuse, 0x2, P1 ;  /* 0x000000c4450d7211 */ /* 0x080fe400008f16ff */
[----:B------:R-:W-:Y:S01]  /*f530*/  LEA.HI.X.SX32 R11, R68, R196, 0x2, P5 ;  /* 0x000000c4440b7211 */ /* 0x000fe200028f16ff */
[----:B------:R-:W-:Y:S01]  /*f540*/  IMAD R73, R73, c[0x0][0x190], RZ ;  /* 0x0000640049497a24 */ /* 0x000fe200078e02ff */
[CC--:B------:R-:W-:Y:S02]  /*f550*/  LEA R46, P5, R70.reuse, R0.reuse, 0x2 ;  /* 0x00000000462e7211 */ /* 0x0c0fe400078a10ff */
[C---:B------:R-:W-:Y:S01]  /*f560*/  LEA R48, P1, R71.reuse, R0, 0x2 ;  /* 0x0000000047307211 */ /* 0x040fe200078210ff */
[----:B------:R-:W-:Y:S01]  /*f570*/  STL.64 [R1+0x490], R10 ;  /* 0x0004900a01007387 */ /* 0x000fe20000100a00 */
[-C--:B------:R-:W-:Y:S02]  /*f580*/  LEA.HI.X.SX32 R47, R70, R196.reuse, 0x2, P5 ;  /* 0x000000c4462f7211 */ /* 0x080fe400028f16ff */
[----:B------:R-:W-:Y:S01]  /*f590*/  LEA.HI.X.SX32 R49, R71, R196, 0x2, P1 ;  /* 0x000000c447317211 */ /* 0x000fe200008f16ff */
[----:B------:R1:W-:Y:S01]  /*f5a0*/  STL.64 [R1+0x6b0], R12 ;  /* 0x0006b00c01007387 */ /* 0x0003e20000100a00 */
[----:B------:R-:W-:Y:S01]  /*f5b0*/  LEA R52, P1, R73, R0, 0x2 ;  /* 0x0000000049347211 */ /* 0x000fe200078210ff */
[----:B------:R-:W-:-:S02]  /*f5c0*/  IMAD R74, R74, c[0x0][0x190], RZ ;  /* 0x000064004a4a7a24 */ /* 0x000fc400078e02ff */
[----:B------:R-:W-:Y:S01]  /*f5d0*/  IMAD R75, R75, c[0x0][0x190], RZ ;  /* 0x000064004b4b7a24 */ /* 0x000fe200078e02ff */
[----:B------:R-:W-:Y:S02]  /*f5e0*/  LEA.HI.X.SX32 R53, R73, R196, 0x2, P1 ;  /* 0x000000c449357211 */ /* 0x000fe400008f16ff */
[----:B-1----:R-:W-:-:S04]  /*f5f0*/  LEA R12, P5, R72, R0, 0x2 ;  /* 0x00000000480c7211 */ /* 0x002fc800078a10ff */
[----:B------:R-:W-:Y:S01]  /*f600*/  LEA.HI.X.SX32 R13, R72, R196, 0x2, P5 ;  /* 0x000000c4480d7211 */ /* 0x000fe200028f16ff */
[----:B------:R-:W-:Y:S01]  /*f610*/  IMAD R76, R76, c[0x0][0x190], RZ ;  /* 0x000064004c4c7a24 */ /* 0x000fe200078e02ff */
[----:B------:R-:W-:Y:S01]  /*f620*/  LEA R50, P5, R74, R0, 0x2 ;  /* 0x000000004a327211 */ /* 0x000fe200078a10ff */
[----:B------:R-:W-:Y:S02]  /*f630*/  IMAD R77, R77, c[0x0][0x190], RZ ;  /* 0x000064004d4d7a24 */ /* 0x000fe400078e02ff */
[----:B------:R-:W-:Y:S01]  /*f640*/  STL.64 [R1+0x488], R12 ;  /* 0x0004880c01007387 */ /* 0x000fe20000100a00 */
[----:B------:R-:W-:-:S03]  /*f650*/  IMAD.MOV.U32 R4, RZ, RZ, R5 ;  /* 0x000000ffff047224 */ /* 0x000fc600078e0005 */
[----:B------:R1:W-:Y:S01]  /*f660*/  STL.64 [R1+0x6c0], R52 ;  /* 0x0006c03401007387 */ /* 0x0003e20000100a00 */
[----:B------:R-:W-:Y:S01]  /*f670*/  IMAD R118, R140, c[0x0][0x190], RZ ;  /* 0x000064008c767a24 */ /* 0x000fe200078e02ff */
[----:B------:R-:W-:Y:S01]  /*f680*/  LEA.HI.X.SX32 R51, R74, R196, 0x2, P5 ;  /* 0x000000c44a337211 */ /* 0x000fe200028f16ff */
[----:B------:R-:W-:Y:S01]  /*f690*/  IMAD.MOV.U32 R140, RZ, RZ, R3 ;  /* 0x000000ffff8c7224 */ /* 0x000fe200078e0003 */
[----:B------:R-:W-:Y:S01]  /*f6a0*/  LEA R54, P5, R76, R0, 0x2 ;  /* 0x000000004c367211 */ /* 0x000fe200078a10ff */
[----:B------:R-:W-:Y:S01]  /*f6b0*/  IMAD.MOV.U32 R7, RZ, RZ, R4 ;  /* 0x000000ffff077224 */ /* 0x000fe200078e0004 */
[----:B------:R-:W-:Y:S02]  /*f6c0*/  MOV R3, R250 ;  /* 0x000000fa00037202 */ /* 0x000fe40000000f00 */
[----:B-1----:R-:W-:Y:S01]  /*f6d0*/  LEA R52, P1, R75, R0, 0x2 ;  /* 0x000000004b347211 */ /* 0x002fe200078210ff */
[----:B------:R-:W-:-:S03]  /*f6e0*/  IMAD.MOV.U32 R4, RZ, RZ, R134 ;  /* 0x000000ffff047224 */ /* 0x000fc600078e0086 */
[----:B------:R-:W-:Y:S02]  /*f6f0*/  LEA.HI.X.SX32 R53, R75, R196, 0x2, P1 ;  /* 0x000000c44b357211 */ /* 0x000fe400008f16ff */
[C---:B------:R-:W-:Y:S01]  /*f700*/  LEA R56, P1, R77.reuse, R0, 0x2 ;  /* 0x000000004d387211 */ /* 0x040fe200078210ff */
[----:B------:R-:W-:Y:S01]  /*f710*/  IMAD.MOV.U32 R5, RZ, RZ, R140 ;  /* 0x000000ffff057224 */ /* 0x000fe200078e008c */
[----:B------:R-:W-:Y:S01]  /*f720*/  MOV R134, R133 ;  /* 0x0000008500867202 */ /* 0x000fe20000000f00 */
[----:B------:R-:W-:Y:S01]  /*f730*/  IMAD R78, R78, c[0x0][0x190], RZ ;  /* 0x000064004e4e7a24 */ /* 0x000fe200078e02ff */
[-C--:B------:R-:W-:Y:S01]  /*f740*/  LEA.HI.X.SX32 R55, R76, R196.reuse, 0x2, P5 ;  /* 0x000000c44c377211 */ /* 0x080fe200028f16ff */
[----:B------:R-:W-:Y:S01]  /*f750*/  IMAD.MOV.U32 R140, RZ, RZ, R2 ;  /* 0x000000ffff8c7224 */ /* 0x000fe200078e0002 */
[----:B------:R-:W-:Y:S01]  /*f760*/  LEA.HI.X.SX32 R57, R77, R196, 0x2, P1 ;  /* 0x000000c44d397211 */ /* 0x000fe200008f16ff */
[----:B------:R-:W-:Y:S02]  /*f770*/  IMAD R79, R79, c[0x0][0x190], RZ ;  /* 0x000064004f4f7a24 */ /* 0x000fe400078e02ff */
[----:B------:R-:W-:-:S02]  /*f780*/  IMAD.MOV.U32 R2, RZ, RZ, R3 ;  /* 0x000000ffff027224 */ /* 0x000fc400078e0003 */
[----:B------:R-:W-:Y:S02]  /*f790*/  IMAD.MOV.U32 R125, RZ, RZ, R120 ;  /* 0x000000ffff7d7224 */ /* 0x000fe400078e0078 */
[----:B------:R-:W-:Y:S01]  /*f7a0*/  IMAD.MOV.U32 R6, RZ, RZ, R7 ;  /* 0x000000ffff067224 */ /* 0x000fe200078e0007 */
[----:B------:R1:W-:Y:S01]  /*f7b0*/  STL.64 [R1+0x480], R54 ;  /* 0x0004803601007387 */ /* 0x0003e20000100a00 */
[----:B------:R-:W-:Y:S02]  /*f7c0*/  IMAD R120, R141, c[0x0][0x190], RZ ;  /* 0x000064008d787a24 */ /* 0x000fe400078e02ff */
[----:B------:R-:W-:Y:S01]  /*f7d0*/  IMAD.MOV.U32 R7, RZ, RZ, R4 ;  /* 0x000000ffff077224 */ /* 0x000fe200078e0004 */
[----:B------:R1:W-:Y:S01]  /*f7e0*/  STL.64 [R1+0x6c8], R56 ;  /* 0x0006c83801007387 */ /* 0x0003e20000100a00 */
[----:B------:R-:W-:Y:S02]  /*f7f0*/  IMAD.MOV.U32 R141, RZ, RZ, R5 ;  /* 0x000000ffff8d7224 */ /* 0x000fe400078e0005 */
[----:B------:R-:W-:-:S02]  /*f800*/  IMAD.MOV.U32 R4, RZ, RZ, R134 ;  /* 0x000000ffff047224 */ /* 0x000fc400078e0086 */
[----:B------:R-:W-:Y:S02]  /*f810*/  IMAD R80, R80, c[0x0][0x190], RZ ;  /* 0x0000640050507a24 */ /* 0x000fe400078e02ff */
[----:B------:R-:W-:Y:S01]  /*f820*/  IMAD R119, R142, c[0x0][0x190], RZ ;  /* 0x000064008e777a24 */ /* 0x000fe200078e02ff */
[CC--:B-1----:R-:W-:Y:S01]  /*f830*/  LEA R54, P5, R78.reuse, R0.reuse, 0x2 ;  /* 0x000000004e367211 */ /* 0x0c2fe200078a10ff */
[----:B------:R-:W-:Y:S02]  /*f840*/  IMAD.MOV.U32 R5, RZ, RZ, R2 ;  /* 0x000000ffff057224 */ /* 0x000fe400078e0002 */
[----:B------:R-:W-:Y:S01]  /*f850*/  IMAD R81, R81, c[0x0][0x190], RZ ;  /* 0x0000640051517a24 */ /* 0x000fe200078e02ff */
[C---:B------:R-:W-:Y:S01]  /*f860*/  LEA R56, P1, R79.reuse, R0, 0x2 ;  /* 0x000000004f387211 */ /* 0x040fe200078210ff */
[----:B------:R-:W-:Y:S02]  /*f870*/  IMAD.MOV.U32 R142, RZ, RZ, R6 ;  /* 0x000000ffff8e7224 */ /* 0x000fe400078e0006 */
[----:B------:R-:W-:Y:S01]  /*f880*/  IMAD.MOV.U32 R6, RZ, RZ, R7 ;  /* 0x000000ffff067224 */ /* 0x000fe200078e0007 */
[----:B------:R-:W-:Y:S01]  /*f890*/  LEA.HI.X.SX32 R55, R78, R196, 0x2, P5 ;  /* 0x000000c44e377211 */ /* 0x000fe200028f16ff */
[----:B------:R-:W-:Y:S01]  /*f8a0*/  IMAD.MOV.U32 R7, RZ, RZ, R4 ;  /* 0x000000ffff077224 */ /* 0x000fe200078e0004 */
[----:B------:R-:W-:Y:S01]  /*f8b0*/  LEA R58, P5, R80, R0, 0x2 ;  /* 0x00000000503a7211 */ /* 0x000fe200078a10ff */
[----:B------:R-:W-:Y:S01]  /*f8c0*/  IMAD.MOV.U32 R4, RZ, RZ, R5 ;  /* 0x000000ffff047224 */ /* 0x000fe200078e0005 */
[----:B------:R-:W-:Y:S01]  /*f8d0*/  LEA.HI.X.SX32 R57, R79, R196, 0x2, P1 ;  /* 0x000000c44f397211 */ /* 0x000fe200008f16ff */
[----:B------:R-:W-:Y:S01]  /*f8e0*/  IMAD.MOV.U32 R5, RZ, RZ, R140 ;  /* 0x000000ffff057224 */ /* 0x000fe200078e008c */
[----:B------:R-:W-:Y:S01]  /*f8f0*/  LEA R60, P1, R81, R0, 0x2 ;  /* 0x00000000513c7211 */ /* 0x000fe200078210ff */
[----:B------:R-:W-:-:S02]  /*f900*/  IMAD.MOV.U32 R9, RZ, RZ, R142 ;  /* 0x000000ffff097224 */ /* 0x000fc400078e008e */
[----:B------:R-:W-:Y:S02]  /*f910*/  IMAD.MOV.U32 R142, RZ, RZ, R6 ;  /* 0x000000ffff8e7224 */ /* 0x000fe400078e0006 */
[----:B------:R-:W-:Y:S01]  /*f920*/  IMAD.MOV.U32 R6, RZ, RZ, R7 ;  /* 0x000000ffff067224 */ /* 0x000fe200078e0007 */
[-C--:B------:R-:W-:Y:S01]  /*f930*/  LEA.HI.X.SX32 R59, R80, R196.reuse, 0x2, P5 ;  /* 0x000000c4503b7211 */ /* 0x080fe200028f16ff */
[----:B------:R-:W-:Y:S01]  /*f940*/  IMAD.MOV.U32 R7, RZ, RZ, R4 ;  /* 0x000000ffff077224 */ /* 0x000fe200078e0004 */
[----:B------:R-:W-:Y:S01]  /*f950*/  LEA.HI.X.SX32 R61, R81, R196, 0x2, P1 ;  /* 0x000000c4513d7211 */ /* 0x000fe200008f16ff */
[----:B------:R-:W-:Y:S02]  /*f960*/  IMAD.MOV.U32 R4, RZ, RZ, R5 ;  /* 0x000000ffff047224 */ /* 0x000fe400078e0005 */
[----:B------:R-:W-:Y:S02]  /*f970*/  IMAD.MOV.U32 R8, RZ, RZ, R9 ;  /* 0x000000ffff087224 */ /* 0x000fe400078e0009 */
[----:B------:R-:W-:-:S02]  /*f980*/  IMAD R82, R82, c[0x0][0x190], RZ ;  /* 0x0000640052527a24 */ /* 0x000fc400078e02ff */
[----:B------:R-:W-:Y:S02]  /*f990*/  IMAD.MOV.U32 R9, RZ, RZ, R142 ;  /* 0x000000ffff097224 */ /* 0x000fe400078e008e */
[----:B------:R-:W-:Y:S02]  /*f9a0*/  IMAD R83, R83, c[0x0][0x190], RZ ;  /* 0x0000640053537a24 */ /* 0x000fe400078e02ff */
[----:B------:R-:W-:Y:S02]  /*f9b0*/  IMAD.MOV.U32 R142, RZ, RZ, R6 ;  /* 0x000000ffff8e7224 */ /* 0x000fe400078e0006 */
[----:B------:R-:W-:Y:S01]  /*f9c0*/  IMAD.MOV.U32 R6, RZ, RZ, R7 ;  /* 0x000000ffff067224 */ /* 0x000fe200078e0007 */
[----:B------:R1:W-:Y:S01]  /*f9d0*/  STL.64 [R1+0x478], R58 ;  /* 0x0004783a01007387 */ /* 0x0003e20000100a00 */
[----:B------:R-:W-:Y:S02]  /*f9e0*/  IMAD R121, R143, c[0x0][0x190], RZ ;  /* 0x000064008f797a24 */ /* 0x000fe400078e02ff */
[----:B------:R-:W-:Y:S01]  /*f9f0*/  IMAD.MOV.U32 R7, RZ, RZ, R4 ;  /* 0x000000ffff077224 */ /* 0x000fe200078e0004 */
[----:B------:R3:W-:Y:S01]  /*fa00*/  STL.64 [R1+0x6d8], R60 ;  /* 0x0006d83c01007387 */ /* 0x0007e20000100a00 */
[----:B------:R-:W-:-:S02]  /*fa10*/  IMAD.MOV.U32 R143, RZ, RZ, R8 ;  /* 0x000000ffff8f7224 */ /* 0x000fc400078e0008 */
[----:B------:R-:W-:Y:S02]  /*fa20*/  IMAD R84, R84, c[0x0][0x190], RZ ;  /* 0x0000640054547a24 */ /* 0x000fe400078e02ff */
[----:B------:R-:W-:Y:S02]  /*fa30*/  IMAD.MOV.U32 R8, RZ, RZ, R9 ;  /* 0x000000ffff087224 */ /* 0x000fe400078e0009 */
[----:B------:R-:W-:Y:S01]  /*fa40*/  IMAD R85, R85, c[0x0][0x190], RZ ;  /* 0x0000640055557a24 */ /* 0x000fe200078e02ff */
[-C--:B-1----:R-:W-:Y:S01]  /*fa50*/  LEA R58, P5, R82, R0.reuse, 0x2 ;  /* 0x00000000523a7211 */ /* 0x082fe200078a10ff */
[----:B------:R-:W-:Y:S02]  /*fa60*/  IMAD.MOV.U32 R9, RZ, RZ, R142 ;  /* 0x000000ffff097224 */ /* 0x000fe400078e008e */
[----:B------:R-:W-:Y:S01]  /*fa70*/  IMAD.MOV.U32 R142, RZ, RZ, R6 ;  /* 0x000000ffff8e7224 */ /* 0x000fe200078e0006 */
[----:B---3--:R-:W-:Y:S02]  /*fa80*/  LEA R60, P1, R83, R0, 0x2 ;  /* 0x00000000533c7211 */ /* 0x008fe400078210ff */
[----:B------:R-:W-:-:S02]  /*fa90*/  MOV R6, R7 ;  /* 0x0000000700067202 */ /* 0x000fc40000000f00 */
[----:B------:R-:W-:Y:S01]  /*faa0*/  LEA.HI.X.SX32 R59, R82, R196, 0x2, P5 ;  /* 0x000000c4523b7211 */ /* 0x000fe200028f16ff */
[----:B------:R-:W-:Y:S01]  /*fab0*/  IMAD.MOV.U32 R11, RZ, RZ, R8 ;  /* 0x000000ffff0b7224 */ /* 0x000fe200078e0008 */
[C---:B------:R-:W-:Y:S02]  /*fac0*/  LEA R62, P5, R84.reuse, R0, 0x2 ;  /* 0x00000000543e7211 */ /* 0x040fe400078a10ff */
[----:B------:R-:W-:Y:S01]  /*fad0*/  LEA.HI.X.SX32 R61, R83, R196, 0x2, P1 ;  /* 0x000000c4533d7211 */ /* 0x000fe200008f16ff */
[----:B------:R-:W-:Y:S01]  /*fae0*/  IMAD.MOV.U32 R8, RZ, RZ, R9 ;  /* 0x000000ffff087224 */ /* 0x000fe200078e0009 */
[C---:B------:R-:W-:Y:S01]  /*faf0*/  LEA R64, P1, R85.reuse, R0, 0x2 ;  /* 0x0000000055407211 */ /* 0x040fe200078210ff */
[----:B------:R-:W-:Y:S01]  /*fb00*/  IMAD.MOV.U32 R9, RZ, RZ, R6 ;  /* 0x000000ffff097224 */ /* 0x000fe200078e0006 */
[-C--:B------:R-:W-:Y:S01]  /*fb10*/  LEA.HI.X.SX32 R63, R84, R196.reuse, 0x2, P5 ;  /* 0x000000c4543f7211 */ /* 0x080fe200028f16ff */
[----:B------:R-:W-:Y:S01]  /*fb20*/  IMAD.MOV.U32 R13, RZ, RZ, R143 ;  /* 0x000000ffff0d7224 */ /* 0x000fe200078e008f */
[----:B------:R-:W-:Y:S01]  /*fb30*/  LEA.HI.X.SX32 R65, R85, R196, 0x2, P1 ;  /* 0x000000c455417211 */ /* 0x000fe200008f16ff */
[----:B------:R-:W-:-:S02]  /*fb40*/  IMAD R86, R86, c[0x0][0x190], RZ ;  /* 0x0000640056567a24 */ /* 0x000fc400078e02ff */
[----:B------:R-:W-:Y:S02]  /*fb50*/  IMAD.MOV.U32 R10, RZ, RZ, R11 ;  /* 0x000000ffff0a7224 */ /* 0x000fe400078e000b */
[----:B------:R-:W-:Y:S02]  /*fb60*/  IMAD.MOV.U32 R143, RZ, RZ, R141 ;  /* 0x000000ffff8f7224 */ /* 0x000fe400078e008d */
[----:B------:R-:W-:Y:S02]  /*fb70*/  IMAD R87, R87, c[0x0][0x190], RZ ;  /* 0x0000640057577a24 */ /* 0x000fe400078e02ff */
[----:B------:R-:W-:Y:S02]  /*fb80*/  IMAD.MOV.U32 R11, RZ, RZ, R8 ;  /* 0x000000ffff0b7224 */ /* 0x000fe400078e0008 */
[----:B------:R-:W-:Y:S01]  /*fb90*/  IMAD.MOV.U32 R8, RZ, RZ, R9 ;  /* 0x000000ffff087224 */ /* 0x000fe200078e0009 */
[----:B------:R1:W-:Y:S01]  /*fba0*/  STL.64 [R1+0x470], R62 ;  /* 0x0004703e01007387 */ /* 0x0003e20000100a00 */
[----:B------:R-:W-:-:S02]  /*fbb0*/  IMAD.MOV.U32 R12, RZ, RZ, R13 ;  /* 0x000000ffff0c7224 */ /* 0x000fc400078e000d */
[----:B------:R-:W-:Y:S01]  /*fbc0*/  IMAD.MOV.U32 R13, RZ, RZ, R143 ;  /* 0x000000ffff0d7224 */ /* 0x000fe200078e008f */
[----:B------:R3:W-:Y:S01]  /*fbd0*/  STL.64 [R1+0x6e0], R64 ;  /* 0x0006e04001007387 */ /* 0x0007e20000100a00 */
[----:B------:R-:W-:Y:S02]  /*fbe0*/  IMAD R88, R88, c[0x0][0x190], RZ ;  /* 0x0000640058587a24 */ /* 0x000fe400078e02ff */
[----:B------:R-:W-:Y:S02]  /*fbf0*/  IMAD R89, R89, c[0x0][0x190], RZ ;  /* 0x0000640059597a24 */ /* 0x000fe400078e02ff */
[----:B------:R-:W-:Y:S02]  /*fc00*/  IMAD.MOV.U32 R131, RZ, RZ, R124 ;  /* 0x000000ffff837224 */ /* 0x000fe400078e007c */
[----:B------:R-:W-:Y:S01]  /*fc10*/  IMAD.MOV.U32 R143, RZ, RZ, R8 ;  /* 0x000000ffff8f7224 */ /* 0x000fe200078e0008 */
[----:B-1----:R-:W-:Y:S01]  /*fc20*/  LEA R62, P5, R86, R0, 0x2 ;  /* 0x00000000563e7211 */ /* 0x002fe200078a10ff */
[----:B------:R-:W-:-:S02]  /*fc30*/  IMAD R124, R145, c[0x0][0x190], RZ ;  /* 0x00006400917c7a24 */ /* 0x000fc400078e02ff */
[----:B------:R-:W-:Y:S01]  /*fc40*/  IMAD.MOV.U32 R8, RZ, RZ, R142 ;  /* 0x000000ffff087224 */ /* 0x000fe200078e008e */
[C---:B---3--:R-:W-:Y:S01]  /*fc50*/  LEA R64, P1, R87.reuse, R0, 0x2 ;  /* 0x0000000057407211 */ /* 0x048fe200078210ff */
[----:B------:R-:W-:Y:S01]  /*fc60*/  IMAD.MOV.U32 R3, RZ, RZ, R246 ;  /* 0x000000ffff037224 */ /* 0x000fe200078e00f6 */
[----:B------:R-:W-:Y:S01]  /*fc70*/  LEA.HI.X.SX32 R63, R86, R196, 0x2, P5 ;  /* 0x000000c4563f7211 */ /* 0x000fe200028f16ff */
[----:B------:R-:W-:Y:S02]  /*fc80*/  IMAD.MOV.U32 R140, RZ, RZ, R136 ;  /* 0x000000ffff8c7224 */ /* 0x000fe400078e0088 */
[----:B------:R-:W-:Y:S01]  /*fc90*/  IMAD.MOV.U32 R145, RZ, RZ, R13 ;  /* 0x000000ffff917224 */ /* 0x000fe200078e000d */
[----:B------:R-:W-:Y:S01]  /*fca0*/  LEA R66, P5, R88, R0, 0x2 ;  /* 0x0000000058427211 */ /* 0x000fe200078a10ff */
[----:B------:R-:W-:Y:S01]  /*fcb0*/  IMAD.MOV.U32 R246, RZ, RZ, R130 ;  /* 0x000000fffff67224 */ /* 0x000fe200078e0082 */
[----:B------:R-:W-:Y:S01]  /*fcc0*/  LEA.HI.X.SX32 R65, R87, R196, 0x2, P1 ;  /* 0x000000c457417211 */ /* 0x000fe200008f16ff */
[----:B------:R-:W-:Y:S01]  /*fcd0*/  IMAD.MOV.U32 R250, RZ, RZ, R129 ;  /* 0x000000fffffa7224 */ /* 0x000fe200078e0081 */
[----:B------:R-:W-:Y:S01]  /*fce0*/  LEA R68, P1, R89, R0, 0x2 ;  /* 0x0000000059447211 */ /* 0x000fe200078210ff */
[----:B--2---:R-:W-:-:S02]  /*fcf0*/  IMAD R130, R152, c[0x0][0x190], RZ ;  /* 0x0000640098827a24 */ /* 0x004fc400078e02ff */
[----:B------:R-:W-:Y:S02]  /*fd00*/  IMAD R129, R151, c[0x0][0x190], RZ ;  /* 0x0000640097817a24 */ /* 0x000fe400078e02ff */
[----:B------:R-:W-:Y:S01]  /*fd10*/  IMAD.MOV.U32 R152, RZ, RZ, R8 ;  /* 0x000000ffff987224 */ /* 0x000fe200078e0008 */
[----:B------:R-:W-:Y:S01]  /*fd20*/  MOV R5, R140 ;  /* 0x0000008c00057202 */ /* 0x000fe20000000f00 */
[----:B------:R-:W-:Y:S01]  /*fd30*/  IMAD.MOV.U32 R151, RZ, RZ, R145 ;  /* 0x000000ffff977224 */ /* 0x000fe200078e0091 */
[-C--:B------:R-:W-:Y:S01]  /*fd40*/  LEA.HI.X.SX32 R67, R88, R196.reuse, 0x2, P5 ;  /* 0x000000c458437211 */ /* 0x080fe200028f16ff */
[----:B------:R-:W-:Y:S01]  /*fd50*/  IMAD R136, R157, c[0x0][0x190], RZ ;  /* 0x000064009d887a24 */ /* 0x000fe200078e02ff */
[----:B------:R-:W-:Y:S01]  /*fd60*/  LEA.HI.X.SX32 R69, R89, R196, 0x2, P1 ;  /* 0x000000c459457211 */ /* 0x000fe200008f16ff */
[----:B------:R-:W-:Y:S02]  /*fd70*/  IMAD.MOV.U32 R140, RZ, RZ, R135 ;  /* 0x000000ffff8c7224 */ /* 0x000fe400078e0087 */
[----:B------:R-:W-:-:S02]  /*fd80*/  IMAD R90, R90, c[0x0][0x190], RZ ;  /* 0x000064005a5a7a24 */ /* 0x000fc400078e02ff */
[----:B------:R-:W-:Y:S02]  /*fd90*/  IMAD.MOV.U32 R157, RZ, RZ, R152 ;  /* 0x000000ffff9d7224 */ /* 0x000fe400078e0098 */
[----:B------:R-:W-:Y:S02]  /*fda0*/  IMAD R91, R91, c[0x0][0x190], RZ ;  /* 0x000064005b5b7a24 */ /* 0x000fe400078e02ff */
[----:B------:R-:W-:Y:S02]  /*fdb0*/  IMAD.MOV.U32 R2, RZ, RZ, R246 ;  /* 0x000000ffff027224 */ /* 0x000fe400078e00f6 */
[----:B------:R-:W-:Y:S01]  /*fdc0*/  IMAD.MOV.U32 R152, RZ, RZ, R151 ;  /* 0x000000ffff987224 */ /* 0x000fe200078e0097 */
[----:B------:R1:W-:Y:S01]  /*fdd0*/  STL.64 [R1+0x468], R66 ;  /* 0x0004684201007387 */ /* 0x0003e20000100a00 */
[----:B------:R-:W-:Y:S02]  /*fde0*/  IMAD.MOV.U32 R4, RZ, RZ, R140 ;  /* 0x000000ffff047224 */ /* 0x000fe400078e008c */
[----:B------:R-:W-:Y:S01]  /*fdf0*/  IMAD R135, R158, c[0x0][0x190], RZ ;  /* 0x000064009e877a24 */ /* 0x000fe200078e02ff */
[----:B------:R2:W-:Y:S01]  /*fe00*/  STL.64 [R1+0x6f0], R68 ;  /* 0x0006f04401007387 */ /* 0x0005e20000100a00 */
[----:B------:R-:W-:-:S02]  /*fe10*/  IMAD R92, R92, c[0x0][0x190], RZ ;  /* 0x000064005c5c7a24 */ /* 0x000fc400078e02ff */
[----:B------:R-:W-:Y:S02]  /*fe20*/  IMAD.MOV.U32 R140, RZ, RZ, R2 ;  /* 0x000000ffff8c7224 */ /* 0x000fe400078e0002 */
[----:B------:R-:W-:Y:S02]  /*fe30*/  IMAD.MOV.U32 R158, RZ, RZ, R152 ;  /* 0x000000ffff9e7224 */ /* 0x000fe400078e0098 */
[----:B------:R-:W-:Y:S01]  /*fe40*/  IMAD R93, R93, c[0x0][0x190], RZ ;  /* 0x000064005d5d7a24 */ /* 0x000fe200078e02ff */
[CC--:B-1----:R-:W-:Y:S01]  /*fe50*/  LEA R66, P5, R90.reuse, R0.reuse, 0x2 ;  /* 0x000000005a427211 */ /* 0x0c2fe200078a10ff */
[----:B------:R-:W-:Y:S02]  /*fe60*/  IMAD.MOV.U32 R2, RZ, RZ, R3 ;  /* 0x000000ffff027224 */ /* 0x000fe400078e0003 */
[----:B------:R-:W-:Y:S01]  /*fe70*/  IMAD.MOV.U32 R246, RZ, RZ, R247 ;  /* 0x000000fffff67224 */ /* 0x000fe200078e00f7 */
[----:B--2---:R-:W-:Y:S01]  /*fe80*/  LEA R68, P1, R91, R0, 0x2 ;  /* 0x000000005b447211 */ /* 0x004fe200078210ff */
[----:B------:R-:W-:Y:S01]  /*fe90*/  IMAD.MOV.U32 R7, RZ, RZ, R4 ;  /* 0x000000ffff077224 */ /* 0x000fe200078e0004 */
[----:B------:R-:W-:Y:S01]  /*fea0*/  LEA.HI.X.SX32 R67, R90, R196, 0x2, P5 ;  /* 0x000000c45a437211 */ /* 0x000fe200028f16ff */
[----:B------:R-:W-:Y:S01]  /*feb0*/  IMAD.MOV.U32 R3, RZ, RZ, R137 ;  /* 0x000000ffff037224 */ /* 0x000fe200078e0089 */
[----:B------:R-:W-:Y:S01]  /*fec0*/  LEA R70, P5, R92, R0, 0x2 ;  /* 0x000000005c467211 */ /* 0x000fe200078a10ff */
[----:B------:R-:W-:Y:S01]  /*fed0*/  IMAD R137, R159, c[0x0][0x190], RZ ;  /* 0x000064009f897a24 */ /* 0x000fe200078e02ff */
[----:B------:R-:W-:Y:S01]  /*fee0*/  LEA.HI.X.SX32 R69, R91, R196, 0x2, P1 ;  /* 0x000000c45b457211 */ /* 0x000fe200008f16ff */
[----:B------:R-:W-:Y:S01]  /*fef0*/  IMAD.MOV.U32 R4, RZ, RZ, R140 ;  /* 0x000000ffff047224 */ /* 0x000fe200078e008c */
[----:B------:R-:W-:Y:S01]  /*ff00*/  MOV R159, R158 ;  /* 0x0000009e009f7202 */ /* 0x000fe20000000f00 */
[----:B------:R-:W-:Y:S01]  /*ff10*/  IMAD.MOV.U32 R140, RZ, RZ, R2 ;  /* 0x000000ffff8c7224 */ /* 0x000fe200078e0002 */
[----:B------:R-:W-:Y:S01]  /*ff20*/  LEA R72, P1, R93, R0, 0x2 ;  /* 0x000000005d487211 */ /* 0x000fe200078210ff */
[----:B------:R-:W-:-:S02]  /*ff30*/  IMAD.MOV.U32 R2, RZ, RZ, R246 ;  /* 0x000000ffff027224 */ /* 0x000fc400078e00f6 */
[----:B------:R-:W-:Y:S02]  /*ff40*/  IMAD.MOV.U32 R6, RZ, RZ, R7 ;  /* 0x000000ffff067224 */ /* 0x000fe400078e0007 */
[----:B------:R-:W-:Y:S02]  /*ff50*/  IMAD.MOV.U32 R152, RZ, RZ, R12 ;  /* 0x000000ffff987224 */ /* 0x000fe400078e000c */
[----:B------:R-:W-:Y:S01]  /*ff60*/  IMAD.MOV.U32 R12, RZ, RZ, R10 ;  /* 0x000000ffff0c7224 */ /* 0x000fe200078e000a */
[-C--:B------:R-:W-:Y:S01]  /*ff70*/  LEA.HI.X.SX32 R71, R92, R196.reuse, 0x2, P5 ;  /* 0x000000c45c477211 */ /* 0x080fe200028f16ff */
[----:B------:R-:W-:Y:S02]  /*ff80*/  IMAD.MOV.U32 R246, RZ, RZ, R138 ;  /* 0x000000fffff67224 */ /* 0x000fe400078e008a */
[----:B------:R-:W-:Y:S01]  /*ff90*/  IMAD.MOV.U32 R10, RZ, RZ, R11 ;  /* 0x000000ffff0a7224 */ /* 0x000fe200078e000b */
[----:B------:R-:W-:Y:S01]  /*ffa0*/  LEA.HI.X.SX32 R73, R93, R196, 0x2, P1 ;  /* 0x000000c45d497211 */ /* 0x000fe200008f16ff */
[----:B------:R-:W-:-:S02]  /*ffb0*/  IMAD R138, R160, c[0x0][0x190], RZ ;  /* 0x00006400a08a7a24 */ /* 0x000fc400078e02ff */
[----:B------:R-:W-:Y:S02]  /*ffc0*/  IMAD.MOV.U32 R8, RZ, RZ, R4 ;  /* 0x000000ffff087224 */ /* 0x000fe400078e0004 */
[----:B------:R-:W-:Y:S02]  /*ffd0*/  IMAD.MOV.U32 R11, RZ, RZ, R237 ;  /* 0x000000ffff0b7224 */ /* 0x000fe400078e00ed */
[----:B------:R-:W-:Y:S02]  /*ffe0*/  IMAD.MOV.U32 R9, RZ, RZ, R6 ;  /* 0x000000ffff097224 */ /* 0x000fe400078e0006 */
[----:B------:R-:W-:Y:S02]  /*fff0*/  IMAD.MOV.U32 R4, RZ, RZ, R2 ;  /* 0x000000ffff047224 */ /* 0x000fe400078e0002 */
[----:B------:R-:W-:Y:S02]  /*10000*/  IMAD.MOV.U32 R160, RZ, RZ, R159 ;  /* 0x000000ffffa07224 */ /* 0x000fe400078e009f */
[----:B------:R-:W-:-:S02]  /*10010*/  IMAD.MOV.U32 R159, RZ, RZ, R12 ;  /* 0x000000ffff9f7224 */ /* 0x000fc400078e000c */
[----:B------:R-:W-:Y:S01]  /*10020*/  IMAD.MOV.U32 R12, RZ, RZ, R10 ;  /* 0x000000ffff0c7224 */ /* 0x000fe200078e000a */
[----:B------:R1:W-:Y:S01]  /*10030*/  STL.64 [R1+0x460], R70 ;  /* 0x0004604601007387 */ /* 0x0003e20000100a00 */
[----:B------:R-:W-:Y:S02]  /*10040*/  IMAD.MOV.U32 R10, RZ, RZ, R11 ;  /* 0x000000ffff0a7224 */ /* 0x000fe400078e000b */
[----:B------:R-:W-:Y:S01]  /*10050*/  IMAD.MOV.U32 R11, RZ, RZ, R9 ;  /* 0x000000ffff0b7224 */ /* 0x000fe200078e0009 */
[----:B------:R2:W-:Y:S01]  /*10060*/  STL.64 [R1+0x6f8], R72 ;  /* 0x0006f84801007387 */ /* 0x0005e20000100a00 */
[----:B------:R-:W-:-:S03]  /*10070*/  IMAD.MOV.U32 R9, RZ, RZ, R4 ;  /* 0x000000ffff097224 */ /* 0x000fc600078e0004 */
[----:B------:R-:W3:Y:S01]  /*10080*/  LDL.LU R4, [R1+0xc4] ;  /* 0x0000c40001047983 */ /* 0x000ee20000300800 */
[----:B------:R-:W-:Y:S02]  /*10090*/  IMAD R94, R94, c[0x0][0x190], RZ ;  /* 0x000064005e5e7a24 */ /* 0x000fe400078e02ff */
[----:B------:R-:W-:Y:S02]  /*100a0*/  IMAD R95, R95, c[0x0][0x190], RZ ;  /* 0x000064005f5f7a24 */ /* 0x000fe400078e02ff */
[----:B------:R-:W-:Y:S01]  /*100b0*/  IMAD R96, R96, c[0x0][0x190], RZ ;  /* 0x0000640060607a24 */ /* 0x000fe200078e02ff */
[----:B-1----:R-:W-:Y:S01]  /*100c0*/  LEA R70, P5, R94, R0, 0x2 ;  /* 0x000000005e467211 */ /* 0x002fe200078a10ff */
[----:B------:R-:W-:Y:S02]  /*100d0*/  IMAD.MOV.U32 R2, RZ, RZ, R3 ;  /* 0x000000ffff027224 */ /* 0x000fe400078e0003 */
[----:B------:R-:W-:Y:S02]  /*100e0*/  IMAD.MOV.U32 R7, RZ, RZ, R140 ;  /* 0x000000ffff077224 */ /* 0x000fe400078e008c */
[----:B------:R-:W-:-:S02]  /*100f0*/  IMAD.MOV.U32 R3, RZ, RZ, R147 ;  /* 0x000000ffff037224 */ /* 0x000fc400078e0093 */
[----:B------:R-:W-:Y:S01]  /*10100*/  IMAD R140, R161, c[0x0][0x190], RZ ;  /* 0x00006400a18c7a24 */ /* 0x000fe200078e02ff */
[----:B--2---:R-:W-:Y:S01]  /*10110*/  LEA R72, P1, R95, R0, 0x2 ;  /* 0x000000005f487211 */ /* 0x004fe200078210ff */
[----:B------:R-:W-:Y:S01]  /*10120*/  IMAD.MOV.U32 R161, RZ, RZ, R160 ;  /* 0x000000ffffa17224 */ /* 0x000fe200078e00a0 */
[----:B------:R-:W-:Y:S01]  /*10130*/  LEA.HI.X.SX32 R71, R94, R196, 0x2, P5 ;  /* 0x000000c45e477211 */ /* 0x000fe200028f16ff */
[----:B------:R-:W-:Y:S01]  /*10140*/  IMAD R97, R97, c[0x0][0x190], RZ ;  /* 0x0000640061617a24 */ /* 0x000fe200078e02ff */
[----:B------:R-:W-:Y:S01]  /*10150*/  LEA R74, P5, R96, R0, 0x2 ;  /* 0x00000000604a7211 */ /* 0x000fe200078a10ff */
[----:B------:R-:W-:Y:S02]  /*10160*/  IMAD.MOV.U32 R247, RZ, RZ, R131 ;  /* 0x000000fffff77224 */ /* 0x000fe400078e0083 */
[----:B------:R-:W-:Y:S02]  /*10170*/  IMAD.MOV.U32 R160, RZ, RZ, R159 ;  /* 0x000000ffffa07224 */ /* 0x000fe400078e009f */
[----:B------:R-:W-:Y:S01]  /*10180*/  IMAD R131, R154, c[0x0][0x190], RZ ;  /* 0x000064009a837a24 */ /* 0x000fe200078e02ff */
[----:B------:R-:W-:Y:S01]  /*10190*/  MOV R154, R3 ;  /* 0x00000003009a7202 */ /* 0x000fe20000000f00 */
[----:B------:R-:W-:-:S02]  /*101a0*/  IMAD.MOV.U32 R159, RZ, RZ, R12 ;  /* 0x000000ffff9f7224 */ /* 0x000fc400078e000c */
[----:B------:R-:W-:Y:S01]  /*101b0*/  IMAD.MOV.U32 R12, RZ, RZ, R10 ;  /* 0x000000ffff0c7224 */ /* 0x000fe200078e000a */
[----:B------:R-:W-:Y:S01]  /*101c0*/  MOV R6, R139 ;  /* 0x0000008b00067202 */ /* 0x000fe20000000f00 */
[----:B------:R-:W-:Y:S01]  /*101d0*/  IMAD.MOV.U32 R3, RZ, RZ, R146 ;  /* 0x000000ffff037224 */ /* 0x000fe200078e0092 */
[----:B------:R-:W-:Y:S01]  /*101e0*/  LEA.HI.X.SX32 R73, R95, R196, 0x2, P1 ;  /* 0x000000c45f497211 */ /* 0x000fe200008f16ff */
[----:B------:R-:W-:Y:S01]  /*101f0*/  IMAD.MOV.U32 R10, RZ, RZ, R11 ;  /* 0x000000ffff0a7224 */ /* 0x000fe200078e000b */
[----:B------:R-:W-:Y:S01]  /*10200*/  LEA R76, P1, R97, R0, 0x2 ;  /* 0x00000000614c7211 */ /* 0x000fe200078210ff */
[----:B------:R-:W-:Y:S01]  /*10210*/  IMAD.MOV.U32 R11, RZ, RZ, R9 ;  /* 0x000000ffff0b7224 */ /* 0x000fe200078e0009 */
[----:B------:R-:W-:Y:S01]  /*10220*/  LEA.HI.X.SX32 R75, R96, R196, 0x2, P5 ;  /* 0x000000c4604b7211 */ /* 0x000fe200028f16ff */
[----:B------:R-:W-:Y:S02]  /*10230*/  IMAD R139, R162, c[0x0][0x190], RZ ;  /* 0x00006400a28b7a24 */ /* 0x000fe400078e02ff */
[----:B------:R-:W-:-:S02]  /*10240*/  IMAD.MOV.U32 R162, RZ, RZ, R160 ;  /* 0x000000ffffa27224 */ /* 0x000fc400078e00a0 */
[----:B------:R-:W-:Y:S01]  /*10250*/  IMAD.MOV.U32 R160, RZ, RZ, R159 ;  /* 0x000000ffffa07224 */ /* 0x000fe200078e009f */
[----:B------:R-:W-:Y:S01]  /*10260*/  LEA.HI.X.SX32 R77, R97, R196, 0x2, P1 ;  /* 0x000000c4614d7211 */ /* 0x000fe200008f16ff */
[----:B------:R-:W-:Y:S01]  /*10270*/  IMAD.MOV.U32 R159, RZ, RZ, R12 ;  /* 0x000000ffff9f7224 */ /* 0x000fe200078e000c */
[----:B------:R1:W-:Y:S01]  /*10280*/  STL.64 [R1+0x458], R74 ;  /* 0x0004584a01007387 */ /* 0x0003e20000100a00 */
[----:B------:R-:W-:Y:S02]  /*10290*/  IMAD.MOV.U32 R12, RZ, RZ, R10 ;  /* 0x000000ffff0c7224 */ /* 0x000fe400078e000a */
[----:B------:R-:W-:Y:S02]  /*102a0*/  IMAD.MOV.U32 R10, RZ, RZ, R11 ;  /* 0x000000ffff0a7224 */ /* 0x000fe400078e000b */
[----:B------:R-:W-:Y:S02]  /*102b0*/  IMAD R98, R98, c[0x0][0x190], RZ ;  /* 0x0000640062627a24 */ /* 0x000fe400078e02ff */
[----:B------:R-:W-:-:S02]  /*102c0*/  IMAD R99, R99, c[0x0][0x190], RZ ;  /* 0x0000640063637a24 */ /* 0x000fc400078e02ff */
[----:B------:R-:W-:Y:S01]  /*102d0*/  IMAD R100, R100, c[0x0][0x190], RZ ;  /* 0x0000640064647a24 */ /* 0x000fe200078e02ff */
[----:B-1----:R-:W-:Y:S01]  /*102e0*/  LEA R74, P5, R98, R0, 0x2 ;  /* 0x00000000624a7211 */ /* 0x002fe200078a10ff */
[----:B------:R-:W-:-:S03]  /*102f0*/  IMAD R101, R101, c[0x0][0x190], RZ ;  /* 0x0000640065657a24 */ /* 0x000fc600078e02ff */
[----:B------:R-:W-:Y:S02]  /*10300*/  LEA.HI.X.SX32 R75, R98, R196, 0x2, P5 ;  /* 0x000000c4624b7211 */ /* 0x000fe400028f16ff */
[----:B------:R-:W-:Y:S01]  /*10310*/  LEA R78, P5, R100, R0, 0x2 ;  /* 0x00000000644e7211 */ /* 0x000fe200078a10ff */
[----:B------:R-:W-:-:S03]  /*10320*/  IMAD R102, R102, c[0x0][0x190], RZ ;  /* 0x0000640066667a24 */ /* 0x000fc600078e02ff */
[----:B------:R-:W-:Y:S01]  /*10330*/  LEA.HI.X.SX32 R79, R100, R196, 0x2, P5 ;  /* 0x000000c4644f7211 */ /* 0x000fe200028f16ff */
        /* <DEDUP_REMOVED lines=12> */
[----:B------:R-:W-:Y:S02]  /*10400*/  IMAD.MOV.U32 R13, RZ, RZ, R143 ;  /* 0x000000ffff0d7224 */ /* 0x000fe400078e008f */
        /* <DEDUP_REMOVED lines=10> */
[----:B------:R-:W-:-:S02]  /*104b0*/  IMAD.MOV.U32 R155, RZ, RZ, R6 ;  /* 0x000000ffff9b7224 */ /* 0x000fc400078e0006 */
[----:B------:R-:W-:Y:S02]  /*104c0*/  IMAD.MOV.U32 R6, RZ, RZ, R252 ;  /* 0x000000ffff067224 */ /* 0x000fe400078e00fc */
[----:B------:R-:W-:Y:S02]  /*104d0*/  IMAD.MOV.U32 R252, RZ, RZ, R148 ;  /* 0x000000fffffc7224 */ /* 0x000fe400078e0094 */
[----:B------:R-:W-:Y:S02]  /*104e0*/  IMAD R148, R169, c[0x0][0x190], RZ ;  /* 0x00006400a9947a24 */ /* 0x000fe400078e02ff */
[----:B------:R-:W-:Y:S02]  /*104f0*/  IMAD R134, R156, c[0x0][0x190], RZ ;  /* 0x000064009c867a24 */ /* 0x000fe400078e02ff */
[----:B------:R-:W-:Y:S02]  /*10500*/  IMAD R169, R6, c[0x0][0x190], RZ ;  /* 0x0000640006a97a24 */ /* 0x000fe400078e02ff */
[----:B------:R-:W-:-:S02]  /*10510*/  IMAD.MOV.U32 R156, RZ, RZ, R155 ;  /* 0x000000ffff9c7224 */ /* 0x000fc400078e009b */
[----:B------:R-:W-:Y:S02]  /*10520*/  IMAD.MOV.U32 R155, RZ, RZ, R149 ;  /* 0x000000ffff9b7224 */ /* 0x000fe400078e0095 */
[----:B------:R-:W-:Y:S02]  /*10530*/  IMAD R149, R170, c[0x0][0x190], RZ ;  /* 0x00006400aa957a24 */ /* 0x000fe400078e02ff */
[----:B------:R-:W-:Y:S02]  /*10540*/  IMAD R170, R7, c[0x0][0x190], RZ ;  /* 0x0000640007aa7a24 */ /* 0x000fe400078e02ff */
[----:B------:R-:W-:Y:S02]  /*10550*/  IMAD R151, R171, c[0x0][0x190], RZ ;  /* 0x00006400ab977a24 */ /* 0x000fe400078e02ff */
[----:B------:R-:W-:Y:S02]  /*10560*/  IMAD.MOV.U32 R237, RZ, RZ, R150 ;  /* 0x000000ffffed7224 */ /* 0x000fe400078e0096 */
[----:B------:R-:W-:-:S02]  /*10570*/  IMAD R150, R172, c[0x0][0x190], RZ ;  /* 0x00006400ac967a24 */ /* 0x000fc400078e02ff */
[----:B------:R-:W-:Y:S02]  /*10580*/  IMAD R172, R5, c[0x0][0x190], RZ ;  /* 0x0000640005ac7a24 */ /* 0x000fe400078e02ff */
[----:B------:R-:W-:Y:S02]  /*10590*/  IMAD.MOV.U32 R158, RZ, RZ, R152 ;  /* 0x000000ffff9e7224 */ /* 0x000fe400078e0098 */
[----:B------:R-:W-:Y:S02]  /*105a0*/  IMAD R152, R173, c[0x0][0x190], RZ ;  /* 0x00006400ad987a24 */ /* 0x000fe400078e02ff */
[----:B---3--:R-:W-:Y:S01]  /*105b0*/  IMAD.MOV.U32 R9, RZ, RZ, R4 ;  /* 0x000000ffff097224 */ /* 0x008fe200078e0004 */
[----:B------:R-:W-:Y:S01]  /*105c0*/  MOV R4, R2 ;  /* 0x0000000200047202 */ /* 0x000fe20000000f00 */
[----:B------:R-:W-:Y:S02]  /*105d0*/  IMAD.MOV.U32 R2, RZ, RZ, R3 ;  /* 0x000000ffff027224 */ /* 0x000fe400078e0003 */
[----:B------:R-:W-:-:S02]  /*105e0*/  IMAD.MOV.U32 R3, RZ, RZ, R207 ;  /* 0x000000ffff037224 */ /* 0x000fc400078e00cf */
[----:B------:R-:W-:Y:S02]  /*105f0*/  IMAD.MOV.U32 R207, RZ, RZ, R195 ;  /* 0x000000ffffcf7224 */ /* 0x000fe400078e00c3 */
[----:B------:R-:W2:Y:S01]  /*10600*/  LDL.LU R195, [R1+0x25d4] ;  /* 0x0025d40001c37983 */ /* 0x000ea20000300800 */
[----:B------:R-:W-:Y:S02]  /*10610*/  IMAD.MOV.U32 R11, RZ, RZ, R2 ;  /* 0x000000ffff0b7224 */ /* 0x000fe400078e0002 */
[----:B------:R-:W-:Y:S01]  /*10620*/  IMAD.MOV.U32 R2, RZ, RZ, R3 ;  /* 0x000000ffff027224 */ /* 0x000fe200078e0003 */
[----:B------:R1:W-:Y:S01]  /*10630*/  STL.64 [R1+0x708], R76 ;  /* 0x0007084c01007387 */ /* 0x0003e20000100a00 */
[----:B------:R-:W-:Y:S02]  /*10640*/  IMAD.MOV.U32 R3, RZ, RZ, R251 ;  /* 0x000000ffff037224 */ /* 0x000fe400078e00fb */
[----:B------:R-:W-:Y:S02]  /*10650*/  IMAD.MOV.U32 R251, RZ, RZ, R194 ;  /* 0x000000fffffb7224 */ /* 0x000fe400078e00c2 */
[----:B------:R-:W3:Y:S01]  /*10660*/  LDL.LU R194, [R1+0x25d0] ;  /* 0x0025d00001c27983 */ /* 0x000ee20000300800 */
[----:B-1----:R-:W-:-:S04]  /*10670*/  LEA R76, P1, R99, R0, 0x2 ;  /* 0x00000000634c7211 */ /* 0x002fc800078210ff */
[----:B------:R-:W-:Y:S02]  /*10680*/  LEA.HI.X.SX32 R77, R99, R196, 0x2, P1 ;  /* 0x000000c4634d7211 */ /* 0x000fe400008f16ff */
[C---:B------:R-:W-:Y:S01]  /*10690*/  LEA R80, P1, R101.reuse, R0, 0x2 ;  /* 0x0000000065507211 */ /* 0x040fe200078210ff */
[----:B------:R1:W-:Y:S03]  /*106a0*/  STL.64 [R1+0x450], R78 ;  /* 0x0004504e01007387 */ /* 0x0003e60000100a00 */
[----:B------:R-:W-:-:S05]  /*106b0*/  LEA.HI.X.SX32 R81, R101, R196, 0x2, P1 ;  /* 0x000000c465517211 */ /* 0x000fca00008f16ff */
[----:B------:R4:W-:Y:S01]  /*106c0*/  STL.64 [R1+0x710], R80 ;  /* 0x0007105001007387 */ /* 0x0009e20000100a00 */
[----:B-1----:R-:W-:-:S04]  /*106d0*/  LEA R78, P5, R102, R0, 0x2 ;  /* 0x00000000664e7211 */ /* 0x002fc800078a10ff */
[----:B------:R-:W-:Y:S02]  /*106e0*/  LEA.HI.X.SX32 R79, R102, R196, 0x2, P5 ;  /* 0x000000c4664f7211 */ /* 0x000fe400028f16ff */
[CC--:B------:R-:W-:Y:S02]  /*106f0*/  LEA R82, P5, R104.reuse, R0.reuse, 0x2 ;  /* 0x0000000068527211 */ /* 0x0c0fe400078a10ff */
[C---:B----4-:R-:W-:Y:S02]  /*10700*/  LEA R80, P1, R103.reuse, R0, 0x2 ;  /* 0x0000000067507211 */ /* 0x050fe400078210ff */
[-C--:B------:R-:W-:Y:S02]  /*10710*/  LEA.HI.X.SX32 R83, R104, R196.reuse, 0x2, P5 ;  /* 0x000000c468537211 */ /* 0x080fe400028f16ff */
        /* <DEDUP_REMOVED lines=33> */
[----:B------:R-:W-:-:S02]  /*10930*/  LEA.HI.X.SX32 R13, R179, R196, 0x2, P1 ;  /* 0x000000c4b30d7211 */ /* 0x000fc400008f16ff */
[----:B------:R-:W-:-:S03]  /*10940*/  LEA R96, P1, R185, R0, 0x2 ;  /* 0x00000000b9607211 */ /* 0x000fc600078210ff */
[----:B------:R4:W-:Y:S01]  /*10950*/  STL.64 [R1+0x738], R12 ;  /* 0x0007380c01007387 */ /* 0x0009e20000100a00 */
[C---:B-1----:R-:W-:Y:S02]  /*10960*/  LEA R94, P5, R182.reuse, R0, 0x2 ;  /* 0x00000000b65e7211 */ /* 0x042fe400078a10ff */
[-C--:B------:R-:W-:Y:S02]  /*10970*/  LEA.HI.X.SX32 R97, R185, R196.reuse, 0x2, P1 ;  /* 0x000000c4b9617211 */ /* 0x080fe400008f16ff */
[----:B------:R-:W-:Y:S02]  /*10980*/  LEA.HI.X.SX32 R95, R182, R196, 0x2, P5 ;  /* 0x000000c4b65f7211 */ /* 0x000fe400028f16ff */
[-C--:B------:R-:W-:Y:S02]  /*10990*/  LEA R10, P1, R189, R0.reuse, 0x2 ;  /* 0x00000000bd0a7211 */ /* 0x080fe400078210ff */
[----:B----4-:R-:W-:Y:S01]  /*109a0*/  LEA R12, P5, R186, R0, 0x2 ;  /* 0x00000000ba0c7211 */ /* 0x010fe200078a10ff */
[----:B------:R-:W-:Y:S01]  /*109b0*/  IMAD R166, R11, c[0x0][0x190], RZ ;  /* 0x000064000ba67a24 */ /* 0x000fe200078e02ff */
[----:B------:R-:W-:-:S02]  /*109c0*/  LEA.HI.X.SX32 R11, R189, R196, 0x2, P1 ;  /* 0x000000c4bd0b7211 */ /* 0x000fc400008f16ff */
[----:B------:R-:W-:Y:S02]  /*109d0*/  LEA.HI.X.SX32 R13, R186, R196, 0x2, P5 ;  /* 0x000000c4ba0d7211 */ /* 0x000fe400028f16ff */
[CC--:B------:R-:W-:Y:S02]  /*109e0*/  LEA R98, P5, R192.reuse, R0.reuse, 0x2 ;  /* 0x00000000c0627211 */ /* 0x0c0fe400078a10ff */
[C---:B------:R-:W-:Y:S01]  /*109f0*/  LEA R100, P1, R193.reuse, R0, 0x2 ;  /* 0x00000000c1647211 */ /* 0x040fe200078210ff */
[----:B------:R-:W-:Y:S01]  /*10a00*/  STL.64 [R1+0x428], R12 ;  /* 0x0004280c01007387 */ /* 0x000fe20000100a00 */
[-C--:B------:R-:W-:Y:S02]  /*10a10*/  LEA.HI.X.SX32 R99, R192, R196.reuse, 0x2, P5 ;  /* 0x000000c4c0637211 */ /* 0x080fe400028f16ff */
[----:B------:R-:W-:Y:S01]  /*10a20*/  LEA.HI.X.SX32 R101, R193, R196, 0x2, P1 ;  /* 0x000000c4c1657211 */ /* 0x000fe200008f16ff */
[----:B------:R1:W-:Y:S01]  /*10a30*/  STL.64 [R1+0x740], R10 ;  /* 0x0007400a01007387 */ /* 0x0003e20000100a00 */
[----:B------:R-:W-:Y:S01]  /*10a40*/  LEA R8, P1, R190, R0, 0x2 ;  /* 0x00000000be087211 */ /* 0x000fe200078210ff */
[----:B------:R-:W-:-:S03]  /*10a50*/  IMAD R167, R9, c[0x0][0x190], RZ ;  /* 0x0000640009a77a24 */ /* 0x000fc600078e02ff */
[----:B------:R-:W-:Y:S02]  /*10a60*/  LEA.HI.X.SX32 R9, R190, R196, 0x2, P1 ;  /* 0x000000c4be097211 */ /* 0x000fe400008f16ff */
[----:B-1----:R-:W-:-:S04]  /*10a70*/  LEA R10, P5, R191, R0, 0x2 ;  /* 0x00000000bf0a7211 */ /* 0x002fc800078a10ff */
[----:B------:R-:W-:Y:S02]  /*10a80*/  LEA.HI.X.SX32 R11, R191, R196, 0x2, P5 ;  /* 0x000000c4bf0b7211 */ /* 0x000fe400028f16ff */
[CC--:B------:R-:W-:Y:S02]  /*10a90*/  LEA R102, P5, R188.reuse, R0.reuse, 0x2 ;  /* 0x00000000bc667211 */ /* 0x0c0fe400078a10ff */
[C---:B------:R-:W-:Y:S01]  /*10aa0*/  LEA R104, P1, R187.reuse, R0, 0x2 ;  /* 0x00000000bb687211 */ /* 0x040fe200078210ff */
[----:B------:R-:W-:Y:S01]  /*10ab0*/  STL.64 [R1+0x528], R10 ;  /* 0x0005280a01007387 */ /* 0x000fe20000100a00 */
[-C--:B------:R-:W-:Y:S02]  /*10ac0*/  LEA.HI.X.SX32 R103, R188, R196.reuse, 0x2, P5 ;  /* 0x000000c4bc677211 */ /* 0x080fe400028f16ff */
[----:B------:R-:W-:Y:S01]  /*10ad0*/  LEA.HI.X.SX32 R105, R187, R196, 0x2, P1 ;  /* 0x000000c4bb697211 */ /* 0x000fe200008f16ff */
[----:B------:R1:W-:Y:S01]  /*10ae0*/  STL.64 [R1+0x940], R8 ;  /* 0x0009400801007387 */ /* 0x0003e20000100a00 */
[----:B------:R-:W-:-:S04]  /*10af0*/  LEA R6, P1, R183, R0, 0x2 ;  /* 0x00000000b7067211 */ /* 0x000fc800078210ff */
[----:B------:R-:W-:Y:S02]  /*10b00*/  LEA.HI.X.SX32 R7, R183, R196, 0x2, P1 ;  /* 0x000000c4b7077211 */ /* 0x000fe400008f16ff */
[----:B-1----:R-:W-:-:S04]  /*10b10*/  LEA R8, P5, R184, R0, 0x2 ;  /* 0x00000000b8087211 */ /* 0x002fc800078a10ff */
[----:B------:R-:W-:Y:S02]  /*10b20*/  LEA.HI.X.SX32 R9, R184, R196, 0x2, P5 ;  /* 0x000000c4b8097211 */ /* 0x000fe400028f16ff */
[CC--:B------:R-:W-:Y:S02]  /*10b30*/  LEA R106, P5, R181.reuse, R0.reuse, 0x2 ;  /* 0x00000000b56a7211 */ /* 0x0c0fe400078a10ff */
[----:B------:R-:W-:Y:S01]  /*10b40*/  LEA R108, P1, R180, R0, 0x2 ;  /* 0x00000000b46c7211 */ /* 0x000fe200078210ff */
[----:B------:R-:W-:Y:S01]  /*10b50*/  STL.64 [R1+0x530], R8 ;  /* 0x0005300801007387 */ /* 0x000fe20000100a00 */
[-C--:B------:R-:W-:Y:S01]  /*10b60*/  LEA.HI.X.SX32 R107, R181, R196.reuse, 0x2, P5 ;  /* 0x000000c4b56b7211 */ /* 0x080fe200028f16ff */
[----:B------:R-:W-:Y:S01]  /*10b70*/  IMAD R171, R2, c[0x0][0x190], RZ ;  /* 0x0000640002ab7a24 */ /* 0x000fe200078e02ff */
[----:B------:R-:W-:Y:S01]  /*10b80*/  LEA.HI.X.SX32 R109, R180, R196, 0x2, P1 ;  /* 0x000000c4b46d7211 */ /* 0x000fe200008f16ff */
[----:B------:R1:W-:Y:S01]  /*10b90*/  STL.64 [R1+0x938], R6 ;  /* 0x0009380601007387 */ /* 0x0003e20000100a00 */
[----:B------:R-:W-:Y:S01]  /*10ba0*/  LEA R2, P1, R176, R0, 0x2 ;  /* 0x00000000b0027211 */ /* 0x000fe200078210ff */
[----:B------:R-:W-:-:S03]  /*10bb0*/  IMAD.MOV.U32 R5, RZ, RZ, R3 ;  /* 0x000000ffff057224 */ /* 0x000fc600078e0003 */
[----:B------:R-:W-:Y:S02]  /*10bc0*/  LEA.HI.X.SX32 R3, R176, R196, 0x2, P1 ;  /* 0x000000c4b0037211 */ /* 0x000fe400008f16ff */
[CC--:B-1----:R-:W-:Y:S02]  /*10bd0*/  LEA R6, P5, R177.reuse, R0.reuse, 0x2 ;  /* 0x00000000b1067211 */ /* 0x0c2fe400078a10ff */
[----:B------:R-:W-:Y:S02]  /*10be0*/  LEA R112, P1, R122, R0, 0x2 ;  /* 0x000000007a707211 */ /* 0x000fe400078210ff */
[----:B------:R-:W-:Y:S02]  /*10bf0*/  LEA.HI.X.SX32 R7, R177, R196, 0x2, P5 ;  /* 0x000000c4b1077211 */ /* 0x000fe400028f16ff */
[----:B------:R-:W-:Y:S02]  /*10c00*/  LEA R110, P5, R132, R0, 0x2 ;  /* 0x00000000846e7211 */ /* 0x000fe400078a10ff */
[-C--:B------:R-:W-:Y:S01]  /*10c10*/  LEA.HI.X.SX32 R113, R122, R196.reuse, 0x2, P1 ;  /* 0x000000c47a717211 */ /* 0x080fe200008f16ff */
[----:B------:R1:W-:Y:S01]  /*10c20*/  STL.64 [R1+0x538], R6 ;  /* 0x0005380601007387 */ /* 0x0003e20000100a00 */
[----:B------:R-:W-:-:S03]  /*10c30*/  LEA.HI.X.SX32 R111, R132, R196, 0x2, P5 ;  /* 0x000000c4846f7211 */ /* 0x000fc600028f16ff */
[----:B------:R4:W-:Y:S01]  /*10c40*/  STL.64 [R1+0x930], R2 ;  /* 0x0009300201007387 */ /* 0x0009e20000100a00 */
[-C--:B-1----:R-:W-:Y:S02]  /*10c50*/  LEA R6, P5, R114, R0.reuse, 0x2 ;  /* 0x0000000072067211 */ /* 0x082fe400078a10ff */
[----:B----4-:R-:W-:Y:S02]  /*10c60*/  LEA R2, P1, R116, R0, 0x2 ;  /* 0x0000000074027211 */ /* 0x010fe400078210ff */
[-C--:B------:R-:W-:Y:S02]  /*10c70*/  LEA.HI.X.SX32 R7, R114, R196.reuse, 0x2, P5 ;  /* 0x000000c472077211 */ /* 0x080fe400028f16ff */
[----:B------:R-:W-:Y:S02]  /*10c80*/  LEA.HI.X.SX32 R3, R116, R196, 0x2, P1 ;  /* 0x000000c474037211 */ /* 0x000fe400008f16ff */
[-C--:B------:R-:W-:Y:S02]  /*10c90*/  LEA R114, P5, R115, R0.reuse, 0x2 ;  /* 0x0000000073727211 */ /* 0x080fe400078a10ff */
[----:B------:R-:W-:Y:S01]  /*10ca0*/  LEA R116, P1, R117, R0, 0x2 ;  /* 0x0000000075747211 */ /* 0x000fe200078210ff */
[----:B------:R-:W-:Y:S01]  /*10cb0*/  STL.64 [R1+0x540], R6 ;  /* 0x0005400601007387 */ /* 0x000fe20000100a00 */
[-C--:B------:R-:W-:Y:S01]  /*10cc0*/  LEA.HI.X.SX32 R115, R115, R196.reuse, 0x2, P5 ;  /* 0x000000c473737211 */ /* 0x080fe200028f16ff */
[----:B------:R-:W-:Y:S01]  /*10cd0*/  IMAD R173, R4, c[0x0][0x190], RZ ;  /* 0x0000640004ad7a24 */ /* 0x000fe200078e02ff */
[----:B------:R-:W-:Y:S01]  /*10ce0*/  LEA.HI.X.SX32 R117, R117, R196, 0x2, P1 ;  /* 0x000000c475757211 */ /* 0x000fe200008f16ff */
[----:B------:R1:W-:Y:S01]  /*10cf0*/  STL.64 [R1+0x928], R2 ;  /* 0x0009280201007387 */ /* 0x0003e20000100a00 */
[----:B------:R-:W-:Y:S01]  /*10d00*/  LEA R4, P1, R120, R0, 0x2 ;  /* 0x0000000078047211 */ /* 0x000fe200078210ff */
[----:B------:R-:W-:-:S02]  /*10d10*/  IMAD R175, R5, c[0x0][0x190], RZ ;  /* 0x0000640005af7a24 */ /* 0x000fc400078e02ff */
[----:B------:R-:W-:Y:S01]  /*10d20*/  IMAD R144, R144, c[0x0][0x190], RZ ;  /* 0x0000640090907a24 */ /* 0x000fe200078e02ff */
[----:B------:R-:W-:Y:S02]  /*10d30*/  LEA.HI.X.SX32 R5, R120, R196, 0x2, P1 ;  /* 0x000000c478057211 */ /* 0x000fe400008f16ff */
[CC--:B-1----:R-:W-:Y:S02]  /*10d40*/  LEA R2, P5, R118.reuse, R0.reuse, 0x2 ;  /* 0x0000000076027211 */ /* 0x0c2fe400078a10ff */
[----:B------:R-:W-:Y:S02]  /*10d50*/  LEA R120, P1, R121, R0, 0x2 ;  /* 0x0000000079787211 */ /* 0x000fe400078210ff */
[----:B------:R-:W-:Y:S02]  /*10d60*/  LEA.HI.X.SX32 R3, R118, R196, 0x2, P5 ;  /* 0x000000c476037211 */ /* 0x000fe400028f16ff */
[----:B------:R-:W-:Y:S01]  /*10d70*/  LEA R118, P5, R119, R0, 0x2 ;  /* 0x0000000077767211 */ /* 0x000fe200078a10ff */
[----:B------:R-:W-:Y:S01]  /*10d80*/  IMAD R123, R123, c[0x0][0x190], RZ ;  /* 0x000064007b7b7a24 */ /* 0x000fe200078e02ff */
[-C--:B------:R-:W-:Y:S01]  /*10d90*/  LEA.HI.X.SX32 R121, R121, R196.reuse, 0x2, P1 ;  /* 0x000000c479797211 */ /* 0x080fe200008f16ff */
[----:B------:R-:W-:Y:S01]  /*10da0*/  STL.64 [R1+0x548], R2 ;  /* 0x0005480201007387 */ /* 0x000fe20000100a00 */
[----:B------:R-:W-:Y:S01]  /*10db0*/  LEA.HI.X.SX32 R119, R119, R196, 0x2, P5 ;  /* 0x000000c477777211 */ /* 0x000fe200028f16ff */
[----:B------:R-:W-:Y:S01]  /*10dc0*/  IMAD R125, R125, c[0x0][0x190], RZ ;  /* 0x000064007d7d7a24 */ /* 0x000fe200078e02ff */
[----:B------:R-:W-:Y:S01]  /*10dd0*/  LEA R6, P5, R144, R0, 0x2 ;  /* 0x0000000090067211 */ /* 0x000fe200078a10ff */
[----:B------:R1:W-:Y:S01]  /*10de0*/  STL.64 [R1+0x920], R4 ;  /* 0x0009200401007387 */ /* 0x0003e20000100a00 */
[----:B------:R-:W-:-:S02]  /*10df0*/  IMAD R126, R126, c[0x0][0x190], RZ ;  /* 0x000064007e7e7a24 */ /* 0x000fc400078e02ff */
[----:B------:R-:W-:Y:S01]  /*10e00*/  LEA.HI.X.SX32 R7, R144, R196, 0x2, P5 ;  /* 0x000000c490077211 */ /* 0x000fe200028f16ff */
[----:B------:R-:W-:Y:S01]  /*10e10*/  IMAD R128, R128, c[0x0][0x190], RZ ;  /* 0x0000640080807a24 */ /* 0x000fe200078e02ff */
[-C--:B------:R-:W-:Y:S02]  /*10e20*/  LEA R122, P5, R123, R0.reuse, 0x2 ;  /* 0x000000007b7a7211 */ /* 0x080fe400078a10ff */
[----:B-1----:R-:W-:-:S04]  /*10e30*/  LEA R4, P1, R124, R0, 0x2 ;  /* 0x000000007c047211 */ /* 0x002fc800078210ff */
[----:B------:R-:W-:Y:S02]  /*10e40*/  LEA.HI.X.SX32 R5, R124, R196, 0x2, P1 ;  /* 0x000000c47c057211 */ /* 0x000fe400008f16ff */
[----:B------:R-:W-:Y:S01]  /*10e50*/  LEA R124, P1, R125, R0, 0x2 ;  /* 0x000000007d7c7211 */ /* 0x000fe200078210ff */
[----:B------:R1:W-:Y:S01]  /*10e60*/  STL.64 [R1+0x550], R6 ;  /* 0x0005500601007387 */ /* 0x0003e20000100a00 */
[-C--:B------:R-:W-:Y:S01]  /*10e70*/  LEA.HI.X.SX32 R123, R123, R196.reuse, 0x2, P5 ;  /* 0x000000c47b7b7211 */ /* 0x080fe200028f16ff */
[----:B------:R-:W-:Y:S01]  /*10e80*/  IMAD R127, R127, c[0x0][0x190], RZ ;  /* 0x000064007f7f7a24 */ /* 0x000fe200078e02ff */
[----:B------:R-:W-:Y:S01]  /*10e90*/  LEA.HI.X.SX32 R125, R125, R196, 0x2, P1 ;  /* 0x000000c47d7d7211 */ /* 0x000fe200008f16ff */
[----:B------:R4:W-:Y:S01]  /*10ea0*/  STL.64 [R1+0x918], R4 ;  /* 0x0009180401007387 */ /* 0x0009e20000100a00 */
[----:B------:R-:W-:Y:S01]  /*10eb0*/  IMAD R153, R153, c[0x0][0x190], RZ ;  /* 0x0000640099997a24 */ /* 0x000fe200078e02ff */
[-C--:B-1----:R-:W-:Y:S02]  /*10ec0*/  LEA R6, P5, R126, R0.reuse, 0x2 ;  /* 0x000000007e067211 */ /* 0x082fe400078a10ff */
[----:B----4-:R-:W-:-:S02]  /*10ed0*/  LEA R4, P1, R128, R0, 0x2 ;  /* 0x0000000080047211 */ /* 0x010fc400078210ff */
[----:B------:R-:W-:Y:S02]  /*10ee0*/  LEA.HI.X.SX32 R7, R126, R196, 0x2, P5 ;  /* 0x000000c47e077211 */ /* 0x000fe400028f16ff */
[----:B------:R-:W-:Y:S02]  /*10ef0*/  LEA R126, P5, R127, R0, 0x2 ;  /* 0x000000007f7e7211 */ /* 0x000fe400078a10ff */
[----:B------:R-:W-:Y:S02]  /*10f00*/  LEA.HI.X.SX32 R5, R128, R196, 0x2, P1 ;  /* 0x000000c480057211 */ /* 0x000fe400008f16ff */
[----:B------:R-:W-:Y:S01]  /*10f10*/  LEA R128, P1, R129, R0, 0x2 ;  /* 0x0000000081807211 */ /* 0x000fe200078210ff */
[----:B------:R1:W-:Y:S01]  /*10f20*/  STL.64 [R1+0x558], R6 ;  /* 0x0005580601007387 */ /* 0x0003e20000100a00 */
[-C--:B------:R-:W-:Y:S02]  /*10f30*/  LEA.HI.X.SX32 R127, R127, R196.reuse, 0x2, P5 ;  /* 0x000000c47f7f7211 */ /* 0x080fe400028f16ff */
[----:B------:R-:W-:Y:S01]  /*10f40*/  LEA.HI.X.SX32 R129, R129, R196, 0x2, P1 ;  /* 0x000000c481817211 */ /* 0x000fe200008f16ff */
[----:B------:R4:W-:Y:S01]  /*10f50*/  STL.64 [R1+0x910], R4 ;  /* 0x0009100401007387 */ /* 0x0009e20000100a00 */
[----:B-1----:R-:W-:-:S02]  /*10f60*/  LEA R6, P5, R130, R0, 0x2 ;  /* 0x0000000082067211 */ /* 0x002fc400078a10ff */
[----:B----4-:R-:W-:Y:S02]  /*10f70*/  LEA R4, P1, R153, R0, 0x2 ;  /* 0x0000000099047211 */ /* 0x010fe400078210ff */
[----:B------:R-:W-:Y:S02]  /*10f80*/  LEA.HI.X.SX32 R7, R130, R196, 0x2, P5 ;  /* 0x000000c482077211 */ /* 0x000fe400028f16ff */
[----:B------:R-:W-:Y:S02]  /*10f90*/  LEA R130, P5, R131, R0, 0x2 ;  /* 0x0000000083827211 */ /* 0x000fe400078a10ff */
[----:B------:R-:W-:Y:S02]  /*10fa0*/  LEA.HI.X.SX32 R5, R153, R196, 0x2, P1 ;  /* 0x000000c499057211 */ /* 0x000fe400008f16ff */
[----:B------:R-:W-:Y:S01]  /*10fb0*/  LEA R132, P1, R133, R0, 0x2 ;  /* 0x0000000085847211 */ /* 0x000fe200078210ff */
[----:B------:R1:W-:Y:S01]  /*10fc0*/  STL.64 [R1+0x560], R6 ;  /* 0x0005600601007387 */ /* 0x0003e20000100a00 */
[-C--:B------:R-:W-:Y:S01]  /*10fd0*/  LEA.HI.X.SX32 R131, R131, R196.reuse, 0x2, P5 ;  /* 0x000000c483837211 */ /* 0x080fe200028f16ff */
[----:B------:R-:W-:Y:S01]  /*10fe0*/  IMAD.MOV.U32 R2, RZ, RZ, R246 ;  /* 0x000000ffff027224 */ /* 0x000fe200078e00f6 */
[----:B------:R-:W-:Y:S01]  /*10ff0*/  LEA.HI.X.SX32 R133, R133, R196, 0x2, P1 ;  /* 0x000000c485857211 */ /* 0x000fe200008f16ff */
[----:B------:R4:W-:Y:S01]  /*11000*/  STL.64 [R1+0x908], R4 ;  /* 0x0009080401007387 */ /* 0x0009e20000100a00 */
[----:B------:R-:W-:Y:S01]  /*11010*/  MOV R3, R247 ;  /* 0x000000f700037202 */ /* 0x000fe20000000f00 */
[----:B------:R-:W-:-:S02]  /*11020*/  IMAD.MOV.U32 R246, RZ, RZ, R209 ;  /* 0x000000fffff67224 */ /* 0x000fc400078e00d1 */
[----:B------:R-:W-:Y:S01]  /*11030*/  IMAD.MOV.U32 R247, RZ, RZ, R250 ;  /* 0x000000fffff77224 */ /* 0x000fe200078e00fa */
[-C--:B-1----:R-:W-:Y:S01]  /*11040*/  LEA R6, P5, R134, R0.reuse, 0x2 ;  /* 0x0000000086067211 */ /* 0x082fe200078a10ff */
[----:B------:R-:W-:Y:S01]  /*11050*/  IMAD.MOV.U32 R250, RZ, RZ, R237 ;  /* 0x000000fffffa7224 */ /* 0x000fe200078e00ed */
[----:B----4-:R-:W-:Y:S02]  /*11060*/  LEA R4, P1, R136, R0, 0x2 ;  /* 0x0000000088047211 */ /* 0x010fe400078210ff */
[-C--:B------:R-:W-:Y:S01]  /*11070*/  LEA.HI.X.SX32 R7, R134, R196.reuse, 0x2, P5 ;  /* 0x000000c486077211 */ /* 0x080fe200028f16ff */
[----:B------:R-:W-:Y:S01]  /*11080*/  IMAD R189, R246, c[0x0][0x190], RZ ;  /* 0x00006400f6bd7a24 */ /* 0x000fe200078e02ff */
[----:B------:R-:W-:Y:S01]  /*11090*/  LEA.HI.X.SX32 R5, R136, R196, 0x2, P1 ;  /* 0x000000c488057211 */ /* 0x000fe200008f16ff */
[----:B------:R-:W-:Y:S01]  /*110a0*/  IMAD.MOV.U32 R246, RZ, RZ, R247 ;  /* 0x000000fffff67224 */ /* 0x000fe200078e00f7 */
[-C--:B------:R-:W-:Y:S01]  /*110b0*/  LEA R134, P5, R135, R0.reuse, 0x2 ;  /* 0x0000000087867211 */ /* 0x080fe200078a10ff */
[----:B------:R-:W-:Y:S01]  /*110c0*/  IMAD.MOV.U32 R247, RZ, RZ, R250 ;  /* 0x000000fffff77224 */ /* 0x000fe200078e00fa */
[----:B------:R-:W-:Y:S01]  /*110d0*/  LEA R136, P1, R137, R0, 0x2 ;  /* 0x0000000089887211 */ /* 0x000fe200078210ff */
[----:B------:R-:W-:Y:S01]  /*110e0*/  IMAD.MOV.U32 R250, RZ, RZ, R205 ;  /* 0x000000fffffa7224 */ /* 0x000fe200078e00cd */
[----:B------:R-:W-:Y:S01]  /*110f0*/  STL.64 [R1+0x568], R6 ;  /* 0x0005680601007387 */ /* 0x000fe20000100a00 */
[----:B------:R-:W-:Y:S01]  /*11100*/  IMAD R205, R204, c[0x0][0x190], RZ ;  /* 0x00006400cccd7a24 */ /* 0x000fe200078e02ff */
[-C--:B------:R-:W-:Y:S01]  /*11110*/  LEA.HI.X.SX32 R135, R135, R196.reuse, 0x2, P5 ;  /* 0x000000c487877211 */ /* 0x080fe200028f16ff */
[----:B------:R-:W-:Y:S01]  /*11120*/  IMAD R204, R2, c[0x0][0x190], RZ ;  /* 0x0000640002cc7a24 */ /* 0x000fe200078e02ff */
[----:B------:R1:W-:Y:S01]  /*11130*/  STL.64 [R1+0x900], R4 ;  /* 0x0009000401007387 */ /* 0x0003e20000100a00 */
[----:B------:R-:W-:Y:S01]  /*11140*/  LEA.HI.X.SX32 R137, R137, R196, 0x2, P1 ;  /* 0x000000c489897211 */ /* 0x000fe200008f16ff */
[----:B------:R-:W-:Y:S01]  /*11150*/  IMAD.MOV.U32 R237, RZ, RZ, R210 ;  /* 0x000000ffffed7224 */ /* 0x000fe200078e00d2 */
[----:B------:R-:W-:Y:S01]  /*11160*/  LEA R2, P1, R140, R0, 0x2 ;  /* 0x000000008c027211 */ /* 0x000fe200078210ff */
[----:B------:R-:W-:-:S02]  /*11170*/  IMAD R210, R199, c[0x0][0x190], RZ ;  /* 0x00006400c7d27a24 */ /* 0x000fc400078e02ff */
[----:B------:R-:W-:Y:S01]  /*11180*/  IMAD R199, R3, c[0x0][0x190], RZ ;  /* 0x0000640003c77a24 */ /* 0x000fe200078e02ff */
        /* <DEDUP_REMOVED lines=9> */
[CC--:B-1----:R-:W-:Y:S02]  /*11220*/  LEA R4, P5, R142.reuse, R0.reuse, 0x2 ;  /* 0x000000008e047211 */ /* 0x0c2fe400078a10ff */
[----:B----4-:R-:W-:Y:S02]  /*11230*/  LEA R2, P1, R143, R0, 0x2 ;  /* 0x000000008f027211 */ /* 0x010fe400078210ff */
[----:B------:R-:W-:Y:S02]  /*11240*/  LEA.HI.X.SX32 R5, R142, R196, 0x2, P5 ;  /* 0x000000c48e057211 */ /* 0x000fe400028f16ff */
[----:B------:R-:W-:Y:S02]  /*11250*/  LEA R142, P5, R145, R0, 0x2 ;  /* 0x00000000918e7211 */ /* 0x000fe400078a10ff */
[----:B------:R-:W-:Y:S02]  /*11260*/  LEA.HI.X.SX32 R3, R143, R196, 0x2, P1 ;  /* 0x000000c48f037211 */ /* 0x000fe400008f16ff */
[----:B------:R-:W-:Y:S01]  /*11270*/  LEA R144, P1, R147, R0, 0x2 ;  /* 0x0000000093907211 */ /* 0x000fe200078210ff */
[----:B------:R1:W-:Y:S01]  /*11280*/  STL.64 [R1+0x578], R4 ;  /* 0x0005780401007387 */ /* 0x0003e20000100a00 */
[----:B------:R-:W-:-:S02]  /*11290*/  LEA.HI.X.SX32 R143, R145, R196, 0x2, P5 ;  /* 0x000000c4918f7211 */ /* 0x000fc400028f16ff */
[----:B------:R-:W-:Y:S01]  /*112a0*/  LEA.HI.X.SX32 R145, R147, R196, 0x2, P1 ;  /* 0x000000c493917211 */ /* 0x000fe200008f16ff */
[----:B------:R4:W-:Y:S01]  /*112b0*/  STL.64 [R1+0x8f0], R2 ;  /* 0x0008f00201007387 */ /* 0x0009e20000100a00 */
[-C--:B-1----:R-:W-:Y:S02]  /*112c0*/  LEA R4, P5, R146, R0.reuse, 0x2 ;  /* 0x0000000092047211 */ /* 0x082fe400078a10ff */
[----:B----4-:R-:W-:Y:S02]  /*112d0*/  LEA R2, P1, R148, R0, 0x2 ;  /* 0x0000000094027211 */ /* 0x010fe400078210ff */
[----:B------:R-:W-:Y:S02]  /*112e0*/  LEA.HI.X.SX32 R5, R146, R196, 0x2, P5 ;  /* 0x000000c492057211 */ /* 0x000fe400028f16ff */
[----:B------:R-:W-:Y:S02]  /*112f0*/  LEA R146, P5, R149, R0, 0x2 ;  /* 0x0000000095927211 */ /* 0x000fe400078a10ff */
[----:B------:R-:W-:-:S02]  /*11300*/  LEA.HI.X.SX32 R3, R148, R196, 0x2, P1 ;  /* 0x000000c494037211 */ /* 0x000fc400008f16ff */
[----:B------:R-:W-:Y:S01]  /*11310*/  LEA R148, P1, R151, R0, 0x2 ;  /* 0x0000000097947211 */ /* 0x000fe200078210ff */
[----:B------:R1:W-:Y:S01]  /*11320*/  STL.64 [R1+0x580], R4 ;  /* 0x0005800401007387 */ /* 0x0003e20000100a00 */
[-C--:B------:R-:W-:Y:S01]  /*11330*/  LEA.HI.X.SX32 R147, R149, R196.reuse, 0x2, P5 ;  /* 0x000000c495937211 */ /* 0x080fe200028f16ff */
[----:B------:R-:W-:Y:S01]  /*11340*/  IMAD R154, R154, c[0x0][0x190], RZ ;  /* 0x000064009a9a7a24 */ /* 0x000fe200078e02ff */
[----:B------:R-:W-:Y:S01]  /*11350*/  LEA.HI.X.SX32 R149, R151, R196, 0x2, P1 ;  /* 0x000000c497957211 */ /* 0x000fe200008f16ff */
[----:B------:R4:W-:Y:S01]  /*11360*/  STL.64 [R1+0x8e0], R2 ;  /* 0x0008e00201007387 */ /* 0x0009e20000100a00 */
[----:B------:R-:W-:Y:S02]  /*11370*/  IMAD R156, R156, c[0x0][0x190], RZ ;  /* 0x000064009c9c7a24 */ /* 0x000fe400078e02ff */
[----:B------:R-:W-:Y:S01]  /*11380*/  IMAD R155, R155, c[0x0][0x190], RZ ;  /* 0x000064009b9b7a24 */ /* 0x000fe200078e02ff */
[-C--:B-1----:R-:W-:Y:S02]  /*11390*/  LEA R4, P5, R150, R0.reuse, 0x2 ;  /* 0x0000000096047211 */ /* 0x082fe400078a10ff */
[----:B----4-:R-:W-:-:S02]  /*113a0*/  LEA R2, P1, R152, R0, 0x2 ;  /* 0x0000000098027211 */ /* 0x010fc400078210ff */
[----:B------:R-:W-:Y:S01]  /*113b0*/  LEA.HI.X.SX32 R5, R150, R196, 0x2, P5 ;  /* 0x000000c496057211 */ /* 0x000fe200028f16ff */
[----:B------:R-:W-:Y:S01]  /*113c0*/  IMAD R157, R157, c[0x0][0x190], RZ ;  /* 0x000064009d9d7a24 */ /* 0x000fe200078e02ff */
[----:B------:R-:W-:Y:S02]  /*113d0*/  LEA R150, P5, R154, R0, 0x2 ;  /* 0x000000009a967211 */ /* 0x000fe400078a10ff */
[----:B------:R-:W-:Y:S02]  /*113e0*/  LEA.HI.X.SX32 R3, R152, R196, 0x2, P1 ;  /* 0x000000c498037211 */ /* 0x000fe400008f16ff */
[----:B------:R-:W-:Y:S01]  /*113f0*/  LEA R152, P1, R156, R0, 0x2 ;  /* 0x000000009c987211 */ /* 0x000fe200078210ff */
        /* <DEDUP_REMOVED lines=8> */
[----:B----4-:R-:W-:Y:S02]  /*11480*/  LEA R2, P1, R157, R0, 0x2 ;  /* 0x000000009d027211 */ /* 0x010fe400078210ff */
        /* <DEDUP_REMOVED lines=27> */
[-C--:B------:R-:W-:Y:S02]  /*11640*/  LEA.HI.X.SX32 R163, R166, R196.reuse, 0x2, P5 ;  /* 0x000000c4a6a37211 */ /* 0x080fe400028f16ff */
[----:B------:R-:W-:Y:S01]  /*11650*/  LEA.HI.X.SX32 R165, R168, R196, 0x2, P1 ;  /* 0x000000c4a8a57211 */ /* 0x000fe200008f16ff */
[----:B------:R4:W-:Y:S01]  /*11660*/  STL.64 [R1+0x8b8], R2 ;  /* 0x0008b80201007387 */ /* 0x0009e20000100a00 */
[-C--:B-1----:R-:W-:Y:S02]  /*11670*/  LEA R4, P5, R167, R0.reuse, 0x2 ;  /* 0x00000000a7047211 */ /* 0x082fe400078a10ff */
[----:B----4-:R-:W-:Y:S02]  /*11680*/  LEA R2, P1, R169, R0, 0x2 ;  /* 0x00000000a9027211 */ /* 0x010fe400078210ff */
[----:B------:R-:W-:-:S02]  /*11690*/  LEA.HI.X.SX32 R5, R167, R196, 0x2, P5 ;  /* 0x000000c4a7057211 */ /* 0x000fc400028f16ff */
[----:B------:R-:W-:-:S03]  /*116a0*/  LEA.HI.X.SX32 R3, R169, R196, 0x2, P1 ;  /* 0x000000c4a9037211 */ /* 0x000fc600008f16ff */
[----:B------:R-:W-:Y:S04]  /*116b0*/  STL.64 [R1+0x5a8], R4 ;  /* 0x0005a80401007387 */ /* 0x000fe80000100a00 */
[----:B------:R1:W-:Y:S01]  /*116c0*/  STL.64 [R1+0x8b0], R2 ;  /* 0x0008b00201007387 */ /* 0x0003e20000100a00 */
[-C--:B------:R-:W-:Y:S02]  /*116d0*/  LEA R166, P5, R170, R0.reuse, 0x2 ;  /* 0x00000000aaa67211 */ /* 0x080fe400078a10ff */
[----:B-1----:R-:W-:-:S04]  /*116e0*/  LEA R2, P1, R172, R0, 0x2 ;  /* 0x00000000ac027211 */ /* 0x002fc800078210ff */
[-C--:B------:R-:W-:Y:S02]  /*116f0*/  LEA.HI.X.SX32 R3, R172, R196.reuse, 0x2, P1 ;  /* 0x000000c4ac037211 */ /* 0x080fe400008f16ff */
[----:B------:R-:W-:Y:S02]  /*11700*/  LEA.HI.X.SX32 R167, R170, R196, 0x2, P5 ;  /* 0x000000c4aaa77211 */ /* 0x000fe400028f16ff */
[----:B------:R-:W-:Y:S01]  /*11710*/  LEA R4, P5, R171, R0, 0x2 ;  /* 0x00000000ab047211 */ /* 0x000fe200078a10ff */
[----:B------:R1:W-:Y:S01]  /*11720*/  STL.64 [R1+0x310], R2 ;  /* 0x0003100201007387 */ /* 0x0003e20000100a00 */
[----:B--2---:R-:W-:Y:S02]  /*11730*/  IMAD R176, R195, c[0x0][0x190], RZ ;  /* 0x00006400c3b07a24 */ /* 0x004fe400078e02ff */
[----:B------:R-:W-:Y:S02]  /*11740*/  LEA.HI.X.SX32 R5, R171, R196, 0x2, P5 ;  /* 0x000000c4ab057211 */ /* 0x000fe400028f16ff */
[----:B-1----:R-:W-:-:S04]  /*11750*/  LEA R2, P1, R173, R0, 0x2 ;  /* 0x00000000ad027211 */ /* 0x002fc800078210ff */
[----:B------:R-:W-:Y:S01]  /*11760*/  LEA.HI.X.SX32 R3, R173, R196, 0x2, P1 ;  /* 0x000000c4ad037211 */ /* 0x000fe200008f16ff */
[----:B------:R-:W-:Y:S01]  /*11770*/  STL.64 [R1+0x5b0], R4 ;  /* 0x0005b00401007387 */ /* 0x000fe20000100a00 */
[----:B---3--:R-:W-:-:S03]  /*11780*/  IMAD R174, R194, c[0x0][0x190], RZ ;  /* 0x00006400c2ae7a24 */ /* 0x008fc600078e02ff */
[----:B------:R1:W-:Y:S01]  /*11790*/  STL.64 [R1+0x8a8], R2 ;  /* 0x0008a80201007387 */ /* 0x0003e20000100a00 */
[----:B------:R-:W-:Y:S01]  /*117a0*/  IMAD R188, R197, c[0x0][0x190], RZ ;  /* 0x00006400c5bc7a24 */ /* 0x000fe200078e02ff */
[-C--:B------:R-:W-:Y:S02]  /*117b0*/  LEA R168, P5, R174, R0.reuse, 0x2 ;  /* 0x00000000aea87211 */ /* 0x080fe400078a10ff */
[----:B-1----:R-:W-:-:S04]  /*117c0*/  LEA R2, P1, R176, R0, 0x2 ;  /* 0x00000000b0027211 */ /* 0x002fc800078210ff */
[-C--:B------:R-:W-:Y:S02]  /*117d0*/  LEA.HI.X.SX32 R3, R176, R196.reuse, 0x2, P1 ;  /* 0x000000c4b0037211 */ /* 0x080fe400008f16ff */
[----:B------:R-:W-:Y:S02]  /*117e0*/  LEA.HI.X.SX32 R169, R174, R196, 0x2, P5 ;  /* 0x000000c4aea97211 */ /* 0x000fe400028f16ff */
[C---:B------:R-:W-:Y:S01]  /*117f0*/  LEA R4, P5, R175.reuse, R0, 0x2 ;  /* 0x00000000af047211 */ /* 0x040fe200078a10ff */
[----:B------:R1:W-:Y:S03]  /*11800*/  STL.64 [R1+0x330], R2 ;  /* 0x0003300201007387 */ /* 0x0003e60000100a00 */
[----:B------:R-:W-:Y:S02]  /*11810*/  LEA.HI.X.SX32 R5, R175, R196, 0x2, P5 ;  /* 0x000000c4af057211 */ /* 0x000fe400028f16ff */
[----:B-1----:R-:W-:-:S04]  /*11820*/  LEA R2, P1, R188, R0, 0x2 ;  /* 0x00000000bc027211 */ /* 0x002fc800078210ff */
[----:B------:R-:W-:Y:S01]  /*11830*/  LEA.HI.X.SX32 R3, R188, R196, 0x2, P1 ;  /* 0x000000c4bc037211 */ /* 0x000fe200008f16ff */
[----:B------:R-:W-:Y:S01]  /*11840*/  STL.64 [R1+0x5b8], R4 ;  /* 0x0005b80401007387 */ /* 0x000fe20000100a00 */
[----:B------:R-:W-:-:S03]  /*11850*/  IMAD R209, R198, c[0x0][0x190], RZ ;  /* 0x00006400c6d17a24 */ /* 0x000fc600078e02ff */
[----:B------:R1:W-:Y:S01]  /*11860*/  STL.64 [R1+0x8a0], R2 ;  /* 0x0008a00201007387 */ /* 0x0003e20000100a00 */
[----:B------:R-:W-:Y:S01]  /*11870*/  IMAD R207, R207, c[0x0][0x190], RZ ;  /* 0x00006400cfcf7a24 */ /* 0x000fe200078e02ff */
[-C--:B------:R-:W-:Y:S01]  /*11880*/  LEA R170, P5, R209, R0.reuse, 0x2 ;  /* 0x00000000d1aa7211 */ /* 0x080fe200078a10ff */
[----:B------:R-:W-:Y:S01]  /*11890*/  IMAD R206, R206, c[0x0][0x190], RZ ;  /* 0x00006400cece7a24 */ /* 0x000fe200078e02ff */
[----:B-1----:R-:W-:-:S04]  /*118a0*/  LEA R2, P1, R210, R0, 0x2 ;  /* 0x00000000d2027211 */ /* 0x002fc800078210ff */
[-C--:B------:R-:W-:Y:S02]  /*118b0*/  LEA.HI.X.SX32 R3, R210, R196.reuse, 0x2, P1 ;  /* 0x000000c4d2037211 */ /* 0x080fe400008f16ff */
[----:B------:R-:W-:Y:S02]  /*118c0*/  LEA.HI.X.SX32 R171, R209, R196, 0x2, P5 ;  /* 0x000000c4d1ab7211 */ /* 0x000fe400028f16ff */
[C---:B------:R-:W-:Y:S01]  /*118d0*/  LEA R4, P5, R207.reuse, R0, 0x2 ;  /* 0x00000000cf047211 */ /* 0x040fe200078a10ff */
[----:B------:R1:W-:Y:S01]  /*118e0*/  STL.64 [R1+0x348], R2 ;  /* 0x0003480201007387 */ /* 0x0003e20000100a00 */
[----:B------:R-:W-:Y:S02]  /*118f0*/  IMAD R208, R208, c[0x0][0x190], RZ ;  /* 0x00006400d0d07a24 */ /* 0x000fe400078e02ff */
[----:B------:R-:W-:Y:S02]  /*11900*/  LEA.HI.X.SX32 R5, R207, R196, 0x2, P5 ;  /* 0x000000c4cf057211 */ /* 0x000fe400028f16ff */
[----:B-1----:R-:W-:-:S04]  /*11910*/  LEA R2, P1, R206, R0, 0x2 ;  /* 0x00000000ce027211 */ /* 0x002fc800078210ff */
[----:B------:R-:W-:Y:S01]  /*11920*/  LEA.HI.X.SX32 R3, R206, R196, 0x2, P1 ;  /* 0x000000c4ce037211 */ /* 0x000fe200008f16ff */
[----:B------:R-:W-:Y:S04]  /*11930*/  STL.64 [R1+0x5c0], R4 ;  /* 0x0005c00401007387 */ /* 0x000fe80000100a00 */
[----:B------:R1:W-:Y:S01]  /*11940*/  STL.64 [R1+0x898], R2 ;  /* 0x0008980201007387 */ /* 0x0003e20000100a00 */
[-C--:B------:R-:W-:Y:S02]  /*11950*/  LEA R172, P5, R189, R0.reuse, 0x2 ;  /* 0x00000000bdac7211 */ /* 0x080fe400078a10ff */
        /* <DEDUP_REMOVED lines=11> */
[----:B------:R-:W-:Y:S01]  /*11a10*/  IMAD R197, R247, c[0x0][0x190], RZ ;  /* 0x00006400f7c57a24 */ /* 0x000fe200078e02ff */
[-C--:B------:R-:W-:Y:S01]  /*11a20*/  LEA R174, P5, R199, R0.reuse, 0x2 ;  /* 0x00000000c7ae7211 */ /* 0x080fe200078a10ff */
[----:B------:R-:W-:Y:S01]  /*11a30*/  IMAD R195, R250, c[0x0][0x190], RZ ;  /* 0x00006400fac37a24 */ /* 0x000fe200078e02ff */
[----:B-1----:R-:W-:-:S04]  /*11a40*/  LEA R2, P1, R198, R0, 0x2 ;  /* 0x00000000c6027211 */ /* 0x002fc800078210ff */
[-C--:B------:R-:W-:Y:S02]  /*11a50*/  LEA.HI.X.SX32 R3, R198, R196.reuse, 0x2, P1 ;  /* 0x000000c4c6037211 */ /* 0x080fe400008f16ff */
[----:B------:R-:W-:Y:S02]  /*11a60*/  LEA.HI.X.SX32 R175, R199, R196, 0x2, P5 ;  /* 0x000000c4c7af7211 */ /* 0x000fe400028f16ff */
[----:B------:R-:W-:Y:S01]  /*11a70*/  LEA R4, P5, R197, R0, 0x2 ;  /* 0x00000000c5047211 */ /* 0x000fe200078a10ff */
[----:B------:R1:W-:Y:S01]  /*11a80*/  STL.64 [R1+0x370], R2 ;  /* 0x0003700201007387 */ /* 0x0003e20000100a00 */
[----:B------:R-:W-:Y:S02]  /*11a90*/  IMAD R194, R211, c[0x0][0x190], RZ ;  /* 0x00006400d3c27a24 */ /* 0x000fe400078e02ff */
        /* <DEDUP_REMOVED lines=120> */
[----:B------:R-:W-:Y:S01]  /*12220*/  LEA.HI.X.SX32 R5, R192, R196, 0x2, P5 ;  /* 0x000000c4c0057211 */ /* 0x000fe200028f16ff */
[----:B------:R-:W-:Y:S01]  /*12230*/  IMAD R206, R243, c[0x0][0x190], RZ ;  /* 0x00006400f3ce7a24 */ /* 0x000fe200078e02ff */
[----:B------:R-:W2:Y:S01]  /*12240*/  S2R R251, SR_TID.X ;  /* 0x0000000000fb7919 */ /* 0x000ea20000002100 */
[----:B-1----:R-:W-:-:S04]  /*12250*/  LEA R2, P1, R193, R0, 0x2 ;  /* 0x00000000c1027211 */ /* 0x002fc800078210ff */
[----:B------:R-:W-:Y:S01]  /*12260*/  LEA.HI.X.SX32 R3, R193, R196, 0x2, P1 ;  /* 0x000000c4c1037211 */ /* 0x000fe200008f16ff */
[----:B------:R-:W-:Y:S01]  /*12270*/  STL.64 [R1+0x610], R4 ;  /* 0x0006100401007387 */ /* 0x000fe20000100a00 */
[----:B------:R-:W-:Y:S01]  /*12280*/  IMAD R205, R244, c[0x0][0x190], RZ ;  /* 0x00006400f4cd7a24 */ /* 0x000fe200078e02ff */
[C---:B------:R-:W-:Y:S02]  /*12290*/  LEA R192, P5, R198.reuse, R0, 0x2 ;  /* 0x00000000c6c07211 */ /* 0x040fe400078a10ff */
[----:B------:R1:W-:Y:S01]  /*122a0*/  STL.64 [R1+0x848], R2 ;  /* 0x0008480201007387 */ /* 0x0003e20000100a00 */
[----:B------:R-:W-:Y:S01]  /*122b0*/  IMAD R204, R245, c[0x0][0x190], RZ ;  /* 0x00006400f5cc7a24 */ /* 0x000fe200078e02ff */
[----:B------:R-:W-:Y:S02]  /*122c0*/  LEA.HI.X.SX32 R193, R198, R196, 0x2, P5 ;  /* 0x000000c4c6c17211 */ /* 0x000fe400028f16ff */
[-C--:B-1----:R-:W-:Y:S02]  /*122d0*/  LEA R2, P1, R206, R0.reuse, 0x2 ;  /* 0x00000000ce027211 */ /* 0x082fe400078210ff */
[----:B------:R-:W-:-:S02]  /*122e0*/  LEA R4, P5, R205, R0, 0x2 ;  /* 0x00000000cd047211 */ /* 0x000fc400078a10ff */
[-C--:B------:R-:W-:Y:S01]  /*122f0*/  LEA.HI.X.SX32 R3, R206, R196.reuse, 0x2, P1 ;  /* 0x000000c4ce037211 */ /* 0x080fe200008f16ff */
[----:B------:R-:W-:Y:S01]  /*12300*/  IMAD R195, R237, c[0x0][0x190], RZ ;  /* 0x00006400edc37a24 */ /* 0x000fe200078e02ff */
[----:B------:R-:W-:Y:S01]  /*12310*/  LEA.HI.X.SX32 R5, R205, R196, 0x2, P5 ;  /* 0x000000c4cd057211 */ /* 0x000fe200028f16ff */
[----:B------:R-:W-:Y:S02]  /*12320*/  IMAD R199, R249, c[0x0][0x190], RZ ;  /* 0x00006400f9c77a24 */ /* 0x000fe400078e02ff */
[----:B------:R1:W-:Y:S01]  /*12330*/  STL.64 [R1+0x418], R2 ;  /* 0x0004180201007387 */ /* 0x0003e20000100a00 */
[----:B------:R-:W-:Y:S01]  /*12340*/  IMAD R197, R248, c[0x0][0x190], RZ ;  /* 0x00006400f8c57a24 */ /* 0x000fe200078e02ff */
[-C--:B------:R-:W-:Y:S02]  /*12350*/  LEA R194, P5, R195, R0.reuse, 0x2 ;  /* 0x00000000c3c27211 */ /* 0x080fe400078a10ff */
[----:B------:R3:W-:Y:S01]  /*12360*/  STL.64 [R1+0x620], R4 ;  /* 0x0006200401007387 */ /* 0x0007e20000100a00 */
[----:B------:R-:W-:Y:S01]  /*12370*/  IMAD.MOV.U32 R247, RZ, RZ, c[0x0][0x180] ;  /* 0x00006000fff77624 */ /* 0x000fe200078e00ff */
[----:B-1----:R-:W-:-:S04]  /*12380*/  LEA R2, P1, R204, R0, 0x2 ;  /* 0x00000000cc027211 */ /* 0x002fc800078210ff */
[----:B------:R-:W-:Y:S02]  /*12390*/  LEA.HI.X.SX32 R3, R204, R196, 0x2, P1 ;  /* 0x000000c4cc037211 */ /* 0x000fe400008f16ff */
[----:B---3--:R-:W-:Y:S02]  /*123a0*/  LEA R4, P1, R199, R0, 0x2 ;  /* 0x00000000c7047211 */ /* 0x008fe400078210ff */
[-C--:B------:R-:W-:Y:S01]  /*123b0*/  LEA.HI.X.SX32 R195, R195, R196.reuse, 0x2, P5 ;  /* 0x000000c4c3c37211 */ /* 0x080fe200028f16ff */
[----:B------:R1:W-:Y:S01]  /*123c0*/  STL.64 [R1+0x840], R2 ;  /* 0x0008400201007387 */ /* 0x0003e20000100a00 */
[----:B------:R-:W-:Y:S02]  /*123d0*/  LEA.HI.X.SX32 R5, R199, R196, 0x2, P1 ;  /* 0x000000c4c7057211 */ /* 0x000fe400008f16ff */
[----:B--2---:R-:W-:Y:S01]  /*123e0*/  LOP3.LUT R237, R251, 0x7f, RZ, 0xc0, !PT ;  /* 0x0000007ffbed7812 */ /* 0x004fe200078ec0ff */
[----:B------:R-:W-:Y:S02]  /*123f0*/  IMAD.MOV.U32 R252, RZ, RZ, c[0x0][0x188] ;  /* 0x00006200fffc7624 */ /* 0x000fe400078e00ff */
[----:B------:R2:W-:Y:S01]  /*12400*/  STL.64 [R1+0x420], R4 ;  /* 0x0004200401007387 */ /* 0x0005e20000100a00 */
[----:B-1----:R-:W-:-:S02]  /*12410*/  LEA R2, P5, R197, R0, 0x2 ;  /* 0x00000000c5027211 */ /* 0x002fc400078a10ff */
[----:B------:R-:W-:Y:S02]  /*12420*/  IADD3 R0, R247, -0x19, RZ ;  /* 0xffffffe7f7007810 */ /* 0x000fe40007ffe0ff */
[----:B------:R-:W-:Y:S02]  /*12430*/  LEA.HI.X.SX32 R3, R197, R196, 0x2, P5 ;  /* 0x000000c4c5037211 */ /* 0x000fe400028f16ff */
[----:B------:R-:W-:Y:S01]  /*12440*/  ISETP.GE.U32.AND P5, PT, R0, 0x7fffffa8, PT ;  /* 0x7fffffa80000780c */ /* 0x000fe20003fa6070 */
[----:B--2---:R-:W-:Y:S02]  /*12450*/  IMAD.SHL.U32 R5, R237, 0x4, RZ ;  /* 0x00000004ed057824 */ /* 0x004fe400078e00ff */
[----:B------:R-:W-:Y:S01]  /*12460*/  IMAD.SHL.U32 R0, R252, 0x4, RZ ;  /* 0x00000004fc007824 */ /* 0x000fe200078e00ff */
[----:B------:R-:W-:Y:S01]  /*12470*/  ULDC.64 UR4, c[0x0][0x118] ;  /* 0x0000460000047ab9 */ /* 0x000fe20000000a00 */
[----:B------:R-:W-:Y:S01]  /*12480*/  IADD3 R196, R247, -0x1d, RZ ;  /* 0xffffffe3f7c47810 */ /* 0x000fe20007ffe0ff */
[----:B------:R1:W-:Y:S01]  /*12490*/  STL.64 [R1+0x618], R2 ;  /* 0x0006180201007387 */ /* 0x0003e20000100a00 */
[----:B------:R-:W-:-:S03]  /*124a0*/  IMAD.WIDE R6, R0, 0x4, R202 ;  /* 0x0000000400067825 */ /* 0x000fc600078e02ca */
[----:B------:R2:W-:Y:S04]  /*124b0*/  LDGSTS.E [R5+0x40000], [R202.64], !P2 ;  /* 0x40000000ca057fae */ /* 0x0005e8000d121844 */
[----:B------:R2:W-:Y:S01]  /*124c0*/  LDGSTS.E [R5+0x40200], [R200.64], !P2 ;  /* 0x40200000c8057fae */ /* 0x0005e2000d121844 */
[----:B------:R-:W-:Y:S01]  /*124d0*/  ISETP.GE.U32.AND P2, PT, R196, 0x7fffffa4, PT ;  /* 0x7fffffa4c400780c */ /* 0x000fe20003f46070 */
[----:B-1----:R-:W-:Y:S01]  /*124e0*/  IMAD.WIDE R2, R0, 0x4, R200 ;  /* 0x0000000400027825 */ /* 0x002fe200078e02c8 */
[----:B------:R-:W-:Y:S01]  /*124f0*/  IADD3 R196, R247, -0x21, RZ ;  /* 0xffffffdff7c47810 */ /* 0x000fe20007ffe0ff */
[----:B------:R1:W-:Y:S02]  /*12500*/  LDGSTS.E [R5+0x41000], [R6.64], !P0 ;  /* 0x4100000006057fae */ /* 0x0003e4000c121844 */
[----:B------:R-:W-:-:S02]  /*12510*/  IMAD.SHL.U32 R0, R252, 0x8, RZ ;  /* 0x00000008fc007824 */ /* 0x000fc400078e00ff */
[----:B------:R3:W-:Y:S01]  /*12520*/  LDGSTS.E [R5+0x41200], [R2.64], !P0 ;  /* 0x4120000002057fae */ /* 0x0007e2000c121844 */
[----:B------:R-:W-:Y:S01]  /*12530*/  ISETP.GE.U32.AND P0, PT, R196, 0x7fffffa0, PT ;  /* 0x7fffffa0c400780c */ /* 0x000fe20003f06070 */
[----:B------:R-:W-:-:S04]  /*12540*/  IMAD.WIDE R10, R0, 0x4, R202 ;  /* 0x00000004000a7825 */ /* 0x000fc800078e02ca */
[----:B------:R-:W-:Y:S01]  /*12550*/  IMAD R196, R252, 0xc, RZ ;  /* 0x0000000cfcc47824 */ /* 0x000fe200078e02ff */
[----:B------:R1:W-:Y:S01]  /*12560*/  STL.64 [R1+0x200], R6 ;  /* 0x0002000601007387 */ /* 0x0003e20000100a00 */
[----:B------:R-:W-:Y:S01]  /*12570*/  IMAD.WIDE R8, R0, 0x4, R200 ;  /* 0x0000000400087825 */ /* 0x000fe200078e02c8 */
[C---:B------:R-:W-:Y:S02]  /*12580*/  IADD3 R0, R247.reuse, -0x25, RZ ;  /* 0xffffffdbf7007810 */ /* 0x040fe40007ffe0ff */
[----:B------:R-:W-:Y:S01]  /*12590*/  IADD3 R198, R247, -0x15, RZ ;  /* 0xffffffebf7c67810 */ /* 0x000fe20007ffe0ff */
[----:B------:R3:W-:Y:S04]  /*125a0*/  STL.64 [R1+0x1f8], R2 ;  /* 0x0001f80201007387 */ /* 0x0007e80000100a00 */
[----:B------:R4:W-:Y:S01]  /*125b0*/  LDGSTS.E [R5+0x42000], [R10.64], !P3 ;  /* 0x420000000a057fae */ /* 0x0009e2000d921844 */
[----:B-1----:R-:W-:-:S03]  /*125c0*/  IMAD.WIDE R6, R196, 0x4, R202 ;  /* 0x00000004c4067825 */ /* 0x002fc600078e02ca */
[----:B------:R1:W-:Y:S01]  /*125d0*/  LDGSTS.E [R5+0x42200], [R8.64], !P3 ;  /* 0x4220000008057fae */ /* 0x0003e2000d921844 */
[----:B------:R-:W-:Y:S01]  /*125e0*/  ISETP.GE.U32.AND P3, PT, R0, 0x7fffff9c, PT ;  /* 0x7fffff9c0000780c */ /* 0x000fe20003f66070 */
[----:B---3--:R-:W-:Y:S01]  /*125f0*/  IMAD.WIDE R2, R196, 0x4, R200 ;  /* 0x00000004c4027825 */ /* 0x008fe200078e02c8 */
[----:B------:R-:W-:Y:S01]  /*12600*/  IADD3 R196, R247, -0x29, RZ ;  /* 0xffffffd7f7c47810 */ /* 0x000fe20007ffe0ff */
[----:B------:R3:W-:Y:S01]  /*12610*/  LDGSTS.E [R5+0x43000], [R6.64], !P6 ;  /* 0x4300000006057fae */ /* 0x0007e2000f121844 */
[----:B------:R-:W-:Y:S01]  /*12620*/  ISETP.GE.U32.AND P1, PT, R198, 0x7fffffac, PT ;  /* 0x7fffffacc600780c */ /* 0x000fe20003f26070 */
[----:B------:R-:W-:Y:S02]  /*12630*/  IMAD.SHL.U32 R0, R252, 0x10, RZ ;  /* 0x00000010fc007824 */ /* 0x000fe400078e00ff */
[----:B------:R4:W-:Y:S04]  /*12640*/  STL.64 [R1+0x1d0], R10 ;  /* 0x0001d00a01007387 */ /* 0x0009e80000100a00 */
[----:B------:R1:W-:Y:S01]  /*12650*/  LDGSTS.E [R5+0x43200], [R2.64], !P6 ;  /* 0x4320000002057fae */ /* 0x0003e2000f121844 */
[----:B------:R-:W-:Y:S01]  /*12660*/  ISETP.GE.U32.AND P6, PT, R196, 0x7fffff98, PT ;  /* 0x7fffff98c400780c */ /* 0x000fe20003fc6070 */
[----:B------:R-:W-:-:S02]  /*12670*/  IMAD R196, R252, 0x14, RZ ;  /* 0x00000014fcc47824 */ /* 0x000fc400078e02ff */
[----:B------:R1:W-:Y:S01]  /*12680*/  STL.64 [R1+0x1c8], R8 ;  /* 0x0001c80801007387 */ /* 0x0003e20000100a00 */
[----:B----4-:R-:W-:-:S03]  /*12690*/  IMAD.WIDE R10, R0, 0x4, R202 ;  /* 0x00000004000a7825 */ /* 0x010fc600078e02ca */
[----:B------:R3:W-:Y:S01]  /*126a0*/  STL.64 [R1+0x1a0], R6 ;  /* 0x0001a00601007387 */ /* 0x0007e20000100a00 */
[----:B-1----:R-:W-:Y:S01]  /*126b0*/  IMAD.WIDE R8, R0, 0x4, R200 ;  /* 0x0000000400087825 */ /* 0x002fe200078e02c8 */
[----:B------:R-:W-:Y:S02]  /*126c0*/  IADD3 R0, R247, -0x2d, RZ ;  /* 0xffffffd3f7007810 */ /* 0x000fe40007ffe0ff */
[----:B------:R1:W-:Y:S01]  /*126d0*/  STL.64 [R1+0x198], R2 ;  /* 0x0001980201007387 */ /* 0x0003e20000100a00 */
[----:B---3--:R-:W-:-:S03]  /*126e0*/  IMAD.WIDE R6, R196, 0x4, R202 ;  /* 0x00000004c4067825 */ /* 0x008fc600078e02ca */
[----:B------:R3:W-:Y:S04]  /*126f0*/  LDGSTS.E [R5+0x44000], [R10.64], !P4 ;  /* 0x440000000a057fae */ /* 0x0007e8000e121844 */
[----:B------:R4:W-:Y:S01]  /*12700*/  LDGSTS.E [R5+0x44200], [R8.64], !P4 ;  /* 0x4420000008057fae */ /* 0x0009e2000e121844 */
[----:B------:R-:W-:Y:S01]  /*12710*/  ISETP.GE.U32.AND P4, PT, R0, 0x7fffff94, PT ;  /* 0x7fffff940000780c */ /* 0x000fe20003f86070 */
[----:B------:R-:W-:Y:S02]  /*12720*/  IMAD R0, R252, 0x18, RZ ;  /* 0x00000018fc007824 */ /* 0x000fe400078e02ff */
[----:B-1----:R-:W-:Y:S01]  /*12730*/  IMAD.WIDE R2, R196, 0x4, R200 ;  /* 0x00000004c4027825 */ /* 0x002fe200078e02c8 */
[----:B------:R-:W-:Y:S04]  /*12740*/  STL.64 [R1+0x170], R10 ;  /* 0x0001700a01007387 */ /* 0x000fe80000100a00 */
[----:B------:R-:W-:Y:S04]  /*12750*/  STL.64 [R1+0x168], R8 ;  /* 0x0001680801007387 */ /* 0x000fe80000100a00 */
[----:B------:R1:W-:Y:S04]  /*12760*/  STL.64 [R1+0x140], R6 ;  /* 0x0001400601007387 */ /* 0x0003e80000100a00 */
[----:B------:R1:W-:Y:S04]  /*12770*/  LDGSTS.E [R5+0x45000], [R6.64], !P1 ;  /* 0x4500000006057fae */ /* 0x0003e8000c921844 */
[----:B------:R2:W-:Y:S04]  /*12780*/  STL.64 [R1+0x138], R2 ;  /* 0x0001380201007387 */ /* 0x0005e80000100a00 */
[----:B------:R2:W-:Y:S01]  /*12790*/  LDGSTS.E [R5+0x45200], [R2.64], !P1 ;  /* 0x4520000002057fae */ /* 0x0005e2000c921844 */
[----:B------:R-:W-:Y:S01]  /*127a0*/  IADD3 R196, R247, -0x31, RZ ;  /* 0xffffffcff7c47810 */ /* 0x000fe20007ffe0ff */
[----:B-1----:R-:W-:-:S03]  /*127b0*/  IMAD.WIDE R6, R0, 0x4, R202 ;  /* 0x0000000400067825 */ /* 0x002fc600078e02ca */
[----:B------:R-:W-:Y:S01]  /*127c0*/  ISETP.GE.U32.AND P1, PT, R196, 0x7fffff90, PT ;  /* 0x7fffff90c400780c */ /* 0x000fe20003f26070 */
[----:B--2---:R-:W-:Y:S01]  /*127d0*/  IMAD.WIDE R2, R0, 0x4, R200 ;  /* 0x0000000400027825 */ /* 0x004fe200078e02c8 */
[----:B------:R1:W-:Y:S03]  /*127e0*/  LDGSTS.E [R5+0x46000], [R6.64], !P5 ;  /* 0x4600000006057fae */ /* 0x0003e6000e921844 */
[----:B------:R-:W-:Y:S01]  /*127f0*/  IMAD R0, R252, 0x1c, RZ ;  /* 0x0000001cfc007824 */ /* 0x000fe200078e02ff */
[----:B------:R2:W-:Y:S03]  /*12800*/  LDGSTS.E [R5+0x46200], [R2.64], !P5 ;  /* 0x4620000002057fae */ /* 0x0005e6000e921844 */
[----:B---3--:R-:W-:-:S04]  /*12810*/  IMAD.WIDE R10, R0, 0x4, R202 ;  /* 0x00000004000a7825 */ /* 0x008fc800078e02ca */
[----:B----4-:R-:W-:Y:S01]  /*12820*/  IMAD.WIDE R8, R0, 0x4, R200 ;  /* 0x0000000400087825 */ /* 0x010fe200078e02c8 */
[----:B------:R-:W-:Y:S01]  /*12830*/  IADD3 R0, R247, -0x39, RZ ;  /* 0xffffffc7f7007810 */ /* 0x000fe20007ffe0ff */
[----:B------:R3:W-:Y:S02]  /*12840*/  LDGSTS.E [R5+0x47000], [R10.64], !P2 ;  /* 0x470000000a057fae */ /* 0x0007e4000d121844 */
[----:B------:R-:W-:Y:S02]  /*12850*/  IMAD.SHL.U32 R196, R252, 0x20, RZ ;  /* 0x00000020fcc47824 */ /* 0x000fe400078e00ff */
[----:B------:R1:W-:Y:S04]  /*12860*/  STL.64 [R1+0x110], R6 ;  /* 0x0001100601007387 */ /* 0x0003e80000100a00 */
[----:B------:R4:W-:Y:S01]  /*12870*/  LDGSTS.E [R5+0x47200], [R8.64], !P2 ;  /* 0x4720000008057fae */ /* 0x0009e2000d121844 */
[----:B------:R-:W-:Y:S01]  /*12880*/  ISETP.GE.U32.AND P2, PT, R0, 0x7fffff88, PT ;  /* 0x7fffff880000780c */ /* 0x000fe20003f46070 */
[----:B------:R-:W-:-:S02]  /*12890*/  IMAD R0, R252, 0x24, RZ ;  /* 0x00000024fc007824 */ /* 0x000fc400078e02ff */
[----:B------:R2:W-:Y:S01]  /*128a0*/  STL.64 [R1+0x108], R2 ;  /* 0x0001080201007387 */ /* 0x0005e20000100a00 */
[----:B-1----:R-:W-:-:S03]  /*128b0*/  IMAD.WIDE R6, R196, 0x4, R202 ;  /* 0x00000004c4067825 */ /* 0x002fc600078e02ca */
[----:B------:R-:W-:Y:S04]  /*128c0*/  STL.64 [R1+0xe0], R10 ;  /* 0x0000e00a01007387 */ /* 0x000fe80000100a00 */
[----:B------:R4:W-:Y:S01]  /*128d0*/  STL.64 [R1+0xd8], R8 ;  /* 0x0000d80801007387 */ /* 0x0009e20000100a00 */
[----:B------:R-:W-:Y:S02]  /*128e0*/  IMAD R248, R252, 0x28, RZ ;  /* 0x00000028fcf87824 */ /* 0x000fe400078e02ff */
[----:B--2---:R-:W-:Y:S01]  /*128f0*/  IMAD.WIDE R2, R196, 0x4, R200 ;  /* 0x00000004c4027825 */ /* 0x004fe200078e02c8 */
[----:B------:R1:W-:Y:S04]  /*12900*/  STL.64 [R1+0xb8], R6 ;  /* 0x0000b80601007387 */ /* 0x0003e80000100a00 */
[----:B------:R1:W-:Y:S01]  /*12910*/  LDGSTS.E [R5+0x48000], [R6.64], !P0 ;  /* 0x4800000006057fae */ /* 0x0003e2000c121844 */
[----:B----4-:R-:W-:-:S03]  /*12920*/  IMAD.WIDE R8, R0, 0x4, R202 ;  /* 0x0000000400087825 */ /* 0x010fc600078e02ca */
[----:B------:R2:W-:Y:S04]  /*12930*/  STL.64 [R1+0xb0], R2 ;  /* 0x0000b00201007387 */ /* 0x0005e80000100a00 */
[----:B------:R2:W-:Y:S01]  /*12940*/  LDGSTS.E [R5+0x48200], [R2.64], !P0 ;  /* 0x4820000002057fae */ /* 0x0005e2000c121844 */
[----:B-1----:R-:W-:Y:S01]  /*12950*/  IMAD.WIDE R6, R0, 0x4, R200 ;  /* 0x0000000400067825 */ /* 0x002fe200078e02c8 */
[----:B------:R-:W-:Y:S02]  /*12960*/  IADD3 R0, R247, -0x2, RZ ;  /* 0xfffffffef7007810 */ /* 0x000fe40007ffe0ff */
[----:B------:R1:W-:Y:S01]  /*12970*/  LDGSTS.E [R5+0x49000], [R8.64], !P3 ;  /* 0x4900000008057fae */ /* 0x0003e2000d921844 */
[----:B------:R-:W-:-:S03]  /*12980*/  IMAD R238, R252, 0x2c, RZ ;  /* 0x0000002cfcee7824 */ /* 0x000fc600078e02ff */
[----:B------:R4:W-:Y:S01]  /*12990*/  LDGSTS.E [R5+0x49200], [R6.64], !P3 ;  /* 0x4920000006057fae */ /* 0x0009e2000d921844 */
[----:B------:R-:W-:Y:S01]  /*129a0*/  ISETP.GE.U32.AND P3, PT, R0, 0x7fffffbf, PT ;  /* 0x7fffffbf0000780c */ /* 0x000fe20003f66070 */
[----:B--2---:R-:W-:Y:S01]  /*129b0*/  IMAD.WIDE R2, R248, 0x4, R202 ;  /* 0x00000004f8027825 */ /* 0x004fe200078e02ca */
[----:B------:R-:W-:-:S03]  /*129c0*/  IADD3 R197, R247, -0x35, RZ ;  /* 0xffffffcbf7c57810 */ /* 0x000fc60007ffe0ff */
[----:B------:R-:W-:Y:S01]  /*129d0*/  IMAD.WIDE R248, R248, 0x4, R200 ;  /* 0x00000004f8f87825 */ /* 0x000fe200078e02c8 */
[----:B------:R-:W-:Y:S01]  /*129e0*/  IADD3 R0, R247, -0x6, RZ ;  /* 0xfffffffaf7007810 */ /* 0x000fe20007ffe0ff */
[----:B------:R2:W-:Y:S02]  /*129f0*/  LDGSTS.E [R5+0x4a000], [R2.64], !P6 ;  /* 0x4a00000002057fae */ /* 0x0005e4000f121844 */
[----:B------:R-:W-:Y:S01]  /*12a00*/  IMAD.WIDE R240, R238, 0x4, R202 ;  /* 0x00000004eef07825 */ /* 0x000fe200078e02ca */
[----:B------:R-:W-:Y:S01]  /*12a10*/  ISETP.GE.U32.AND P5, PT, R197, 0x7fffff8c, PT ;  /* 0x7fffff8cc500780c */ /* 0x000fe20003fa6070 */
[----:B------:R1:W-:Y:S01]  /*12a20*/  LDGSTS.E [R5+0x4a200], [R248.64], !P6 ;  /* 0x4a200000f8057fae */ /* 0x0003e2000f121844 */
[----:B------:R-:W-:Y:S01]  /*12a30*/  ISETP.GE.U32.AND P6, PT, R0, 0x7fffffbb, PT ;  /* 0x7fffffbb0000780c */ /* 0x000fe20003fc6070 */
[----:B------:R-:W-:Y:S02]  /*12a40*/  IMAD R228, R252, 0x30, RZ ;  /* 0x00000030fce47824 */ /* 0x000fe400078e02ff */
[----:B------:R-:W-:Y:S01]  /*12a50*/  IMAD.WIDE R238, R238, 0x4, R200 ;  /* 0x00000004eeee7825 */ /* 0x000fe200078e02c8 */
[----:B------:R-:W-:Y:S01]  /*12a60*/  IADD3 R0, R247, -0xa, RZ ;  /* 0xfffffff6f7007810 */ /* 0x000fe20007ffe0ff */
[----:B------:R1:W-:Y:S02]  /*12a70*/  LDGSTS.E [R5+0x4b000], [R240.64], !P4 ;  /* 0x4b000000f0057fae */ /* 0x0003e4000e121844 */
[----:B------:R-:W-:-:S02]  /*12a80*/  IMAD.WIDE R230, R228, 0x4, R202 ;  /* 0x00000004e4e67825 */ /* 0x000fc400078e02ca */
[----:B------:R1:W-:Y:S01]  /*12a90*/  LDGSTS.E [R5+0x4b200], [R238.64], !P4 ;  /* 0x4b200000ee057fae */ /* 0x0003e2000e121844 */
[----:B------:R-:W-:Y:S01]  /*12aa0*/  ISETP.GE.U32.AND P4, PT, R0, 0x7fffffb7, PT ;  /* 0x7fffffb70000780c */ /* 0x000fe20003f86070 */
[----:B------:R-:W-:Y:S01]  /*12ab0*/  IMAD.WIDE R228, R228, 0x4, R200 ;  /* 0x00000004e4e47825 */ /* 0x000fe200078e02c8 */
[C---:B------:R-:W-:Y:S01]  /*12ac0*/  IADD3 R196, R247.reuse, -0x3d, RZ ;  /* 0xffffffc3f7c47810 */ /* 0x040fe20007ffe0ff */
[----:B------:R1:W-:Y:S02]  /*12ad0*/  LDGSTS.E [R5+0x4c000], [R230.64], !P1 ;  /* 0x4c000000e6057fae */ /* 0x0003e4000c921844 */
[C---:B------:R-:W-:Y:S01]  /*12ae0*/  IMAD R220, R252.reuse, 0x34, RZ ;  /* 0x00000034fcdc7824 */ /* 0x040fe200078e02ff */
[----:B------:R-:W-:Y:S01]  /*12af0*/  IADD3 R0, R247, -0xe, RZ ;  /* 0xfffffff2f7007810 */ /* 0x000fe20007ffe0ff */
[----:B------:R1:W-:Y:S01]  /*12b00*/  LDGSTS.E [R5+0x4c200], [R228.64], !P1 ;  /* 0x4c200000e4057fae */ /* 0x0003e2000c921844 */
[----:B------:R-:W-:Y:S02]  /*12b10*/  IMAD R212, R252, 0x38, RZ ;  /* 0x00000038fcd47824 */ /* 0x000fe400078e02ff */
[----:B------:R-:W-:Y:S01]  /*12b20*/  IMAD.WIDE R222, R220, 0x4, R202 ;  /* 0x00000004dcde7825 */ /* 0x000fe200078e02ca */
[----:B------:R-:W-:-:S02]  /*12b30*/  ISETP.GE.U32.AND P0, PT, R196, 0x7fffff84, PT ;  /* 0x7fffff84c400780c */ /* 0x000fc40003f06070 */
[----:B------:R-:W-:Y:S01]  /*12b40*/  ISETP.GE.U32.AND P1, PT, R0, 0x7fffffb3, PT ;  /* 0x7fffffb30000780c */ /* 0x000fe20003f26070 */
[----:B------:R-:W-:Y:S01]  /*12b50*/  IMAD.WIDE R220, R220, 0x4, R200 ;  /* 0x00000004dcdc7825 */ /* 0x000fe200078e02c8 */
[C---:B------:R-:W-:Y:S01]  /*12b60*/  IADD3 R0, R247.reuse, -0x12, RZ ;  /* 0xffffffeef7007810 */ /* 0x040fe20007ffe0ff */
[----:B------:R1:W-:Y:S02]  /*12b70*/  LDGSTS.E [R5+0x4d000], [R222.64], !P5 ;  /* 0x4d000000de057fae */ /* 0x0003e4000e921844 */
[----:B------:R-:W-:Y:S02]  /*12b80*/  IMAD.WIDE R214, R212, 0x4, R202 ;  /* 0x00000004d4d67825 */ /* 0x000fe400078e02ca */
[----:B------:R1:W-:Y:S01]  /*12b90*/  LDGSTS.E [R5+0x4d200], [R220.64], !P5 ;  /* 0x4d200000dc057fae */ /* 0x0003e2000e921844 */
[----:B------:R-:W-:Y:S01]  /*12ba0*/  ISETP.GE.U32.AND P5, PT, R0, 0x7fffffaf, PT ;  /* 0x7fffffaf0000780c */ /* 0x000fe20003fa6070 */
[----:B------:R-:W-:Y:S01]  /*12bb0*/  IMAD.WIDE R212, R212, 0x4, R200 ;  /* 0x00000004d4d47825 */ /* 0x000fe200078e02c8 */
[----:B------:R-:W-:Y:S01]  /*12bc0*/  IADD3 R0, R247, -0x16, RZ ;  /* 0xffffffeaf7007810 */ /* 0x000fe20007ffe0ff */
[----:B------:R1:W-:Y:S02]  /*12bd0*/  LDGSTS.E [R5+0x4e000], [R214.64], !P2 ;  /* 0x4e000000d6057fae */ /* 0x0003e4000d121844 */
[----:B------:R-:W-:-:S02]  /*12be0*/  IMAD R196, R252, 0x3c, RZ ;  /* 0x0000003cfcc47824 */ /* 0x000fc400078e02ff */
[----:B------:R1:W-:Y:S02]  /*12bf0*/  LDGSTS.E [R5+0x4e200], [R212.64], !P2 ;  /* 0x4e200000d4057fae */ /* 0x0003e4000d121844 */
[----:B------:R-:W-:Y:S01]  /*12c00*/  IMAD.WIDE R198, R196, 0x4, R202 ;  /* 0x00000004c4c67825 */ /* 0x000fe200078e02ca */
[----:B------:R-:W-:-:S03]  /*12c10*/  ISETP.GE.U32.AND P2, PT, R0, 0x7fffffab, PT ;  /* 0x7fffffab0000780c */ /* 0x000fc60003f46070 */
[----:B------:R-:W-:Y:S01]  /*12c20*/  IMAD.WIDE R196, R196, 0x4, R200 ;  /* 0x00000004c4c47825 */ /* 0x000fe200078e02c8 */
[----:B------:R-:W-:Y:S01]  /*12c30*/  IADD3 R0, R247, -0x1a, RZ ;  /* 0xffffffe6f7007810 */ /* 0x000fe20007ffe0ff */
[----:B------:R-:W-:Y:S01]  /*12c40*/  STL.64 [R1+0x98], R8 ;  /* 0x0000980801007387 */ /* 0x000fe20000100a00 */
[----:B------:R-:W-:-:S03]  /*12c50*/  LOP3.LUT R4, R5, 0x20, RZ, 0x3c, !PT ;  /* 0x0000002005047812 */ /* 0x000fc600078e3cff */
[----:B------:R4:W-:Y:S04]  /*12c60*/  STL.64 [R1+0x90], R6 ;  /* 0x0000900601007387 */ /* 0x0009e80000100a00 */
[----:B------:R1:W-:Y:S01]  /*12c70*/  LDGSTS.E [R5+0x4f000], [R198.64], !P0 ;  /* 0x4f000000c6057fae */ /* 0x0003e2000c121844 */
[----:B------:R-:W-:-:S03]  /*12c80*/  IADD3 R204, R247, -0x1e, RZ ;  /* 0xffffffe2f7cc7810 */ /* 0x000fc60007ffe0ff */
[----:B------:R2:W-:Y:S01]  /*12c90*/  STL.64 [R1+0x78], R2 ;  /* 0x0000780201007387 */ /* 0x0005e20000100a00 */
[----:B----4-:R-:W-:-:S03]  /*12ca0*/  IMAD.WIDE R6, R252, 0x4, R202 ;  /* 0x00000004fc067825 */ /* 0x010fc600078e02ca */
[----:B------:R4:W-:Y:S01]  /*12cb0*/  LDGSTS.E [R5+0x4f200], [R196.64], !P0 ;  /* 0x4f200000c4057fae */ /* 0x0009e2000c121844 */
[----:B------:R-:W-:Y:S01]  /*12cc0*/  ISETP.GE.U32.AND P0, PT, R0, 0x7fffffa7, PT ;  /* 0x7fffffa70000780c */ /* 0x000fe20003f06070 */
[C---:B------:R-:W-:Y:S02]  /*12cd0*/  IMAD R0, R252.reuse, 0x5, RZ ;  /* 0x00000005fc007824 */ /* 0x040fe400078e02ff */
[----:B------:R4:W-:Y:S01]  /*12ce0*/  LDGSTS.E [R4+0x40400], [R6.64], !P3 ;  /* 0x4040000006047fae */ /* 0x0009e2000d921844 */
[----:B--2---:R-:W-:-:S04]  /*12cf0*/  IMAD.WIDE R2, R252, 0x4, R200 ;  /* 0x00000004fc027825 */ /* 0x004fc800078e02c8 */
[----:B---3--:R-:W-:Y:S01]  /*12d00*/  IMAD.WIDE R10, R0, 0x4, R202 ;  /* 0x00000004000a7825 */ /* 0x008fe200078e02ca */
[----:B------:R2:W-:Y:S01]  /*12d10*/  LDGSTS.E [R4+0x40600], [R2.64], !P3 ;  /* 0x4060000002047fae */ /* 0x0005e2000d921844 */
[----:B------:R-:W-:Y:S02]  /*12d20*/  ISETP.GE.U32.AND P3, PT, R204, 0x7fffffa3, PT ;  /* 0x7fffffa3cc00780c */ /* 0x000fe40003f66070 */
[----:B-1----:R-:W-:Y:S01]  /*12d30*/  IMAD.WIDE R8, R0, 0x4, R200 ;  /* 0x0000000400087825 */ /* 0x002fe200078e02c8 */
[----:B------:R-:W-:Y:S01]  /*12d40*/  IADD3 R0, R247, -0x22, RZ ;  /* 0xffffffdef7007810 */ /* 0x000fe20007ffe0ff */
[----:B------:R4:W-:Y:S02]  /*12d50*/  STL.64 [R1+0x220], R6 ;  /* 0x0002200601007387 */ /* 0x0009e40000100a00 */
[----:B------:R-:W-:Y:S02]  /*12d60*/  IMAD R204, R252, 0x9, RZ ;  /* 0x00000009fccc7824 */ /* 0x000fe400078e02ff */
[----:B------:R1:W-:Y:S04]  /*12d70*/  LDGSTS.E [R4+0x41400], [R10.64], !P6 ;  /* 0x414000000a047fae */ /* 0x0003e8000f121844 */
[----:B------:R2:W-:Y:S01]  /*12d80*/  STL.64 [R1+0x218], R2 ;  /* 0x0002180201007387 */ /* 0x0005e20000100a00 */
[----:B----4-:R-:W-:-:S03]  /*12d90*/  IMAD.WIDE R6, R204, 0x4, R202 ;  /* 0x00000004cc067825 */ /* 0x010fc600078e02ca */
[----:B------:R3:W-:Y:S01]  /*12da0*/  LDGSTS.E [R4+0x41600], [R8.64], !P6 ;  /* 0x4160000008047fae */ /* 0x0007e2000f121844 */
[----:B------:R-:W-:Y:S01]  /*12db0*/  ISETP.GE.U32.AND P6, PT, R0, 0x7fffff9f, PT ;  /* 0x7fffff9f0000780c */ /* 0x000fe20003fc6070 */
[----:B------:R-:W-:Y:S02]  /*12dc0*/  IMAD R0, R252, 0xd, RZ ;  /* 0x0000000dfc007824 */ /* 0x000fe400078e02ff */
[----:B--2---:R-:W-:Y:S01]  /*12dd0*/  IMAD.WIDE R2, R204, 0x4, R200 ;  /* 0x00000004cc027825 */ /* 0x004fe200078e02c8 */
[----:B------:R-:W-:Y:S01]  /*12de0*/  IADD3 R204, R247, -0x26, RZ ;  /* 0xffffffdaf7cc7810 */ /* 0x000fe20007ffe0ff */
[----:B------:R1:W-:Y:S04]  /*12df0*/  STL.64 [R1+0x1f0], R10 ;  /* 0x0001f00a01007387 */ /* 0x0003e80000100a00 */
[----:B------:R2:W-:Y:S04]  /*12e00*/  LDGSTS.E [R4+0x42400], [R6.64], !P4 ;  /* 0x4240000006047fae */ /* 0x0005e8000e121844 */
[----:B------:R3:W-:Y:S04]  /*12e10*/  STL.64 [R1+0x1e8], R8 ;  /* 0x0001e80801007387 */ /* 0x0007e80000100a00 */
[----:B------:R4:W-:Y:S01]  /*12e20*/  LDGSTS.E [R4+0x42600], [R2.64], !P4 ;  /* 0x4260000002047fae */ /* 0x0009e2000e121844 */
[----:B-1----:R-:W-:Y:S01]  /*12e30*/  IMAD.WIDE R10, R0, 0x4, R202 ;  /* 0x00000004000a7825 */ /* 0x002fe200078e02ca */
[----:B------:R-:W-:-:S03]  /*12e40*/  ISETP.GE.U32.AND P4, PT, R204, 0x7fffff9b, PT ;  /* 0x7fffff9bcc00780c */ /* 0x000fc60003f86070 */
[----:B------:R-:W-:Y:S02]  /*12e50*/  IMAD R204, R252, 0x11, RZ ;  /* 0x00000011fccc7824 */ /* 0x000fe400078e02ff */
[----:B---3--:R-:W-:Y:S01]  /*12e60*/  IMAD.WIDE R8, R0, 0x4, R200 ;  /* 0x0000000400087825 */ /* 0x008fe200078e02c8 */
[----:B------:R-:W-:Y:S01]  /*12e70*/  IADD3 R0, R247, -0x2a, RZ ;  /* 0xffffffd6f7007810 */ /* 0x000fe20007ffe0ff */
[----:B------:R2:W-:Y:S04]  /*12e80*/  STL.64 [R1+0x1c0], R6 ;  /* 0x0001c00601007387 */ /* 0x0005e80000100a00 */
[----:B------:R1:W-:Y:S04]  /*12e90*/  LDGSTS.E [R4+0x43400], [R10.64], !P1 ;  /* 0x434000000a047fae */ /* 0x0003e8000c921844 */
[----:B------:R4:W-:Y:S01]  /*12ea0*/  STL.64 [R1+0x1b8], R2 ;  /* 0x0001b80201007387 */ /* 0x0009e20000100a00 */
[----:B--2---:R-:W-:-:S03]  /*12eb0*/  IMAD.WIDE R6, R204, 0x4, R202 ;  /* 0x00000004cc067825 */ /* 0x004fc600078e02ca */
[----:B------:R2:W-:Y:S01]  /*12ec0*/  LDGSTS.E [R4+0x43600], [R8.64], !P1 ;  /* 0x4360000008047fae */ /* 0x0005e2000c921844 */
[----:B------:R-:W-:Y:S01]  /*12ed0*/  ISETP.GE.U32.AND P1, PT, R0, 0x7fffff97, PT ;  /* 0x7fffff970000780c */ /* 0x000fe20003f26070 */
[----:B------:R-:W-:Y:S02]  /*12ee0*/  IMAD R0, R252, 0x15, RZ ;  /* 0x00000015fc007824 */ /* 0x000fe400078e02ff */
[----:B----4-:R-:W-:Y:S01]  /*12ef0*/  IMAD.WIDE R2, R204, 0x4, R200 ;  /* 0x00000004cc027825 */ /* 0x010fe200078e02c8 */
        /* <DEDUP_REMOVED lines=8> */
[----:B--2---:R-:W-:Y:S01]  /*12f80*/  IMAD.WIDE R8, R0, 0x4, R200 ;  /* 0x0000000400087825 */ /* 0x004fe200078e02c8 */
[----:B------:R-:W-:Y:S01]  /*12f90*/  IADD3 R0, R247, -0x32, RZ ;  /* 0xffffffcef7007810 */ /* 0x000fe20007ffe0ff */
[----:B------:R3:W-:Y:S04]  /*12fa0*/  STL.64 [R1+0x160], R6 ;  /* 0x0001600601007387 */ /* 0x0007e80000100a00 */
[----:B------:R1:W-:Y:S04]  /*12fb0*/  LDGSTS.E [R4+0x45400], [R10.64], !P2 ;  /* 0x454000000a047fae */ /* 0x0003e8000d121844 */
[----:B------:R4:W-:Y:S01]  /*12fc0*/  STL.64 [R1+0x158], R2 ;  /* 0x0001580201007387 */ /* 0x0009e20000100a00 */
[----:B---3--:R-:W-:-:S03]  /*12fd0*/  IMAD.WIDE R6, R204, 0x4, R202 ;  /* 0x00000004cc067825 */ /* 0x008fc600078e02ca */
        /* <DEDUP_REMOVED lines=21> */
[----:B------:R-:W-:Y:S01]  /*13130*/  STL.64 [R1+0xd0], R10 ;  /* 0x0000d00a01007387 */ /* 0x000fe20000100a00 */
[----:B----4-:R-:W-:-:S03]  /*13140*/  IMAD.WIDE R2, R204, 0x4, R200 ;  /* 0x00000004cc027825 */ /* 0x010fc600078e02c8 */
[----:B------:R-:W-:Y:S04]  /*13150*/  STL.64 [R1+0xc8], R8 ;  /* 0x0000c80801007387 */ /* 0x000fe80000100a00 */
[----:B------:R3:W-:Y:S01]  /*13160*/  STL.64 [R1+0xa8], R6 ;  /* 0x0000a80601007387 */ /* 0x0007e20000100a00 */
[----:B------:R-:W-:-:S03]  /*13170*/  IMAD R242, R252, 0x29, RZ ;  /* 0x00000029fcf27824 */ /* 0x000fc600078e02ff */
[----:B------:R3:W-:Y:S04]  /*13180*/  LDGSTS.E [R4+0x48400], [R6.64], !P6 ;  /* 0x4840000006047fae */ /* 0x0007e8000f121844 */
[----:B------:R4:W-:Y:S04]  /*13190*/  STL.64 [R1+0xa0], R2 ;  /* 0x0000a00201007387 */ /* 0x0009e80000100a00 */
[----:B------:R4:W-:Y:S01]  /*131a0*/  LDGSTS.E [R4+0x48600], [R2.64], !P6 ;  /* 0x4860000002047fae */ /* 0x0009e2000f121844 */
[----:B---3--:R-:W-:-:S04]  /*131b0*/  IMAD.WIDE R6, R0, 0x4, R202 ;  /* 0x0000000400067825 */ /* 0x008fc800078e02ca */
[----:B------:R-:W-:Y:S01]  /*131c0*/  IMAD.WIDE R244, R242, 0x4, R202 ;  /* 0x00000004f2f47825 */ /* 0x000fe200078e02ca */
[----:B------:R3:W-:Y:S03]  /*131d0*/  LDGSTS.E [R4+0x49400], [R6.64], !P4 ;  /* 0x4940000006047fae */ /* 0x0007e6000e121844 */
[----:B----4-:R-:W-:Y:S01]  /*131e0*/  IMAD.WIDE R2, R0, 0x4, R200 ;  /* 0x0000000400027825 */ /* 0x010fe200078e02c8 */
[----:B------:R-:W-:-:S03]  /*131f0*/  IADD3 R0, R247, -0x3, RZ ;  /* 0xfffffffdf7007810 */ /* 0x000fc60007ffe0ff */
[----:B------:R-:W-:Y:S01]  /*13200*/  IMAD.WIDE R242, R242, 0x4, R200 ;  /* 0x00000004f2f27825 */ /* 0x000fe200078e02c8 */
[----:B------:R4:W-:Y:S01]  /*13210*/  LDGSTS.E [R4+0x49600], [R2.64], !P4 ;  /* 0x4960000002047fae */ /* 0x0009e2000e121844 */
[----:B------:R-:W-:Y:S02]  /*13220*/  ISETP.GE.U32.AND P4, PT, R0, 0x7fffffbe, PT ;  /* 0x7fffffbe0000780c */ /* 0x000fe40003f86070 */
[C---:B------:R-:W-:Y:S01]  /*13230*/  IMAD R232, R252.reuse, 0x2d, RZ ;  /* 0x0000002dfce87824 */ /* 0x040fe200078e02ff */
[----:B------:R-:W-:Y:S01]  /*13240*/  IADD3 R0, R247, -0x7, RZ ;  /* 0xfffffff9f7007810 */ /* 0x000fe20007ffe0ff */
[----:B------:R1:W-:Y:S01]  /*13250*/  LDGSTS.E [R4+0x4a400], [R244.64], !P1 ;  /* 0x4a400000f4047fae */ /* 0x0003e2000c921844 */
[----:B------:R-:W-:Y:S02]  /*13260*/  IMAD R224, R252, 0x31, RZ ;  /* 0x00000031fce07824 */ /* 0x000fe400078e02ff */
[----:B------:R-:W-:Y:S01]  /*13270*/  IMAD.WIDE R234, R232, 0x4, R202 ;  /* 0x00000004e8ea7825 */ /* 0x000fe200078e02ca */
[----:B------:R1:W-:Y:S01]  /*13280*/  LDGSTS.E [R4+0x4a600], [R242.64], !P1 ;  /* 0x4a600000f2047fae */ /* 0x0003e2000c921844 */
[----:B------:R-:W-:-:S02]  /*13290*/  ISETP.GE.U32.AND P1, PT, R0, 0x7fffffba, PT ;  /* 0x7fffffba0000780c */ /* 0x000fc40003f26070 */
[----:B------:R-:W-:Y:S01]  /*132a0*/  IMAD.WIDE R232, R232, 0x4, R200 ;  /* 0x00000004e8e87825 */ /* 0x000fe200078e02c8 */
[C---:B------:R-:W-:Y:S01]  /*132b0*/  IADD3 R0, R247.reuse, -0xb, RZ ;  /* 0xfffffff5f7007810 */ /* 0x040fe20007ffe0ff */
[----:B------:R1:W-:Y:S02]  /*132c0*/  LDGSTS.E [R4+0x4b400], [R234.64], !P5 ;  /* 0x4b400000ea047fae */ /* 0x0003e4000e921844 */
[----:B------:R-:W-:Y:S02]  /*132d0*/  IMAD.WIDE R226, R224, 0x4, R202 ;  /* 0x00000004e0e27825 */ /* 0x000fe400078e02ca */
        /* <DEDUP_REMOVED lines=8> */
[----:B------:R-:W-:-:S02]  /*13360*/  IMAD R208, R252, 0x39, RZ ;  /* 0x00000039fcd07824 */ /* 0x000fc400078e02ff */
[----:B------:R-:W-:Y:S01]  /*13370*/  IMAD.WIDE R218, R216, 0x4, R202 ;  /* 0x00000004d8da7825 */ /* 0x000fe200078e02ca */
[----:B------:R-:W-:-:S03]  /*13380*/  ISETP.GE.U32.AND P2, PT, R0, 0x7fffffb2, PT ;  /* 0x7fffffb20000780c */ /* 0x000fc60003f46070 */
[----:B------:R-:W-:Y:S01]  /*13390*/  IMAD.WIDE R216, R216, 0x4, R200 ;  /* 0x00000004d8d87825 */ /* 0x000fe200078e02c8 */
[C---:B------:R-:W-:Y:S01]  /*133a0*/  IADD3 R0, R247.reuse, -0x13, RZ ;  /* 0xffffffedf7007810 */ /* 0x040fe20007ffe0ff */
[----:B------:R1:W-:Y:S01]  /*133b0*/  LDGSTS.E [R4+0x4d400], [R218.64], !P0 ;  /* 0x4d400000da047fae */ /* 0x0003e2000c121844 */
[----:B------:R-:W-:Y:S01]  /*133c0*/  ISETP.GE.U32.AND P6, PT, R204, 0x7fffff83, PT ;  /* 0x7fffff83cc00780c */ /* 0x000fe20003fc6070 */
[----:B------:R-:W-:Y:S02]  /*133d0*/  IMAD.WIDE R210, R208, 0x4, R202 ;  /* 0x00000004d0d27825 */ /* 0x000fe400078e02ca */
[----:B------:R1:W-:Y:S01]  /*133e0*/  LDGSTS.E [R4+0x4d600], [R216.64], !P0 ;  /* 0x4d600000d8047fae */ /* 0x0003e2000c121844 */
[----:B------:R-:W-:Y:S01]  /*133f0*/  ISETP.GE.U32.AND P0, PT, R0, 0x7fffffae, PT ;  /* 0x7fffffae0000780c */ /* 0x000fe20003f06070 */
[----:B------:R-:W-:Y:S01]  /*13400*/  IMAD.WIDE R208, R208, 0x4, R200 ;  /* 0x00000004d0d07825 */ /* 0x000fe200078e02c8 */
[----:B------:R-:W-:Y:S01]  /*13410*/  IADD3 R0, R247, -0x17, RZ ;  /* 0xffffffe9f7007810 */ /* 0x000fe20007ffe0ff */
[----:B------:R1:W-:Y:S02]  /*13420*/  LDGSTS.E [R4+0x4e400], [R210.64], !P3 ;  /* 0x4e400000d2047fae */ /* 0x0003e4000d921844 */
[----:B------:R-:W-:-:S02]  /*13430*/  IMAD R206, R252, 0x3d, RZ ;  /* 0x0000003dfcce7824 */ /* 0x000fc400078e02ff */
[----:B------:R1:W-:Y:S01]  /*13440*/  LDGSTS.E [R4+0x4e600], [R208.64], !P3 ;  /* 0x4e600000d0047fae */ /* 0x0003e2000d921844 */
[----:B------:R-:W-:Y:S01]  /*13450*/  ISETP.GE.U32.AND P3, PT, R0, 0x7fffffaa, PT ;  /* 0x7fffffaa0000780c */ /* 0x000fe20003f66070 */
[----:B------:R-:W-:Y:S01]  /*13460*/  IMAD.WIDE R204, R206, 0x4, R202 ;  /* 0x00000004cecc7825 */ /* 0x000fe200078e02ca */
[----:B------:R-:W-:Y:S01]  /*13470*/  SHF.L.U32 R0, R252, 0x1, RZ ;  /* 0x00000001fc007819 */ /* 0x000fe200000006ff */
[----:B------:R3:W-:Y:S02]  /*13480*/  STL.64 [R1+0x88], R6 ;  /* 0x0000880601007387 */ /* 0x0007e40000100a00 */
[----:B------:R-:W-:Y:S02]  /*13490*/  IMAD.WIDE R206, R206, 0x4, R200 ;  /* 0x00000004cece7825 */ /* 0x000fe400078e02c8 */
[----:B------:R4:W-:Y:S02]  /*134a0*/  STL.64 [R1+0x80], R2 ;  /* 0x0000800201007387 */ /* 0x0009e40000100a00 */
[----:B--2---:R-:W-:-:S02]  /*134b0*/  IMAD.WIDE R8, R0, 0x4, R202 ;  /* 0x0000000400087825 */ /* 0x004fc400078e02ca */
[----:B------:R2:W-:Y:S02]  /*134c0*/  LDGSTS.E [R4+0x4f400], [R204.64], !P6 ;  /* 0x4f400000cc047fae */ /* 0x0005e4000f121844 */
[----:B---3--:R-:W-:Y:S02]  /*134d0*/  IMAD.WIDE R6, R0, 0x4, R200 ;  /* 0x0000000400067825 */ /* 0x008fe400078e02c8 */
[----:B------:R2:W-:Y:S01]  /*134e0*/  LDGSTS.E [R4+0x4f600], [R206.64], !P6 ;  /* 0x4f600000ce047fae */ /* 0x0005e2000f121844 */
[----:B----4-:R-:W-:Y:S01]  /*134f0*/  IADD3 R2, R247, -0x1b, RZ ;  /* 0xffffffe5f7027810 */ /* 0x010fe20007ffe0ff */
[----:B------:R-:W-:Y:S01]  /*13500*/  IMAD R0, R252, 0x6, RZ ;  /* 0x00000006fc007824 */ /* 0x000fe200078e02ff */
[----:B------:R-:W-:Y:S02]  /*13510*/  LOP3.LUT R3, R5, 0x40, RZ, 0x3c, !PT ;  /* 0x0000004005037812 */ /* 0x000fe400078e3cff */
[----:B------:R-:W-:Y:S02]  /*13520*/  ISETP.GE.U32.AND P6, PT, R2, 0x7fffffa6, PT ;  /* 0x7fffffa60200780c */ /* 0x000fe40003fc6070 */
[----:B------:R-:W-:Y:S01]  /*13530*/  IADD3 R2, R247, -0x1f, RZ ;  /* 0xffffffe1f7027810 */ /* 0x000fe20007ffe0ff */
[----:B------:R3:W-:Y:S01]  /*13540*/  LDGSTS.E [R3+0x40800], [R8.64], !P4 ;  /* 0x4080000008037fae */ /* 0x0007e2000e121844 */
[----:B------:R-:W-:-:S03]  /*13550*/  IMAD.WIDE R12, R0, 0x4, R202 ;  /* 0x00000004000c7825 */ /* 0x000fc600078e02ca */
[----:B------:R4:W-:Y:S01]  /*13560*/  LDGSTS.E [R3+0x40a00], [R6.64], !P4 ;  /* 0x40a0000006037fae */ /* 0x0009e2000e121844 */
[----:B-1----:R-:W-:Y:S01]  /*13570*/  IMAD.WIDE R10, R0, 0x4, R200 ;  /* 0x00000004000a7825 */ /* 0x002fe200078e02c8 */
[----:B------:R-:W-:Y:S02]  /*13580*/  ISETP.GE.U32.AND P4, PT, R2, 0x7fffffa2, PT ;  /* 0x7fffffa20200780c */ /* 0x000fe40003f86070 */
[----:B------:R-:W-:Y:S01]  /*13590*/  IADD3 R0, R247, -0x23, RZ ;  /* 0xffffffddf7007810 */ /* 0x000fe20007ffe0ff */
[----:B------:R-:W-:Y:S01]  /*135a0*/  IMAD R2, R252, 0xa, RZ ;  /* 0x0000000afc027824 */ /* 0x000fe200078e02ff */
[----:B------:R1:W-:Y:S04]  /*135b0*/  LDGSTS.E [R3+0x41800], [R12.64], !P1 ;  /* 0x418000000c037fae */ /* 0x0003e8000c921844 */
[----:B------:R3:W-:Y:S04]  /*135c0*/  STL.64 [R1+0x210], R8 ;  /* 0x0002100801007387 */ /* 0x0007e80000100a00 */
[----:B------:R1:W-:Y:S01]  /*135d0*/  LDGSTS.E [R3+0x41a00], [R10.64], !P1 ;  /* 0x41a000000a037fae */ /* 0x0003e2000c921844 */
[----:B------:R-:W-:Y:S01]  /*135e0*/  ISETP.GE.U32.AND P1, PT, R0, 0x7fffff9e, PT ;  /* 0x7fffff9e0000780c */ /* 0x000fe20003f26070 */
[----:B------:R-:W-:-:S02]  /*135f0*/  IMAD R0, R252, 0xe, RZ ;  /* 0x0000000efc007824 */ /* 0x000fc400078e02ff */
[----:B------:R4:W-:Y:S01]  /*13600*/  STL.64 [R1+0x208], R6 ;  /* 0x0002080601007387 */ /* 0x0009e20000100a00 */
[----:B---3--:R-:W-:-:S03]  /*13610*/  IMAD.WIDE R8, R2, 0x4, R202 ;  /* 0x0000000402087825 */ /* 0x008fc600078e02ca */
[----:B------:R1:W-:Y:S01]  /*13620*/  STL.64 [R1+0x1e0], R12 ;  /* 0x0001e00c01007387 */ /* 0x0003e20000100a00 */
[----:B----4-:R-:W-:Y:S01]  /*13630*/  IMAD.WIDE R6, R2, 0x4, R200 ;  /* 0x0000000402067825 */ /* 0x010fe200078e02c8 */
[----:B------:R-:W-:Y:S02]  /*13640*/  IADD3 R2, R247, -0x27, RZ ;  /* 0xffffffd9f7027810 */ /* 0x000fe40007ffe0ff */
[----:B------:R3:W-:Y:S01]  /*13650*/  STL.64 [R1+0x1d8], R10 ;  /* 0x0001d80a01007387 */ /* 0x0007e20000100a00 */
[----:B-1----:R-:W-:-:S03]  /*13660*/  IMAD.WIDE R12, R0, 0x4, R202 ;  /* 0x00000004000c7825 */ /* 0x002fc600078e02ca */
[----:B------:R1:W-:Y:S04]  /*13670*/  LDGSTS.E [R3+0x42800], [R8.64], !P5 ;  /* 0x4280000008037fae */ /* 0x0003e8000e921844 */
[----:B------:R4:W-:Y:S01]  /*13680*/  LDGSTS.E [R3+0x42a00], [R6.64], !P5 ;  /* 0x42a0000006037fae */ /* 0x0009e2000e921844 */
[----:B------:R-:W-:Y:S01]  /*13690*/  ISETP.GE.U32.AND P5, PT, R2, 0x7fffff9a, PT ;  /* 0x7fffff9a0200780c */ /* 0x000fe20003fa6070 */
[----:B------:R-:W-:Y:S02]  /*136a0*/  IMAD R2, R252, 0x12, RZ ;  /* 0x00000012fc027824 */ /* 0x000fe400078e02ff */
[----:B---3--:R-:W-:Y:S01]  /*136b0*/  IMAD.WIDE R10, R0, 0x4, R200 ;  /* 0x00000004000a7825 */ /* 0x008fe200078e02c8 */
[----:B------:R-:W-:Y:S01]  /*136c0*/  IADD3 R0, R247, -0x2b, RZ ;  /* 0xffffffd5f7007810 */ /* 0x000fe20007ffe0ff */
[----:B------:R3:W-:Y:S04]  /*136d0*/  LDGSTS.E [R3+0x43800], [R12.64], !P2 ;  /* 0x438000000c037fae */ /* 0x0007e8000d121844 */
[----:B------:R1:W-:Y:S04]  /*136e0*/  STL.64 [R1+0x1b0], R8 ;  /* 0x0001b00801007387 */ /* 0x0003e80000100a00 */
[----:B------:R2:W-:Y:S01]  /*136f0*/  LDGSTS.E [R3+0x43a00], [R10.64], !P2 ;  /* 0x43a000000a037fae */ /* 0x0005e2000d121844 */
[----:B------:R-:W-:Y:S01]  /*13700*/  ISETP.GE.U32.AND P2, PT, R0, 0x7fffff96, PT ;  /* 0x7fffff960000780c */ /* 0x000fe20003f46070 */
[----:B------:R-:W-:-:S02]  /*13710*/  IMAD R0, R252, 0x16, RZ ;  /* 0x00000016fc007824 */ /* 0x000fc400078e02ff */
[----:B------:R4:W-:Y:S01]  /*13720*/  STL.64 [R1+0x1a8], R6 ;  /* 0x0001a80601007387 */ /* 0x0009e20000100a00 */
[----:B-1----:R-:W-:-:S03]  /*13730*/  IMAD.WIDE R8, R2, 0x4, R202 ;  /* 0x0000000402087825 */ /* 0x002fc600078e02ca */
[----:B------:R3:W-:Y:S01]  /*13740*/  STL.64 [R1+0x180], R12 ;  /* 0x0001800c01007387 */ /* 0x0007e20000100a00 */
[----:B----4-:R-:W-:Y:S01]  /*13750*/  IMAD.WIDE R6, R2, 0x4, R200 ;  /* 0x0000000402067825 */ /* 0x010fe200078e02c8 */
[----:B------:R-:W-:Y:S02]  /*13760*/  IADD3 R2, R247, -0x2f, RZ ;  /* 0xffffffd1f7027810 */ /* 0x000fe40007ffe0ff */
[----:B------:R2:W-:Y:S01]  /*13770*/  STL.64 [R1+0x178], R10 ;  /* 0x0001780a01007387 */ /* 0x0005e20000100a00 */
[----:B---3--:R-:W-:-:S03]  /*13780*/  IMAD.WIDE R12, R0, 0x4, R202 ;  /* 0x00000004000c7825 */ /* 0x008fc600078e02ca */
[----:B------:R1:W-:Y:S04]  /*13790*/  LDGSTS.E [R3+0x44800], [R8.64], !P0 ;  /* 0x4480000008037fae */ /* 0x0003e8000c121844 */
[----:B------:R3:W-:Y:S01]  /*137a0*/  LDGSTS.E [R3+0x44a00], [R6.64], !P0 ;  /* 0x44a0000006037fae */ /* 0x0007e2000c121844 */
[----:B------:R-:W-:Y:S01]  /*137b0*/  ISETP.GE.U32.AND P0, PT, R2, 0x7fffff92, PT ;  /* 0x7fffff920200780c */ /* 0x000fe20003f06070 */
[----:B------:R-:W-:Y:S02]  /*137c0*/  IMAD R2, R252, 0x1a, RZ ;  /* 0x0000001afc027824 */ /* 0x000fe400078e02ff */
[----:B--2---:R-:W-:Y:S01]  /*137d0*/  IMAD.WIDE R10, R0, 0x4, R200 ;  /* 0x00000004000a7825 */ /* 0x004fe200078e02c8 */
        /* <DEDUP_REMOVED lines=9> */
[----:B---3--:R-:W-:Y:S01]  /*13870*/  IMAD.WIDE R6, R2, 0x4, R200 ;  /* 0x0000000402067825 */ /* 0x008fe200078e02c8 */
[----:B------:R-:W-:Y:S02]  /*13880*/  IADD3 R2, R247, -0x37, RZ ;  /* 0xffffffc9f7027810 */ /* 0x000fe40007ffe0ff */
[----:B------:R4:W-:Y:S01]  /*13890*/  STL.64 [R1+0x118], R10 ;  /* 0x0001180a01007387 */ /* 0x0009e20000100a00 */
[----:B--2---:R-:W-:-:S03]  /*138a0*/  IMAD.WIDE R12, R0, 0x4, R202 ;  /* 0x00000004000c7825 */ /* 0x004fc600078e02ca */
[----:B------:R1:W-:Y:S04]  /*138b0*/  LDGSTS.E [R3+0x46800], [R8.64], !P6 ;  /* 0x4680000008037fae */ /* 0x0003e8000f121844 */
[----:B------:R2:W-:Y:S01]  /*138c0*/  LDGSTS.E [R3+0x46a00], [R6.64], !P6 ;  /* 0x46a0000006037fae */ /* 0x0005e2000f121844 */
[----:B------:R-:W-:Y:S01]  /*138d0*/  ISETP.GE.U32.AND P6, PT, R2, 0x7fffff8a, PT ;  /* 0x7fffff8a0200780c */ /* 0x000fe20003fc6070 */
[----:B------:R-:W-:Y:S02]  /*138e0*/  IMAD R2, R252, 0x22, RZ ;  /* 0x00000022fc027824 */ /* 0x000fe400078e02ff */
[----:B----4-:R-:W-:Y:S01]  /*138f0*/  IMAD.WIDE R10, R0, 0x4, R200 ;  /* 0x00000004000a7825 */ /* 0x010fe200078e02c8 */
        /* <DEDUP_REMOVED lines=9> */
[----:B--2---:R-:W-:Y:S01]  /*13990*/  IMAD.WIDE R6, R2, 0x4, R200 ;  /* 0x0000000402067825 */ /* 0x004fe200078e02c8 */
[----:B------:R-:W-:Y:S02]  /*139a0*/  IADD3 R2, R247, -0x3f, RZ ;  /* 0xffffffc1f7027810 */ /* 0x000fe40007ffe0ff */
[----:B------:R4:W-:Y:S01]  /*139b0*/  STL.64 [R1+0x230], R10 ;  /* 0x0002300a01007387 */ /* 0x0009e20000100a00 */
[----:B---3--:R-:W-:-:S03]  /*139c0*/  IMAD.WIDE R12, R0, 0x4, R202 ;  /* 0x00000004000c7825 */ /* 0x008fc600078e02ca */
        /* <DEDUP_REMOVED lines=48> */
[----:B------:R-:W-:Y:S02]  /*13cd0*/  IMAD R4, R252, 0x3, RZ ;  /* 0x00000003fc047824 */ /* 0x000fe400078e02ff */
[----:B-1----:R-:W-:Y:S01]  /*13ce0*/  IMAD.WIDE R8, R2, 0x4, R202 ;  /* 0x0000000402087825 */ /* 0x002fe200078e02ca */
[----:B------:R-:W-:Y:S01]  /*13cf0*/  STL.64 [R1+0x278], R12 ;  /* 0x0002780c01007387 */ /* 0x000fe20000100a00 */
[----:B------:R-:W-:-:S03]  /*13d00*/  LOP3.LUT R236, R5, 0x60, RZ, 0x3c, !PT ;  /* 0x0000006005ec7812 */ /* 0x000fc600078e3cff */
[----:B------:R4:W-:Y:S01]  /*13d10*/  STL.64 [R1+0x290], R10 ;  /* 0x0002900a01007387 */ /* 0x0009e20000100a00 */
[----:B--2---:R-:W-:-:S03]  /*13d20*/  IMAD.WIDE R6, R2, 0x4, R200 ;  /* 0x0000000402067825 */ /* 0x004fc600078e02c8 */
[----:B------:R1:W-:Y:S04]  /*13d30*/  STL.64 [R1+0x288], R8 ;  /* 0x0002880801007387 */ /* 0x0003e80000100a00 */
[----:B------:R1:W-:Y:S01]  /*13d40*/  LDGSTS.E [R3+0x4e800], [R8.64], !P4 ;  /* 0x4e80000008037fae */ /* 0x0003e2000e121844 */
[----:B----4-:R-:W-:-:S03]  /*13d50*/  IMAD.WIDE R10, R0, 0x4, R202 ;  /* 0x00000004000a7825 */ /* 0x010fc600078e02ca */
[----:B------:R2:W-:Y:S04]  /*13d60*/  STL.64 [R1+0x2a0], R6 ;  /* 0x0002a00601007387 */ /* 0x0005e80000100a00 */
[----:B------:R2:W-:Y:S01]  /*13d70*/  LDGSTS.E [R3+0x4ea00], [R6.64], !P4 ;  /* 0x4ea0000006037fae */ /* 0x0005e2000e121844 */
[----:B-1----:R-:W-:-:S03]  /*13d80*/  IMAD.WIDE R8, R0, 0x4, R200 ;  /* 0x0000000400087825 */ /* 0x002fc600078e02c8 */
[----:B------:R1:W-:Y:S01]  /*13d90*/  LDGSTS.E [R3+0x4f800], [R10.64], !P1 ;  /* 0x4f8000000a037fae */ /* 0x0003e2000c921844 */
[C---:B------:R-:W-:Y:S02]  /*13da0*/  IADD3 R0, R247.reuse, -0x20, RZ ;  /* 0xffffffe0f7007810 */ /* 0x040fe40007ffe0ff */
[----:B------:R-:W-:Y:S01]  /*13db0*/  IADD3 R2, R247, -0x18, RZ ;  /* 0xffffffe8f7027810 */ /* 0x000fe20007ffe0ff */
[----:B------:R4:W-:Y:S01]  /*13dc0*/  LDGSTS.E [R3+0x4fa00], [R8.64], !P1 ;  /* 0x4fa0000008037fae */ /* 0x0009e2000c921844 */
[----:B--2---:R-:W-:-:S04]  /*13dd0*/  IMAD.WIDE R6, R4, 0x4, R202 ;  /* 0x0000000404067825 */ /* 0x004fc800078e02ca */
[----:B------:R-:W-:Y:S01]  /*13de0*/  IMAD.WIDE R4, R4, 0x4, R200 ;  /* 0x0000000404047825 */ /* 0x000fe200078e02c8 */
[----:B------:R2:W-:Y:S01]  /*13df0*/  LDGSTS.E [R236+0x40c00], [R6.64], !P5 ;  /* 0x40c0000006ec7fae */ /* 0x0005e2000e921844 */
[----:B------:R-:W-:-:S03]  /*13e00*/  ISETP.GE.U32.AND P4, PT, R2, 0x7fffffa9, PT ;  /* 0x7fffffa90200780c */ /* 0x000fc60003f86070 */
[----:B------:R1:W-:Y:S01]  /*13e10*/  LDGSTS.E [R236+0x40e00], [R4.64], !P5 ;  /* 0x40e0000004ec7fae */ /* 0x0003e2000e921844 */
[----:B------:R-:W-:Y:S01]  /*13e20*/  ISETP.GE.U32.AND P5, PT, R0, 0x7fffffa1, PT ;  /* 0x7fffffa10000780c */ /* 0x000fe20003fa6070 */
[----:B------:R-:W-:Y:S02]  /*13e30*/  IMAD R0, R252, 0x7, RZ ;  /* 0x00000007fc007824 */ /* 0x000fe400078e02ff */
[----:B------:R1:W-:Y:S01]  /*13e40*/  STL.64 [R1+0x298], R10 ;  /* 0x0002980a01007387 */ /* 0x0003e20000100a00 */
[----:B------:R-:W-:-:S03]  /*13e50*/  IADD3 R2, R247, -0x1c, RZ ;  /* 0xffffffe4f7027810 */ /* 0x000fc60007ffe0ff */
[----:B------:R4:W-:Y:S04]  /*13e60*/  STL.64 [R1+0x2a8], R8 ;  /* 0x0002a80801007387 */ /* 0x0009e80000100a00 */
[----:B------:R2:W-:Y:S01]  /*13e70*/  STL.64 [R1+0x2b0], R6 ;  /* 0x0002b00601007387 */ /* 0x0005e20000100a00 */
[----:B------:R-:W-:Y:S01]  /*13e80*/  ISETP.GE.U32.AND P1, PT, R2, 0x7fffffa5, PT ;  /* 0x7fffffa50200780c */ /* 0x000fe20003f26070 */
[----:B------:R-:W-:Y:S02]  /*13e90*/  IMAD.MOV.U32 R2, RZ, RZ, 0x3f ;  /* 0x0000003fff027424 */ /* 0x000fe400078e00ff */
[C---:B-1----:R-:W-:Y:S01]  /*13ea0*/  IMAD.WIDE R10, R0.reuse, 0x4, R202 ;  /* 0x00000004000a7825 */ /* 0x042fe200078e02ca */
[----:B------:R1:W-:Y:S03]  /*13eb0*/  STL.64 [R1+0x2c0], R4 ;  /* 0x0002c00401007387 */ /* 0x0003e60000100a00 */
[----:B----4-:R-:W-:-:S04]  /*13ec0*/  IMAD.WIDE R8, R0, 0x4, R200 ;  /* 0x0000000400087825 */ /* 0x010fc800078e02c8 */
[----:B--2---:R-:W-:Y:S01]  /*13ed0*/  IMAD R6, R252, 0xb, RZ ;  /* 0x0000000bfc067824 */ /* 0x004fe200078e02ff */
[----:B------:R2:W-:Y:S03]  /*13ee0*/  STL.64 [R1+0x2b8], R10 ;  /* 0x0002b80a01007387 */ /* 0x0005e60000100a00 */
[----:B---3--:R-:W-:Y:S01]  /*13ef0*/  IMAD.WIDE R12, R6, 0x4, R202 ;  /* 0x00000004060c7825 */ /* 0x008fe200078e02ca */
[----:B------:R2:W-:Y:S03]  /*13f00*/  LDGSTS.E [R236+0x41c00], [R10.64], !P2 ;  /* 0x41c000000aec7fae */ /* 0x0005e6000d121844 */
[----:B-1----:R-:W-:Y:S01]  /*13f10*/  IMAD R5, R252, 0xf, RZ ;  /* 0x0000000ffc057824 */ /* 0x002fe200078e02ff */
[----:B------:R1:W-:Y:S01]  /*13f20*/  STL.64 [R1+0x2d0], R8 ;  /* 0x0002d00801007387 */ /* 0x0003e20000100a00 */
[----:B------:R-:W-:Y:S01]  /*13f30*/  IMAD.WIDE R6, R6, 0x4, R200 ;  /* 0x0000000406067825 */ /* 0x000fe200078e02c8 */
[----:B------:R-:W-:-:S02]  /*13f40*/  IADD3 R2, R2, c[0x0][0x180], RZ ;  /* 0x0000600002027a10 */ /* 0x000fc40007ffe0ff */
[----:B------:R1:W-:Y:S01]  /*13f50*/  LDGSTS.E [R236+0x41e00], [R8.64], !P2 ;  /* 0x41e0000008ec7fae */ /* 0x0003e2000d121844 */
[----:B------:R-:W-:-:S03]  /*13f60*/  IMAD R4, R252, 0x13, RZ ;  /* 0x00000013fc047824 */ /* 0x000fc600078e02ff */
[----:B------:R-:W-:Y:S01]  /*13f70*/  STL.64 [R1+0x2c8], R12 ;  /* 0x0002c80c01007387 */ /* 0x000fe20000100a00 */
[----:B--2---:R-:W-:-:S03]  /*13f80*/  IMAD.WIDE R10, R5, 0x4, R202 ;  /* 0x00000004050a7825 */ /* 0x004fc600078e02ca */
[----:B------:R2:W-:Y:S01]  /*13f90*/  LDGSTS.E [R236+0x42c00], [R12.64], !P0 ;  /* 0x42c000000cec7fae */ /* 0x0005e2000c121844 */
[----:B------:R-:W-:-:S03]  /*13fa0*/  LOP3.LUT R251, R251, 0x3f, RZ, 0xc0, !PT ;  /* 0x0000003ffbfb7812 */ /* 0x000fc600078ec0ff */
[----:B------:R3:W-:Y:S01]  /*13fb0*/  STL.64 [R1+0x2e0], R6 ;  /* 0x0002e00601007387 */ /* 0x0007e20000100a00 */
[----:B-1----:R-:W-:-:S03]  /*13fc0*/  IMAD.WIDE R8, R5, 0x4, R200 ;  /* 0x0000000405087825 */ /* 0x002fc600078e02c8 */
[----:B------:R3:W-:Y:S01]  /*13fd0*/  LDGSTS.E [R236+0x42e00], [R6.64], !P0 ;  /* 0x42e0000006ec7fae */ /* 0x0007e2000c121844 */
[----:B------:R-:W-:Y:S02]  /*13fe0*/  ISETP.GT.AND P0, PT, R2, 0x3f, PT ;  /* 0x0000003f0200780c */ /* 0x000fe40003f04270 */
[----:B------:R-:W-:Y:S01]  /*13ff0*/  IADD3 R3, R247, -0x40, RZ ;  /* 0xffffffc0f7037810 */ /* 0x000fe20007ffe0ff */
[----:B------:R1:W-:Y:S01]  /*14000*/  LDGSTS.E [R236+0x43c00], [R10.64], !P3 ;  /* 0x43c000000aec7fae */ /* 0x0003e2000d921844 */
[----:B------:R-:W-:-:S03]  /*14010*/  SEL R0, RZ, 0x4, !P0 ;  /* 0x00000004ff007807 */ /* 0x000fc60004000000 */
[----:B------:R4:W-:Y:S01]  /*14020*/  LDGSTS.E [R236+0x43e00], [R8.64], !P3 ;  /* 0x43e0000008ec7fae */ /* 0x0009e2000d921844 */
[----:B---3--:R-:W-:-:S03]  /*14030*/  IMAD.WIDE R6, R4, 0x4, R202 ;  /* 0x0000000404067825 */ /* 0x008fc600078e02ca */
[----:B--2---:R2:W5:Y:S01]  /*14040*/  LDL.LU.64 R12, [R1+0x25c8] ;  /* 0x0025c800010c7983 */ /* 0x0045620000300a00 */
[----:B------:R-:W-:-:S03]  /*14050*/  IMAD.WIDE R4, R4, 0x4, R200 ;  /* 0x0000000404047825 */ /* 0x000fc600078e02c8 */
[----:B------:R3:W-:Y:S01]  /*14060*/  LDGSTS.E [R236+0x44c00], [R6.64], !P6 ;  /* 0x44c0000006ec7fae */ /* 0x0007e2000f121844 */
[----:B------:R-:W-:-:S03]  /*14070*/  ISETP.GE.AND P3, PT, R251, c[0x0][0x180], PT ;  /* 0x00006000fb007a0c */ /* 0x000fc60003f66270 */
[----:B------:R1:W-:Y:S01]  /*14080*/  LDGSTS.E [R236+0x44e00], [R4.64], !P6 ;  /* 0x44e0000004ec7fae */ /* 0x0003e2000f121844 */
[----:B------:R-:W-:Y:S01]  /*14090*/  ISETP.GE.AND P6, PT, R251, R3, PT ;  /* 0x00000003fb00720c */ /* 0x000fe20003fc6270 */
[----:B------:R-:W-:Y:S01]  /*140a0*/  IMAD R250, R252, 0x17, RZ ;  /* 0x00000017fcfa7824 */ /* 0x000fe200078e02ff */
[----:B------:R-:W-:Y:S01]  /*140b0*/  SEL R0, R0, RZ, !P3 ;  /* 0x000000ff00007207 */ /* 0x000fe20005800000 */
[----:B------:R1:W-:Y:S01]  /*140c0*/  STL.64 [R1+0x2d8], R10 ;  /* 0x0002d80a01007387 */ /* 0x0003e20000100a00 */
[----:B------:R-:W-:Y:S02]  /*140d0*/  ISETP.GT.AND P3, PT, R2, 0x7f, PT ;  /* 0x0000007f0200780c */ /* 0x000fe40003f64270 */
[----:B------:R-:W-:Y:S01]  /*140e0*/  SEL R246, RZ, 0x4, P6 ;  /* 0x00000004fff67807 */ /* 0x000fe20003000000 */
[----:B------:R4:W-:Y:S01]  /*140f0*/  STL.64 [R1+0x2f0], R8 ;  /* 0x0002f00801007387 */ /* 0x0009e20000100a00 */
[----:B------:R-:W-:Y:S01]  /*14100*/  ISETP.GE.U32.AND P2, PT, R3, 0x7fffff81, PT ;  /* 0x7fffff810300780c */ /* 0x000fe20003f46070 */
[----:B------:R-:W-:Y:S01]  /*14110*/  IMAD.WIDE R2, R250, 0x4, R202 ;  /* 0x00000004fa027825 */ /* 0x000fe200078e02ca */
[----:B------:R-:W-:-:S02]  /*14120*/  ISETP.NE.U32.AND P6, PT, R0, RZ, PT ;  /* 0x000000ff0000720c */ /* 0x000fc40003fc5070 */
[----:B------:R-:W-:Y:S01]  /*14130*/  SEL R0, R246, RZ, P3 ;  /* 0x000000fff6007207 */ /* 0x000fe20001800000 */
[----:B-1----:R2:W5:Y:S01]  /*14140*/  LDL.LU.64 R10, [R1+0x25c0] ;  /* 0x0025c000010a7983 */ /* 0x0025620000300a00 */
[----:B------:R-:W-:-:S03]  /*14150*/  IMAD.WIDE R250, R250, 0x4, R200 ;  /* 0x00000004fafa7825 */ /* 0x000fc600078e02c8 */
[----:B------:R3:W-:Y:S01]  /*14160*/  STL.64 [R1+0x2e8], R6 ;  /* 0x0002e80601007387 */ /* 0x0007e20000100a00 */
[----:B------:R-:W-:-:S03]  /*14170*/  IADD3 R247, R247, -0x24, RZ ;  /* 0xffffffdcf7f77810 */ /* 0x000fc60007ffe0ff */
[----:B----4-:R2:W5:Y:S01]  /*14180*/  LDL.LU.64 R8, [R1+0x25b8] ;  /* 0x0025b80001087983 */ /* 0x0105620000300a00 */
[----:B------:R-:W-:-:S03]  /*14190*/  IMAD R246, R252, 0x1b, RZ ;  /* 0x0000001bfcf67824 */ /* 0x000fc600078e02ff */
[----:B------:R1:W-:Y:S01]  /*141a0*/  STL.64 [R1+0x300], R4 ;  /* 0x0003000401007387 */ /* 0x0003e20000100a00 */
[----:B------:R-:W-:-:S03]  /*141b0*/  ISETP.NE.U32.AND P3, PT, R0, RZ, PT ;  /* 0x000000ff0000720c */ /* 0x000fc60003f65070 */
[----:B---3--:R2:W5:Y:S01]  /*141c0*/  LDL.LU.64 R6, [R1+0x25b0] ;  /* 0x0025b00001067983 */ /* 0x0085620000300a00 */
[----:B------:R-:W-:-:S03]  /*141d0*/  IMAD.MOV.U32 R0, RZ, RZ, c[0x0][0x180] ;  /* 0x00006000ff007624 */ /* 0x000fc600078e00ff */
[----:B------:R3:W-:Y:S04]  /*141e0*/  LDGSTS.E [R236+0x45c00], [R2.64], !P4 ;  /* 0x45c0000002ec7fae */ /* 0x0007e8000e121844 */
[----:B-1----:R2:W5:Y:S04]  /*141f0*/  LDL.LU.64 R4, [R1+0x25a8] ;  /* 0x0025a80001047983 */ /* 0x0025680000300a00 */
[----:B------:R3:W-:Y:S04]  /*14200*/  STL.64 [R1+0x2f8], R2 ;  /* 0x0002f80201007387 */ /* 0x0007e80000100a00 */
[----:B------:R1:W-:Y:S01]  /*14210*/  LDGSTS.E [R236+0x45e00], [R250.64], !P4 ;  /* 0x45e00000faec7fae */ /* 0x0003e2000e121844 */
[----:B------:R-:W-:-:S02]  /*14220*/  ISETP.GE.U32.AND P4, PT, R247, 0x7fffff9d, PT ;  /* 0x7fffff9df700780c */ /* 0x000fc40003f86070 */
[----:B------:R-:W-:Y:S01]  /*14230*/  IADD3 R0, R0, -0x28, RZ ;  /* 0xffffffd800007810 */ /* 0x000fe20007ffe0ff */
[----:B---3--:R2:W5:Y:S04]  /*14240*/  LDL.LU.64 R2, [R1+0x25a0] ;  /* 0x0025a00001027983 */ /* 0x0085680000300a00 */
[----:B------:R1:W-:Y:S02]  /*14250*/  STL.64 [R1+0x318], R250 ;  /* 0x000318fa01007387 */ /* 0x0003e40000100a00 */
[----:B-1----:R-:W-:-:S04]  /*14260*/  IMAD.WIDE R250, R246, 0x4, R202 ;  /* 0x00000004f6fa7825 */ /* 0x002fc800078e02ca */
[----:B------:R-:W-:Y:S01]  /*14270*/  IMAD.WIDE R246, R246, 0x4, R200 ;  /* 0x00000004f6f67825 */ /* 0x000fe200078e02c8 */
[----:B------:R1:W-:Y:S04]  /*14280*/  LDGSTS.E [R236+0x46c00], [R250.64], !P1 ;  /* 0x46c00000faec7fae */ /* 0x0003e8000c921844 */
[----:B------:R3:W-:Y:S01]  /*14290*/  LDGSTS.E [R236+0x46e00], [R246.64], !P1 ;  /* 0x46e00000f6ec7fae */ /* 0x0007e2000c921844 */
[----:B------:R-:W-:Y:S01]  /*142a0*/  ISETP.GE.U32.AND P1, PT, R0, 0x7fffff99, PT ;  /* 0x7fffff990000780c */ /* 0x000fe20003f26070 */
[----:B------:R-:W-:Y:S02]  /*142b0*/  IMAD R0, R252, 0x1f, RZ ;  /* 0x0000001ffc007824 */ /* 0x000fe400078e02ff */
[----:B------:R1:W-:Y:S04]  /*142c0*/  STL.64 [R1+0x308], R250 ;  /* 0x000308fa01007387 */ /* 0x0003e80000100a00 */
[----:B------:R3:W-:Y:S01]  /*142d0*/  STL.64 [R1+0x328], R246 ;  /* 0x000328f601007387 */ /* 0x0007e20000100a00 */
[----:B-1----:R-:W-:-:S04]  /*142e0*/  IMAD.WIDE R250, R0, 0x4, R202 ;  /* 0x0000000400fa7825 */ /* 0x002fc800078e02ca */
[----:B---3--:R-:W-:Y:S01]  /*142f0*/  IMAD.WIDE R246, R0, 0x4, R200 ;  /* 0x0000000400f67825 */ /* 0x008fe200078e02c8 */
[----:B------:R1:W-:Y:S03]  /*14300*/  LDGSTS.E [R236+0x47c00], [R250.64], !P5 ;  /* 0x47c00000faec7fae */ /* 0x0003e6000e921844 */
[----:B------:R-:W-:Y:S01]  /*14310*/  IMAD.MOV.U32 R0, RZ, RZ, c[0x0][0x180] ;  /* 0x00006000ff007624 */ /* 0x000fe200078e00ff */
[----:B------:R3:W-:Y:S04]  /*14320*/  LDGSTS.E [R236+0x47e00], [R246.64], !P5 ;  /* 0x47e00000f6ec7fae */ /* 0x0007e8000e921844 */
[----:B------:R-:W-:Y:S01]  /*14330*/  IADD3 R0, R0, -0x2c, RZ ;  /* 0xffffffd400007810 */ /* 0x000fe20007ffe0ff */
[----:B------:R1:W-:Y:S03]  /*14340*/  STL.64 [R1+0x320], R250 ;  /* 0x000320fa01007387 */ /* 0x0003e60000100a00 */
[----:B------:R-:W-:Y:S01]  /*14350*/  ISETP.GE.U32.AND P5, PT, R0, 0x7fffff95, PT ;  /* 0x7fffff950000780c */ /* 0x000fe20003fa6070 */
[----:B------:R-:W-:Y:S01]  /*14360*/  IMAD R0, R252, 0x23, RZ ;  /* 0x00000023fc007824 */ /* 0x000fe200078e02ff */
[----:B------:R3:W-:Y:S03]  /*14370*/  STL.64 [R1+0x340], R246 ;  /* 0x000340f601007387 */ /* 0x0007e60000100a00 */
        /* <DEDUP_REMOVED lines=51> */
[--C-:B---3--:R-:W-:Y:S01]  /*146b0*/  IMAD.WIDE R246, R0, 0x4, R200.reuse ;  /* 0x0000000400f67825 */ /* 0x108fe200078e02c8 */
        /* <DEDUP_REMOVED lines=9> */
[----:B---3--:R-:W-:-:S04]  /*14750*/  IMAD.WIDE R246, R0, 0x4, R202 ;  /* 0x0000000400f67825 */ /* 0x008fc800078e02ca */
[----:B------:R-:W-:Y:S01]  /*14760*/  IMAD.MOV.U32 R0, RZ, RZ, c[0x0][0x180] ;  /* 0x00006000ff007624 */ /* 0x000fe200078e00ff */
[----:B------:R1:W-:Y:S04]  /*14770*/  LDGSTS.E [R236+0x4ec00], [R246.64], !P4 ;  /* 0x4ec00000f6ec7fae */ /* 0x0003e8000e121844 */
[----:B------:R-:W-:Y:S01]  /*14780*/  IADD3 R0, R0, -0x49, RZ ;  /* 0xffffffb700007810 */ /* 0x000fe20007ffe0ff */
[----:B------:R1:W-:Y:S03]  /*14790*/  LDGSTS.E [R236+0x4ee00], [R250.64], !P4 ;  /* 0x4ee00000faec7fae */ /* 0x0003e6000e121844 */
[----:B------:R-:W-:Y:S01]  /*147a0*/  ISETP.GE.U32.AND P4, PT, R0, 0x7fffff78, PT ;  /* 0x7fffff780000780c */ /* 0x000fe20003f86070 */
[----:B------:R-:W-:Y:S01]  /*147b0*/  IMAD R0, R252, 0x3f, RZ ;  /* 0x0000003ffc007824 */ /* 0x000fe200078e02ff */
[----:B------:R3:W-:Y:S01]  /*147c0*/  STL.64 [R1+0x3c0], R246 ;  /* 0x0003c0f601007387 */ /* 0x0007e20000100a00 */
[----:B------:R-:W-:-:S02]  /*147d0*/  IMAD.SHL.U32 R252, R237, 0x4, RZ ;  /* 0x00000004edfc7824 */ /* 0x000fc400078e00ff */
[C---:B-1----:R-:W-:Y:S01]  /*147e0*/  IMAD.WIDE R236, R0.reuse, 0x4, R200 ;  /* 0x0000000400ec7825 */ /* 0x042fe200078e02c8 */
[----:B---3--:R2:W5:Y:S04]  /*147f0*/  LDL.LU.64 R246, [R1+0x2598] ;  /* 0x0025980001f67983 */ /* 0x0085680000300a00 */
[----:B------:R1:W-:Y:S02]  /*14800*/  STL.64 [R1+0x3e0], R250 ;  /* 0x0003e0fa01007387 */ /* 0x0003e40000100a00 */
[----:B-1----:R-:W-:Y:S01]  /*14810*/  IMAD.WIDE R250, R0, 0x4, R202 ;  /* 0x0000000400fa7825 */ /* 0x002fe200078e02ca */
[----:B------:R-:W-:-:S04]  /*14820*/  LOP3.LUT R0, R252, 0x60, RZ, 0x3c, !PT ;  /* 0x00000060fc007812 */ /* 0x000fc800078e3cff */
[----:B------:R1:W-:Y:S04]  /*14830*/  STL.64 [R1+0x3d0], R250 ;  /* 0x0003d0fa01007387 */ /* 0x0003e80000100a00 */
[----:B------:R1:W-:Y:S04]  /*14840*/  LDGSTS.E [R0+0x4fc00], [R250.64], !P2 ;  /* 0x4fc00000fa007fae */ /* 0x0003e8000d121844 */
[----:B------:R3:W-:Y:S04]  /*14850*/  LDGSTS.E [R0+0x4fe00], [R236.64], !P2 ;  /* 0x4fe00000ec007fae */ /* 0x0007e8000d121844 */
[----:B-1----:R2:W5:Y:S04]  /*14860*/  LDL.LU.64 R250, [R1+0x2590] ;  /* 0x0025900001fa7983 */ /* 0x0025680000300a00 */
[----:B------:R3:W-:Y:S04]  /*14870*/  STL.64 [R1+0x3d8], R236 ;  /* 0x0003d8ec01007387 */ /* 0x0007e80000100a00 */
[----:B---3--:R2:W5:Y:S04]  /*14880*/  LDL.LU.64 R236, [R1+0x2588] ;  /* 0x0025880001ec7983 */ /* 0x0085680000300a00 */
[----:B------:R-:W1:Y:S01]  /*14890*/  S2R R252, SR_TID.X ;  /* 0x0000000000fc7919 */ /* 0x000e620000002100 */
[----:B------:R-:W-:-:S05]  /*148a0*/  IMAD.MOV.U32 R0, RZ, RZ, c[0x0][0x180] ;  /* 0x00006000ff007624 */ /* 0x000fca00078e00ff */
[----:B------:R-:W-:-:S04]  /*148b0*/  IADD3 R0, R0, -0x4d, RZ ;  /* 0xffffffb300007810 */ /* 0x000fc80007ffe0ff */
[----:B------:R-:W-:Y:S02]  /*148c0*/  ISETP.GE.U32.AND P2, PT, R0, 0x7fffff74, PT ;  /* 0x7fffff740000780c */ /* 0x000fe40003f46070 */
[----:B-1----:R-:W-:-:S04]  /*148d0*/  SHF.R.S32.HI R0, RZ, 0x6, R252 ;  /* 0x00000006ff007819 */ /* 0x002fc800000114fc */
[----:B------:R-:W-:Y:S02]  /*148e0*/  SGXT R252, R0, 0x1 ;  /* 0x0000000100fc781a */ /* 0x000fe40000000200 */
[----:B------:R-:W1:Y:S02]  /*148f0*/  S2R R0, SR_TID.X ;  /* 0x0000000000007919 */ /* 0x000e640000002100 */
[----:B-1----:R-:W-:-:S05]  /*14900*/  LOP3.LUT R0, R0, 0x3f, RZ, 0xc0, !PT ;  /* 0x0000003f00007812 */ /* 0x002fca00078ec0ff */
[----:B------:R-:W-:-:S05]  /*14910*/  IMAD.SHL.U32 R0, R0, 0x4, RZ ;  /* 0x0000000400007824 */ /* 0x000fca00078e00ff */
[----:B------:R-:W-:Y:S01]  /*14920*/  LOP3.LUT R0, R0, 0x110, R252, 0x78, !PT ;  /* 0x0000011000007812 */ /* 0x000fe200078e78fc */
[----:B------:R-:W-:-:S05]  /*14930*/  IMAD.MOV.U32 R252, RZ, RZ, c[0x0][0x188] ;  /* 0x00006200fffc7624 */ /* 0x000fca00078e00ff */
[----:B------:R-:W-:Y:S02]  /*14940*/  SHF.L.U32 R252, R252, 0x6, RZ ;  /* 0x00000006fcfc7819 */ /* 0x000fe400000006ff */
[----:B--2---:R1:W-:Y:S04]  /*14950*/  STL.64 [R1+0x2660], R212 ;  /* 0x002660d401007387 */ /* 0x0043e80000100a00 */
[----:B------:R-:W0:Y:S04]  /*14960*/  LDGDEPBAR ;  /* 0x00000000000079af */ /* 0x000e280000000000 */
[----:B-1----:R-:W2:Y:S04]  /*14970*/  LDL.64 R212, [R1+0x8] ;  /* 0x0000080001d47983 */ /* 0x002ea80000100a00 */
[----:B------:R1:W-:Y:S04]  /*14980*/  STL.64 [R1+0x2658], R198 ;  /* 0x002658c601007387 */ /* 0x0003e80000100a00 */
[----:B-1----:R-:W3:Y:S04]  /*14990*/  LDL.64 R198, [R1+0x18] ;  /* 0x0000180001c67983 */ /* 0x002ee80000100a00 */
[----:B------:R1:W-:Y:S04]  /*149a0*/  STL.64 [R1+0x2650], R196 ;  /* 0x002650c401007387 */ /* 0x0003e80000100a00 */
[----:B-1----:R-:W4:Y:S04]  /*149b0*/  LDL.64 R196, [R1+0x28] ;  /* 0x0000280001c47983 */ /* 0x002f280000100a00 */
[----:B------:R-:W-:Y:S04]  /*149c0*/  STL.64 [R1+0x2648], R244 ;  /* 0x002648f401007387 */ /* 0x000fe80000100a00 */
[----:B------:R1:W-:Y:S04]  /*149d0*/  STL.64 [R1+0x2640], R242 ;  /* 0x002640f201007387 */ /* 0x0003e80000100a00 */
[----:B-1----:R-:W2:Y:S04]  /*149e0*/  LDL.64 R242, [R1+0x38] ;  /* 0x0000380001f27983 */ /* 0x002ea80000100a00 */
[----:B------:R1:W-:Y:S04]  /*149f0*/  STL.64 [R1+0x2638], R234 ;  /* 0x002638ea01007387 */ /* 0x0003e80000100a00 */
[----:B-1----:R-:W2:Y:S04]  /*14a00*/  LDL.64 R234, [R1+0x48] ;  /* 0x0000480001ea7983 */ /* 0x002ea80000100a00 */
[----:B------:R1:W-:Y:S04]  /*14a10*/  STL.64 [R1+0x2630], R232 ;  /* 0x002630e801007387 */ /* 0x0003e80000100a00 */
[----:B-1----:R-:W2:Y:S04]  /*14a20*/  LDL.64 R232, [R1+0x60] ;  /* 0x0000600001e87983 */ /* 0x002ea80000100a00 */
[----:B------:R-:W1:Y:S04]  /*14a30*/  S2R R245, SR_TID.X ;  /* 0x0000000000f57919 */ /* 0x000e680000002100 */
[----:B------:R1:W-:Y:S04]  /*14a40*/  STL.64 [R1+0x2628], R226 ;  /* 0x002628e201007387 */ /* 0x0003e80000100a00 */
[----:B------:R-:W-:Y:S04]  /*14a50*/  STL.64 [R1+0x2620], R224 ;  /* 0x002620e001007387 */ /* 0x000fe80000100a00 */
[----:B------:R-:W-:Y:S04]  /*14a60*/  STL.64 [R1+0x2618], R218 ;  /* 0x002618da01007387 */ /* 0x000fe80000100a00 */
[----:B------:R-:W-:Y:S04]  /*14a70*/  STL.64 [R1+0x2610], R216 ;  /* 0x002610d801007387 */ /* 0x000fe80000100a00 */
[----:B------:R-:W-:Y:S01]  /*14a80*/  STL.64 [R1+0x2608], R210 ;  /* 0x002608d201007387 */ /* 0x000fe20000100a00 */
[----:B-1----:R-:W-:-:S03]  /*14a90*/  SHF.R.S32.HI R0, RZ, 0x6, R245 ;  /* 0x00000006ff007819 */ /* 0x002fc600000114f5 */
[----:B------:R-:W-:Y:S01]  /*14aa0*/  STL.64 [R1+0x2600], R208 ;  /* 0x002600d001007387 */ /* 0x000fe20000100a00 */
[----:B------:R-:W-:Y:S02]  /*14ab0*/  LOP3.LUT R245, R245, 0x3f, RZ, 0xc0, !PT ;  /* 0x0000003ff5f57812 */ /* 0x000fe400078ec0ff */
[----:B------:R-:W-:Y:S01]  /*14ac0*/  SGXT R0, R0, 0x1 ;  /* 0x000000010000781a */ /* 0x000fe20000000200 */
[----:B------:R-:W-:Y:S02]  /*14ad0*/  STL.64 [R1+0x25f8], R204 ;  /* 0x0025f8cc01007387 */ /* 0x000fe40000100a00 */
[----:B------:R-:W-:Y:S02]  /*14ae0*/  IMAD.SHL.U32 R245, R245, 0x4, RZ ;  /* 0x00000004f5f57824 */ /* 0x000fe400078e00ff */
[----:B------:R-:W-:Y:S03]  /*14af0*/  STL.64 [R1+0x25f0], R206 ;  /* 0x0025f0ce01007387 */ /* 0x000fe60000100a00 */
[----:B------:R-:W-:Y:S01]  /*14b00*/  LOP3.LUT R245, R245, 0x110, R0, 0x78, !PT ;  /* 0x00000110f5f57812 */ /* 0x000fe200078e7800 */
[----:B------:R-:W3:Y:S04]  /*14b10*/  LDL.64 R226, [R1+0x58] ;  /* 0x0000580001e27983 */ /* 0x000ee80000100a00 */
[----:B-----5:R1:W-:Y:S04]  /*14b20*/  LDGSTS.E [R245], [R236.64], P6 ;  /* 0x00000000ecf57fae */ /* 0x0203e8000b121844 */
[----:B--2---:R2:W-:Y:S04]  /*14b30*/  LDGSTS.E [R245+0x800], [R232.64], P6 ;  /* 0x00800000e8f57fae */ /* 0x0045e8000b121844 */
[----:B------:R1:W-:Y:S04]  /*14b40*/  LDGSTS.E [R245+0x1000], [R234.64], P6 ;  /* 0x01000000eaf57fae */ /* 0x0003e8000b121844 */
[----:B------:R1:W-:Y:S04]  /*14b50*/  LDGSTS.E [R245+0x1800], [R242.64], P6 ;  /* 0x01800000f2f57fae */ /* 0x0003e8000b121844 */
[----:B----4-:R4:W-:Y:S04]  /*14b60*/  LDGSTS.E [R245+0x2000], [R196.64], P6 ;  /* 0x02000000c4f57fae */ /* 0x0109e8000b121844 */
[----:B---3--:R3:W-:Y:S04]  /*14b70*/  LDGSTS.E [R245+0x2800], [R198.64], P6 ;  /* 0x02800000c6f57fae */ /* 0x0087e8000b121844 */
[----:B------:R1:W-:Y:S04]  /*14b80*/  LDGSTS.E [R245+0x3000], [R212.64], P6 ;  /* 0x03000000d4f57fae */ /* 0x0003e8000b121844 */
        /* <DEDUP_REMOVED lines=22> */
[----:B--2---:R-:W2:Y:S04]  /*14cf0*/  LDL.64 R232, [R1+0x40] ;  /* 0x0000400001e87983 */ /* 0x004ea80000100a00 */
[----:B-1----:R-:W2:Y:S04]  /*14d00*/  LDL.64 R234, [R1+0x30] ;  /* 0x0000300001ea7983 */ /* 0x002ea80000100a00 */
[----:B------:R-:W2:Y:S04]  /*14d10*/  LDL.64 R242, [R1+0x20] ;  /* 0x0000200001f27983 */ /* 0x000ea80000100a00 */
[----:B----4-:R-:W4:Y:S04]  /*14d20*/  LDL.64 R196, [R1+0x10] ;  /* 0x0000100001c47983 */ /* 0x010f280000100a00 */
[----:B------:R-:W2:Y:S04]  /*14d30*/  LDL.64 R212, [R1] ;  /* 0x0000000001d47983 */ /* 0x000ea80000100a00 */
[----:B------:R1:W-:Y:S04]  /*14d40*/  LDGSTS.E [R245+0xe800], [R86.64], P6 ;  /* 0x0e80000056f57fae */ /* 0x0003e8000b121844 */
[----:B------:R-:W-:Y:S04]  /*14d50*/  STL.64 [R1+0x25a0], R250 ;  /* 0x0025a0fa01007387 */ /* 0x000fe80000100a00 */
        /* <DEDUP_REMOVED lines=19> */
[----:B------:R1:W-:Y:S04]  /*14e90*/  LDGSTS.E [R245+0x14000], [R130.64], P6 ;  /* 0x1400000082f57fae */ /* 0x0003e8000b121844 */
[----:B------:R1:W-:Y:S04]  /*14ea0*/  STL.64 [R1+0x2598], R130 ;  /* 0x0025988201007387 */ /* 0x0003e80000100a00 */
[----:B------:R2:W-:Y:S04]  /*14eb0*/  LDGSTS.E [R245+0x14800], [R134.64], P6 ;  /* 0x1480000086f57fae */ /* 0x0005e8000b121844 */
[----:B------:R2:W-:Y:S04]  /*14ec0*/  LDGSTS.E [R245+0x15000], [R138.64], P6 ;  /* 0x150000008af57fae */ /* 0x0005e8000b121844 */
[----:B-1----:R-:W2:Y:S04]  /*14ed0*/  LDL.LU.64 R130, [R1+0x70] ;  /* 0x0000700001827983 */ /* 0x002ea80000300a00 */
        /* <DEDUP_REMOVED lines=12> */
[----:B------:R1:W-:Y:S01]  /*14fa0*/  LDGSTS.E [R245+0x1b800], [R178.64], P6 ;  /* 0x1b800000b2f57fae */ /* 0x0003e2000b121844 */
[----:B---3--:R-:W-:-:S03]  /*14fb0*/  LOP3.LUT R198, R245, 0x20, RZ, 0x3c, !PT ;  /* 0x00000020f5c67812 */ /* 0x008fc600078e3cff */
[----:B------:R1:W-:Y:S04]  /*14fc0*/  LDGSTS.E [R245+0x1c000], [R180.64], P6 ;  /* 0x1c000000b4f57fae */ /* 0x0003e8000b121844 */
[----:B------:R1:W-:Y:S04]  /*14fd0*/  LDGSTS.E [R245+0x1c800], [R182.64], P6 ;  /* 0x1c800000b6f57fae */ /* 0x0003e8000b121844 */
[----:B------:R1:W-:Y:S04]  /*14fe0*/  LDGSTS.E [R245+0x1d000], [R184.64], P6 ;  /* 0x1d000000b8f57fae */ /* 0x0003e8000b121844 */
[----:B------:R-:W2:Y:S04]  /*14ff0*/  LDL.64 R10, [R1+0x310] ;  /* 0x00031000010a7983 */ /* 0x000ea80000100a00 */
        /* <DEDUP_REMOVED lines=10> */
[----:B------:R-:W2:Y:S04]  /*150a0*/  LDL.64 R208, [R1+0x398] ;  /* 0x0003980001d07983 */ /* 0x000ea80000100a00 */
[----:B------:R-:W2:Y:S04]  /*150b0*/  LDL.64 R210, [R1+0x3a8] ;  /* 0x0003a80001d27983 */ /* 0x000ea80000100a00 */
[----:B------:R-:W2:Y:S04]  /*150c0*/  LDL.64 R216, [R1+0x3b0] ;  /* 0x0003b00001d87983 */ /* 0x000ea80000100a00 */
[----:B------:R-:W2:Y:S04]  /*150d0*/  LDL.64 R224, [R1+0x3c8] ;  /* 0x0003c80001e07983 */ /* 0x000ea80000100a00 */
[----:B------:R-:W2:Y:S04]  /*150e0*/  LDL.64 R218, [R1+0x4e8] ;  /* 0x0004e80001da7983 */ /* 0x000ea80000100a00 */
[----:B--2---:R2:W-:Y:S04]  /*150f0*/  LDGSTS.E [R198+0x200], [R130.64], P6 ;  /* 0x0020000082c67fae */ /* 0x0045e8000b121844 */
[----:B------:R1:W-:Y:S04]  /*15100*/  LDGSTS.E [R198+0xa00], [R226.64], P6 ;  /* 0x00a00000e2c67fae */ /* 0x0003e8000b121844 */
[----:B------:R1:W-:Y:S04]  /*15110*/  LDGSTS.E [R198+0x1200], [R232.64], P6 ;  /* 0x01200000e8c67fae */ /* 0x0003e8000b121844 */
[----:B------:R2:W-:Y:S04]  /*15120*/  LDGSTS.E [R198+0x1a00], [R234.64], P6 ;  /* 0x01a00000eac67fae */ /* 0x0005e8000b121844 */
[----:B------:R2:W-:Y:S04]  /*15130*/  LDGSTS.E [R198+0x2200], [R242.64], P6 ;  /* 0x02200000f2c67fae */ /* 0x0005e8000b121844 */
[----:B-1----:R-:W3:Y:S04]  /*15140*/  LDL.64 R226, [R1+0x400] ;  /* 0x0004000001e27983 */ /* 0x002ee80000100a00 */
[----:B----4-:R1:W-:Y:S04]  /*15150*/  LDGSTS.E [R198+0x2a00], [R196.64], P6 ;  /* 0x02a00000c4c67fae */ /* 0x0103e8000b121844 */
[----:B------:R-:W4:Y:S04]  /*15160*/  LDL.64 R232, [R1+0x408] ;  /* 0x0004080001e87983 */ /* 0x000f280000100a00 */
[----:B------:R2:W-:Y:S04]  /*15170*/  LDGSTS.E [R198+0x3200], [R212.64], P6 ;  /* 0x03200000d4c67fae */ /* 0x0005e8000b121844 */
[----:B-1----:R-:W4:Y:S04]  /*15180*/  LDL.64 R196, [R1+0x410] ;  /* 0x0004100001c47983 */ /* 0x002f280000100a00 */
[----:B--2---:R-:W4:Y:S04]  /*15190*/  LDL.64 R234, [R1+0x418] ;  /* 0x0004180001ea7983 */ /* 0x004f280000100a00 */
[----:B------:R-:W4:Y:S04]  /*151a0*/  LDL.64 R212, [R1+0x420] ;  /* 0x0004200001d47983 */ /* 0x000f280000100a00 */
        /* <DEDUP_REMOVED lines=47> */
[----:B------:R-:W2:Y:S04]  /*154a0*/  LDL.64 R242, [R1+0x4e0] ;  /* 0x0004e00001f27983 */ /* 0x000ea80000100a00 */
[----:B------:R1:W-:Y:S04]  /*154b0*/  LDGSTS.E [R198+0x1b200], [R204.64], P6 ;  /* 0x1b200000ccc67fae */ /* 0x0003e8000b121844 */
[----:B------:R1:W-:Y:S04]  /*154c0*/  STL.64 [R1+0x2588], R104 ;  /* 0x0025886801007387 */ /* 0x0003e80000100a00 */
[----:B------:R3:W-:Y:S04]  /*154d0*/  LDGSTS.E [R198+0x1ba00], [R208.64], P6 ;  /* 0x1ba00000d0c67fae */ /* 0x0007e8000b121844 */
[----:B------:R3:W-:Y:S04]  /*154e0*/  LDGSTS.E [R198+0x1c200], [R210.64], P6 ;  /* 0x1c200000d2c67fae */ /* 0x0007e8000b121844 */
[----:B-1----:R-:W2:Y:S04]  /*154f0*/  LDL.LU.64 R104, [R1+0x50] ;  /* 0x0000500001687983 */ /* 0x002ea80000300a00 */
[----:B------:R1:W-:Y:S04]  /*15500*/  STL.64 [R1+0x2590], R108 ;  /* 0x0025906c01007387 */ /* 0x0003e80000100a00 */
[----:B------:R3:W-:Y:S04]  /*15510*/  LDGSTS.E [R198+0x1ca00], [R216.64], P6 ;  /* 0x1ca00000d8c67fae */ /* 0x0007e8000b121844 */
[----:B------:R1:W-:Y:S04]  /*15520*/  LDGSTS.E [R198+0x1d200], [R224.64], P6 ;  /* 0x1d200000e0c67fae */ /* 0x0003e8000b121844 */
[----:B-1----:R-:W2:Y:S04]  /*15530*/  LDL.LU.64 R108, [R1+0x68] ;  /* 0x00006800016c7983 */ /* 0x002ea80000300a00 */
[----:B------:R-:W2:Y:S04]  /*15540*/  LDL.64 R34, [R1+0x510] ;  /* 0x0005100001227983 */ /* 0x000ea80000100a00 */
[----:B------:R-:W2:Y:S04]  /*15550*/  LDL.64 R224, [R1+0x4f8] ;  /* 0x0004f80001e07983 */ /* 0x000ea80000100a00 */
[----:B------:R-:W2:Y:S04]  /*15560*/  LDL.64 R30, [R1+0x4d0] ;  /* 0x0004d000011e7983 */ /* 0x000ea80000100a00 */
[----:B------:R-:W2:Y:S04]  /*15570*/  LDL.64 R26, [R1+0x4b8] ;  /* 0x0004b800011a7983 */ /* 0x000ea80000100a00 */
[----:B------:R-:W2:Y:S01]  /*15580*/  LDL.64 R22, [R1+0x4b0] ;  /* 0x0004b00001167983 */ /* 0x000ea20000100a00 */
[----:B------:R-:W-:-:S03]  /*15590*/  LOP3.LUT R0, R245, 0x40, RZ, 0x3c, !PT ;  /* 0x00000040f5007812 */ /* 0x000fc600078e3cff */
[----:B------:R-:W2:Y:S04]  /*155a0*/  LDL.64 R18, [R1+0x4a8] ;  /* 0x0004a80001127983 */ /* 0x000ea80000100a00 */
[----:B------:R-:W2:Y:S04]  /*155b0*/  LDL.64 R14, [R1+0x4a0] ;  /* 0x0004a000010e7983 */ /* 0x000ea80000100a00 */
[----:B------:R-:W2:Y:S04]  /*155c0*/  LDL.64 R10, [R1+0x498] ;  /* 0x00049800010a7983 */ /* 0x000ea80000100a00 */
[----:B------:R-:W2:Y:S04]  /*155d0*/  LDL.64 R6, [R1+0x490] ;  /* 0x0004900001067983 */ /* 0x000ea80000100a00 */
[----:B------:R-:W2:Y:S04]  /*155e0*/  LDL.64 R2, [R1+0x488] ;  /* 0x0004880001027983 */ /* 0x000ea80000100a00 */
[----:B------:R-:W2:Y:S04]  /*155f0*/  LDL.64 R250, [R1+0x480] ;  /* 0x0004800001fa7983 */ /* 0x000ea80000100a00 */
[----:B---3--:R1:W-:Y:S04]  /*15600*/  LDGSTS.E [R198+0x1da00], [R226.64], P6 ;  /* 0x1da00000e2c67fae */ /* 0x0083e8000b121844 */
[----:B------:R-:W3:Y:S04]  /*15610*/  LDL.64 R206, [R1+0x478] ;  /* 0x0004780001ce7983 */ /* 0x000ee80000100a00 */
[----:B----4-:R4:W-:Y:S04]  /*15620*/  LDGSTS.E [R198+0x1e200], [R232.64], P6 ;  /* 0x1e200000e8c67fae */ /* 0x0109e8000b121844 */
[----:B-1----:R-:W3:Y:S04]  /*15630*/  LDL.64 R226, [R1+0x4d8] ;  /* 0x0004d80001e27983 */ /* 0x002ee80000100a00 */
[----:B------:R1:W-:Y:S04]  /*15640*/  LDGSTS.E [R198+0x1ea00], [R196.64], P6 ;  /* 0x1ea00000c4c67fae */ /* 0x0003e8000b121844 */
[----:B------:R4:W-:Y:S04]  /*15650*/  LDGSTS.E [R198+0x1f200], [R234.64], P6 ;  /* 0x1f200000eac67fae */ /* 0x0009e8000b121844 */
[----:B------:R4:W-:Y:S04]  /*15660*/  LDGSTS.E [R198+0x1fa00], [R212.64], P6 ;  /* 0x1fa00000d4c67fae */ /* 0x0009e8000b121844 */
[----:B-1----:R-:W3:Y:S04]  /*15670*/  LDL.64 R196, [R1+0x4f0] ;  /* 0x0004f00001c47983 */ /* 0x002ee80000100a00 */
[----:B----4-:R-:W4:Y:S04]  /*15680*/  LDL.64 R232, [R1+0x4c8] ;  /* 0x0004c80001e87983 */ /* 0x010f280000100a00 */
[----:B------:R-:W4:Y:S04]  /*15690*/  LDL.64 R198, [R1+0x508] ;  /* 0x0005080001c67983 */ /* 0x000f280000100a00 */
[----:B------:R-:W4:Y:S04]  /*156a0*/  LDL.64 R212, [R1+0x500] ;  /* 0x0005000001d47983 */ /* 0x000f280000100a00 */
[----:B------:R-:W4:Y:S04]  /*156b0*/  LDL.64 R234, [R1+0x4c0] ;  /* 0x0004c00001ea7983 */ /* 0x000f280000100a00 */
[----:B------:R-:W4:Y:S04]  /*156c0*/  LDL.64 R204, [R1+0x470] ;  /* 0x0004700001cc7983 */ /* 0x000f280000100a00 */
[----:B------:R-:W4:Y:S04]  /*156d0*/  LDL.64 R208, [R1+0x468] ;  /* 0x0004680001d07983 */ /* 0x000f280000100a00 */
[----:B------:R-:W4:Y:S04]  /*156e0*/  LDL.64 R210, [R1+0x460] ;  /* 0x0004600001d27983 */ /* 0x000f280000100a00 */
[----:B------:R-:W4:Y:S04]  /*156f0*/  LDL.64 R216, [R1+0x458] ;  /* 0x0004580001d87983 */ /* 0x000f280000100a00 */
[----:B--2---:R1:W-:Y:S04]  /*15700*/  LDGSTS.E [R0+0x400], [R108.64], P6 ;  /* 0x004000006c007fae */ /* 0x0043e8000b121844 */
[----:B------:R1:W-:Y:S04]  /*15710*/  LDGSTS.E [R0+0xc00], [R104.64], P6 ;  /* 0x00c0000068007fae */ /* 0x0003e8000b121844 */
[----:B------:R2:W-:Y:S04]  /*15720*/  LDGSTS.E [R0+0x1400], [R218.64], P6 ;  /* 0x01400000da007fae */ /* 0x0005e8000b121844 */
[----:B------:R1:W-:Y:S04]  /*15730*/  LDGSTS.E [R0+0x1c00], [R242.64], P6 ;  /* 0x01c00000f2007fae */ /* 0x0003e8000b121844 */
[----:B------:R2:W-:Y:S04]  /*15740*/  LDGSTS.E [R0+0x2400], [R224.64], P6 ;  /* 0x02400000e0007fae */ /* 0x0005e8000b121844 */
[----:B--2---:R-:W2:Y:S04]  /*15750*/  LDL.64 R218, [R1+0x450] ;  /* 0x0004500001da7983 */ /* 0x004ea80000100a00 */
[----:B-1----:R-:W2:Y:S04]  /*15760*/  LDL.64 R242, [R1+0x448] ;  /* 0x0004480001f27983 */ /* 0x002ea80000100a00 */
[----:B------:R-:W2:Y:S04]  /*15770*/  LDL.64 R224, [R1+0x440] ;  /* 0x0004400001e07983 */ /* 0x000ea80000100a00 */
[----:B---3--:R1:W-:Y:S04]  /*15780*/  LDGSTS.E [R0+0x2c00], [R196.64], P6 ;  /* 0x02c00000c4007fae */ /* 0x0083e8000b121844 */
[----:B----4-:R3:W-:Y:S04]  /*15790*/  LDGSTS.E [R0+0x3400], [R198.64], P6 ;  /* 0x03400000c6007fae */ /* 0x0107e8000b121844 */
[----:B-1----:R-:W4:Y:S04]  /*157a0*/  LDL.64 R196, [R1+0x438] ;  /* 0x0004380001c47983 */ /* 0x002f280000100a00 */
[----:B------:R1:W-:Y:S04]  /*157b0*/  LDGSTS.E [R0+0x3c00], [R212.64], P6 ;  /* 0x03c00000d4007fae */ /* 0x0003e8000b121844 */
[----:B---3--:R-:W3:Y:S04]  /*157c0*/  LDL.64 R198, [R1+0x430] ;  /* 0x0004300001c67983 */ /* 0x008ee80000100a00 */
[----:B------:R1:W-:Y:S04]  /*157d0*/  LDGSTS.E [R0+0x4400], [R34.64], P6 ;  /* 0x0440000022007fae */ /* 0x0003e8000b121844 */
[----:B-1----:R-:W3:Y:S04]  /*157e0*/  LDL.64 R212, [R1+0x428] ;  /* 0x0004280001d47983 */ /* 0x002ee80000100a00 */
[----:B------:R1:W-:Y:S04]  /*157f0*/  LDGSTS.E [R0+0x4c00], [R226.64], P6 ;  /* 0x04c00000e2007fae */ /* 0x0003e8000b121844 */
[----:B------:R1:W-:Y:S04]  /*15800*/  LDGSTS.E [R0+0x5400], [R30.64], P6 ;  /* 0x054000001e007fae */ /* 0x0003e8000b121844 */
[----:B------:R1:W-:Y:S04]  /*15810*/  LDGSTS.E [R0+0x5c00], [R232.64], P6 ;  /* 0x05c00000e8007fae */ /* 0x0003e8000b121844 */
[----:B-1----:R-:W3:Y:S04]  /*15820*/  LDL.64 R226, [R1+0x528] ;  /* 0x0005280001e27983 */ /* 0x002ee80000100a00 */
        /* <DEDUP_REMOVED lines=14> */
[----:B------:R-:W3:Y:S04]  /*15910*/  LDL.64 R232, [R1+0x530] ;  /* 0x0005300001e87983 */ /* 0x000ee80000100a00 */
[----:B-1----:R-:W3:Y:S04]  /*15920*/  LDL.64 R234, [R1+0x538] ;  /* 0x0005380001ea7983 */ /* 0x002ee80000100a00 */
[----:B------:R-:W3:Y:S04]  /*15930*/  LDL.64 R34, [R1+0x560] ;  /* 0x0005600001227983 */ /* 0x000ee80000100a00 */
        /* <DEDUP_REMOVED lines=14> */
[----:B--2---:R1:W-:Y:S04]  /*15a20*/  LDGSTS.E [R0+0xd400], [R218.64], P6 ;  /* 0x0d400000da007fae */ /* 0x0043e8000b121844 */
[----:B------:R2:W-:Y:S04]  /*15a30*/  LDGSTS.E [R0+0xdc00], [R242.64], P6 ;  /* 0x0dc00000f2007fae */ /* 0x0005e8000b121844 */
[----:B------:R2:W-:Y:S04]  /*15a40*/  LDGSTS.E [R0+0xe400], [R224.64], P6 ;  /* 0x0e400000e0007fae */ /* 0x0005e8000b121844 */
[----:B-1----:R-:W3:Y:S04]  /*15a50*/  LDL.64 R218, [R1+0x540] ;  /* 0x0005400001da7983 */ /* 0x002ee80000100a00 */
[----:B--2---:R-:W2:Y:S04]  /*15a60*/  LDL.64 R242, [R1+0x548] ;  /* 0x0005480001f27983 */ /* 0x004ea80000100a00 */
[----:B------:R-:W2:Y:S04]  /*15a70*/  LDL.64 R224, [R1+0x578] ;  /* 0x0005780001e07983 */ /* 0x000ea80000100a00 */
[----:B----4-:R1:W-:Y:S04]  /*15a80*/  LDGSTS.E [R0+0xec00], [R196.64], P6 ;  /* 0x0ec00000c4007fae */ /* 0x0103e8000b121844 */
[----:B---3--:R3:W-:Y:S04]  /*15a90*/  LDGSTS.E [R0+0xf400], [R198.64], P6 ;  /* 0x0f400000c6007fae */ /* 0x0087e8000b121844 */
[----:B-1----:R-:W4:Y:S04]  /*15aa0*/  LDL.64 R196, [R1+0x550] ;  /* 0x0005500001c47983 */ /* 0x002f280000100a00 */
[----:B------:R1:W-:Y:S04]  /*15ab0*/  LDGSTS.E [R0+0xfc00], [R212.64], P6 ;  /* 0x0fc00000d4007fae */ /* 0x0003e8000b121844 */
[----:B---3--:R-:W4:Y:S04]  /*15ac0*/  LDL.64 R198, [R1+0x558] ;  /* 0x0005580001c67983 */ /* 0x008f280000100a00 */
[----:B-1----:R-:W4:Y:S04]  /*15ad0*/  LDL.64 R212, [R1+0x568] ;  /* 0x0005680001d47983 */ /* 0x002f280000100a00 */
[----:B------:R1:W-:Y:S04]  /*15ae0*/  LDGSTS.E [R0+0x10400], [R226.64], P6 ;  /* 0x10400000e2007fae */ /* 0x0003e8000b121844 */
[----:B-1----:R-:W4:Y:S04]  /*15af0*/  LDL.64 R226, [R1+0x580] ;  /* 0x0005800001e27983 */ /* 0x002f280000100a00 */
[----:B------:R1:W-:Y:S04]  /*15b00*/  LDGSTS.E [R0+0x10c00], [R232.64], P6 ;  /* 0x10c00000e8007fae */ /* 0x0003e8000b121844 */
[----:B------:R1:W-:Y:S04]  /*15b10*/  LDGSTS.E [R0+0x11400], [R234.64], P6 ;  /* 0x11400000ea007fae */ /* 0x0003e8000b121844 */
[----:B-1----:R-:W4:Y:S04]  /*15b20*/  LDL.64 R232, [R1+0x5f0] ;  /* 0x0005f00001e87983 */ /* 0x002f280000100a00 */
[----:B------:R-:W4:Y:S04]  /*15b30*/  LDL.64 R234, [R1+0x5f8] ;  /* 0x0005f80001ea7983 */ /* 0x000f280000100a00 */
[----:B------:R1:W-:Y:S04]  /*15b40*/  LDGSTS.E [R0+0x11c00], [R218.64], P6 ;  /* 0x11c00000da007fae */ /* 0x0003e8000b121844 */
[----:B--2---:R2:W-:Y:S04]  /*15b50*/  LDGSTS.E [R0+0x12400], [R242.64], P6 ;  /* 0x12400000f2007fae */ /* 0x0045e8000b121844 */
[----:B-1----:R-:W3:Y:S04]  /*15b60*/  LDL.64 R218, [R1+0x600] ;  /* 0x0006000001da7983 */ /* 0x002ee80000100a00 */
[----:B--2---:R-:W2:Y:S04]  /*15b70*/  LDL.64 R242, [R1+0x608] ;  /* 0x0006080001f27983 */ /* 0x004ea80000100a00 */
[----:B----4-:R1:W-:Y:S04]  /*15b80*/  LDGSTS.E [R0+0x12c00], [R196.64], P6 ;  /* 0x12c00000c4007fae */ /* 0x0103e8000b121844 */
[----:B------:R4:W-:Y:S04]  /*15b90*/  LDGSTS.E [R0+0x13400], [R198.64], P6 ;  /* 0x13400000c6007fae */ /* 0x0009e8000b121844 */
[----:B-1----:R-:W2:Y:S04]  /*15ba0*/  LDL.64 R196, [R1+0x610] ;  /* 0x0006100001c47983 */ /* 0x002ea80000100a00 */
[----:B------:R1:W-:Y:S04]  /*15bb0*/  LDGSTS.E [R0+0x13c00], [R34.64], P6 ;  /* 0x13c0000022007fae */ /* 0x0003e8000b121844 */
[----:B----4-:R-:W4:Y:S04]  /*15bc0*/  LDL.64 R198, [R1+0x620] ;  /* 0x0006200001c67983 */ /* 0x010f280000100a00 */
[----:B------:R1:W-:Y:S04]  /*15bd0*/  LDGSTS.E [R0+0x14400], [R212.64], P6 ;  /* 0x14400000d4007fae */ /* 0x0003e8000b121844 */
[----:B------:R1:W-:Y:S04]  /*15be0*/  LDGSTS.E [R0+0x14c00], [R30.64], P6 ;  /* 0x14c000001e007fae */ /* 0x0003e8000b121844 */
[----:B------:R1:W-:Y:S04]  /*15bf0*/  LDGSTS.E [R0+0x15400], [R224.64], P6 ;  /* 0x15400000e0007fae */ /* 0x0003e8000b121844 */
[----:B-1----:R-:W4:Y:S04]  /*15c00*/  LDL.64 R212, [R1+0x618] ;  /* 0x0006180001d47983 */ /* 0x002f280000100a00 */
        /* <DEDUP_REMOVED lines=14> */
[----:B------:R-:W4:Y:S04]  /*15cf0*/  LDL.64 R224, [R1+0x518] ;  /* 0x0005180001e07983 */ /* 0x000f280000100a00 */
[----:B------:R1:W-:Y:S02]  /*15d00*/  LDGSTS.E [R0+0x1cc00], [R232.64], P6 ;  /* 0x1cc00000e8007fae */ /* 0x0003e4000b121844 */
[----:B-1----:R-:W-:-:S02]  /*15d10*/  LOP3.LUT R2, R245, 0x60, RZ, 0x3c, !PT ;  /* 0x00000060f5027812 */ /* 0x002fc400078e3cff */
[----:B------:R-:W4:Y:S04]  /*15d20*/  LDL.64 R226, [R1+0x520] ;  /* 0x0005200001e27983 */ /* 0x000f280000100a00 */
[----:B------:R1:W-:Y:S04]  /*15d30*/  LDGSTS.E [R0+0x1d400], [R234.64], P6 ;  /* 0x1d400000ea007fae */ /* 0x0003e8000b121844 */
[----:B------:R-:W4:Y:S04]  /*15d40*/  LDL.64 R232, [R1+0x760] ;  /* 0x0007600001e87983 */ /* 0x000f280000100a00 */
[----:B------:R-:W4:Y:S04]  /*15d50*/  LDL.64 R244, [R1+0x748] ;  /* 0x0007480001f47983 */ /* 0x000f280000100a00 */
[----:B-1----:R-:W4:Y:S04]  /*15d60*/  LDL.64 R234, [R1+0x758] ;  /* 0x0007580001ea7983 */ /* 0x002f280000100a00 */
[----:B------:R-:W4:Y:S04]  /*15d70*/  LDL.64 R34, [R1+0x648] ;  /* 0x0006480001227983 */ /* 0x000f280000100a00 */
        /* <DEDUP_REMOVED lines=13> */
[----:B---3--:R1:W-:Y:S04]  /*15e50*/  LDGSTS.E [R0+0x1dc00], [R218.64], P6 ;  /* 0x1dc00000da007fae */ /* 0x0083e8000b121844 */
[----:B--2---:R2:W-:Y:S04]  /*15e60*/  LDGSTS.E [R0+0x1e400], [R242.64], P6 ;  /* 0x1e400000f2007fae */ /* 0x0045e8000b121844 */
[----:B-1----:R-:W3:Y:S04]  /*15e70*/  LDL.64 R218, [R1+0x6f0] ;  /* 0x0006f00001da7983 */ /* 0x002ee80000100a00 */
[----:B--2---:R-:W2:Y:S04]  /*15e80*/  LDL.64 R242, [R1+0x750] ;  /* 0x0007500001f27983 */ /* 0x004ea80000100a00 */
[----:B------:R1:W-:Y:S04]  /*15e90*/  LDGSTS.E [R0+0x1ec00], [R196.64], P6 ;  /* 0x1ec00000c4007fae */ /* 0x0003e8000b121844 */
[----:B----4-:R4:W-:Y:S04]  /*15ea0*/  LDGSTS.E [R0+0x1f400], [R198.64], P6 ;  /* 0x1f400000c6007fae */ /* 0x0109e8000b121844 */
[----:B-1----:R-:W3:Y:S04]  /*15eb0*/  LDL.64 R196, [R1+0x628] ;  /* 0x0006280001c47983 */ /* 0x002ee80000100a00 */
[----:B----4-:R-:W3:Y:S04]  /*15ec0*/  LDL.64 R198, [R1+0x630] ;  /* 0x0006300001c67983 */ /* 0x010ee80000100a00 */
[----:B------:R1:W-:Y:S04]  /*15ed0*/  LDGSTS.E [R0+0x1fc00], [R212.64], P6 ;  /* 0x1fc00000d4007fae */ /* 0x0003e8000b121844 */
[----:B-1----:R-:W3:Y:S04]  /*15ee0*/  LDL.64 R212, [R1+0x638] ;  /* 0x0006380001d47983 */ /* 0x002ee80000100a00 */
[----:B------:R1:W-:Y:S04]  /*15ef0*/  LDGSTS.E [R2+0x600], [R224.64], P6 ;  /* 0x00600000e0027fae */ /* 0x0003e8000b121844 */
[----:B------:R1:W-:Y:S04]  /*15f00*/  LDGSTS.E [R2+0xe00], [R226.64], P6 ;  /* 0x00e00000e2027fae */ /* 0x0003e8000b121844 */
[----:B-1----:R-:W3:Y:S04]  /*15f10*/  LDL.64 R224, [R1+0x6f8] ;  /* 0x0006f80001e07983 */ /* 0x002ee80000100a00 */
[----:B------:R1:W-:Y:S04]  /*15f20*/  LDGSTS.E [R2+0x1600], [R232.64], P6 ;  /* 0x01600000e8027fae */ /* 0x0003e8000b121844 */
[----:B------:R-:W3:Y:S04]  /*15f30*/  LDL.64 R226, [R1+0x708] ;  /* 0x0007080001e27983 */ /* 0x000ee80000100a00 */
[----:B------:R1:W-:Y:S04]  /*15f40*/  LDGSTS.E [R2+0x1e00], [R234.64], P6 ;  /* 0x01e00000ea027fae */ /* 0x0003e8000b121844 */
[----:B-1----:R-:W3:Y:S04]  /*15f50*/  LDL.64 R232, [R1+0x710] ;  /* 0x0007100001e87983 */ /* 0x002ee80000100a00 */
[----:B------:R-:W3:Y:S04]  /*15f60*/  LDL.64 R234, [R1+0x720] ;  /* 0x0007200001ea7983 */ /* 0x000ee80000100a00 */
[----:B--2---:R1:W-:Y:S04]  /*15f70*/  LDGSTS.E [R2+0x2600], [R242.64], P6 ;  /* 0x02600000f2027fae */ /* 0x0043e8000b121844 */
[----:B------:R2:W-:Y:S04]  /*15f80*/  LDGSTS.E [R2+0x2e00], [R244.64], P6 ;  /* 0x02e00000f4027fae */ /* 0x0005e8000b121844 */
[----:B-1----:R-:W4:Y:S04]  /*15f90*/  LDL.64 R242, [R1+0x728] ;  /* 0x0007280001f27983 */ /* 0x002f280000100a00 */
[----:B--2---:R-:W2:Y:S04]  /*15fa0*/  LDL.64 R244, [R1+0x730] ;  /* 0x0007300001f47983 */ /* 0x004ea80000100a00 */
[----:B---3--:R1:W-:Y:S04]  /*15fb0*/  LDGSTS.E [R2+0x3600], [R196.64], P6 ;  /* 0x03600000c4027fae */ /* 0x0083e8000b121844 */
[----:B------:R3:W-:Y:S04]  /*15fc0*/  LDGSTS.E [R2+0x3e00], [R198.64], P6 ;  /* 0x03e00000c6027fae */ /* 0x0007e8000b121844 */
[----:B-1----:R-:W2:Y:S04]  /*15fd0*/  LDL.64 R196, [R1+0x738] ;  /* 0x0007380001c47983 */ /* 0x002ea80000100a00 */
[----:B---3--:R-:W3:Y:S04]  /*15fe0*/  LDL.64 R198, [R1+0x740] ;  /* 0x0007400001c67983 */ /* 0x008ee80000100a00 */
        /* <DEDUP_REMOVED lines=8> */
[----:B-1----:R-:W3:Y:S04]  /*16070*/  LDL.64 R22, [R1+0x938] ;  /* 0x0009380001167983 */ /* 0x002ee80000100a00 */
[----:B------:R-:W3:Y:S04]  /*16080*/  LDL.64 R18, [R1+0x930] ;  /* 0x0009300001127983 */ /* 0x000ee80000100a00 */
[----:B------:R-:W3:Y:S04]  /*16090*/  LDL.64 R14, [R1+0x928] ;  /* 0x00092800010e7983 */ /* 0x000ee80000100a00 */
[----:B------:R1:W-:Y:S04]  /*160a0*/  LDGSTS.E [R2+0x7e00], [R10.64], P6 ;  /* 0x07e000000a027fae */ /* 0x0003e8000b121844 */
[----:B------:R1:W-:Y:S04]  /*160b0*/  LDGSTS.E [R2+0x8600], [R6.64], P6 ;  /* 0x0860000006027fae */ /* 0x0003e8000b121844 */
[----:B------:R1:W-:Y:S04]  /*160c0*/  LDGSTS.E [R2+0x8e00], [R250.64], P6 ;  /* 0x08e00000fa027fae */ /* 0x0003e8000b121844 */
[----:B-1----:R-:W3:Y:S04]  /*160d0*/  LDL.64 R10, [R1+0x920] ;  /* 0x00092000010a7983 */ /* 0x002ee80000100a00 */
[----:B------:R1:W-:Y:S04]  /*160e0*/  LDGSTS.E [R2+0x9600], [R206.64], P6 ;  /* 0x09600000ce027fae */ /* 0x0003e8000b121844 */
[----:B------:R1:W-:Y:S04]  /*160f0*/  LDGSTS.E [R2+0x9e00], [R204.64], P6 ;  /* 0x09e00000cc027fae */ /* 0x0003e8000b121844 */
[----:B------:R-:W3:Y:S04]  /*16100*/  LDL.64 R6, [R1+0x918] ;  /* 0x0009180001067983 */ /* 0x000ee80000100a00 */
[----:B------:R1:W-:Y:S04]  /*16110*/  LDGSTS.E [R2+0xa600], [R208.64], P6 ;  /* 0x0a600000d0027fae */ /* 0x0003e8000b121844 */
[----:B------:R-:W3:Y:S04]  /*16120*/  LDL.64 R250, [R1+0x910] ;  /* 0x0009100001fa7983 */ /* 0x000ee80000100a00 */
        /* <DEDUP_REMOVED lines=20> */
[----:B----4-:R1:W-:Y:S04]  /*16270*/  LDGSTS.E [R2+0xe600], [R242.64], P6 ;  /* 0x0e600000f2027fae */ /* 0x0103e8000b121844 */
[----:B--2---:R2:W-:Y:S04]  /*16280*/  LDGSTS.E [R2+0xee00], [R244.64], P6 ;  /* 0x0ee00000f4027fae */ /* 0x0045e8000b121844 */
[----:B-1----:R-:W3:Y:S04]  /*16290*/  LDL.64 R242, [R1+0x8d0] ;  /* 0x0008d00001f27983 */ /* 0x002ee80000100a00 */
[----:B--2---:R-:W2:Y:S04]  /*162a0*/  LDL.64 R244, [R1+0x8e0] ;  /* 0x0008e00001f47983 */ /* 0x004ea80000100a00 */
[----:B------:R1:W-:Y:S04]  /*162b0*/  LDGSTS.E [R2+0xf600], [R196.64], P6 ;  /* 0x0f600000c4027fae */ /* 0x0003e8000b121844 */
[----:B---3--:R3:W-:Y:S04]  /*162c0*/  LDGSTS.E [R2+0xfe00], [R198.64], P6 ;  /* 0x0fe00000c6027fae */ /* 0x0087e8000b121844 */
[----:B-1----:R-:W2:Y:S04]  /*162d0*/  LDL.64 R196, [R1+0x8f0] ;  /* 0x0008f00001c47983 */ /* 0x002ea80000100a00 */
[----:B---3--:R-:W3:Y:S04]  /*162e0*/  LDL.64 R198, [R1+0x8f8] ;  /* 0x0008f80001c67983 */ /* 0x008ee80000100a00 */
[----:B------:R1:W-:Y:S04]  /*162f0*/  LDGSTS.E [R2+0x10600], [R212.64], P6 ;  /* 0x10600000d4027fae */ /* 0x0003e8000b121844 */
[----:B-1----:R-:W2:Y:S04]  /*16300*/  LDL.64 R212, [R1+0x900] ;  /* 0x0009000001d47983 */ /* 0x002ea80000100a00 */
[----:B------:R1:W-:Y:S04]  /*16310*/  LDGSTS.E [R2+0x10e00], [R22.64], P6 ;  /* 0x10e0000016027fae */ /* 0x0003e8000b121844 */
[----:B------:R1:W-:Y:S04]  /*16320*/  LDGSTS.E [R2+0x11600], [R18.64], P6 ;  /* 0x1160000012027fae */ /* 0x0003e8000b121844 */
[----:B------:R1:W-:Y:S04]  /*16330*/  LDGSTS.E [R2+0x11e00], [R14.64], P6 ;  /* 0x11e000000e027fae */ /* 0x0003e8000b121844 */
[----:B-1----:R-:W3:Y:S04]  /*16340*/  LDL.64 R22, [R1+0x868] ;  /* 0x0008680001167983 */ /* 0x002ee80000100a00 */
[----:B------:R-:W3:Y:S04]  /*16350*/  LDL.64 R18, [R1+0x860] ;  /* 0x0008600001127983 */ /* 0x000ee80000100a00 */
[----:B------:R-:W3:Y:S04]  /*16360*/  LDL.64 R14, [R1+0x858] ;  /* 0x00085800010e7983 */ /* 0x000ee80000100a00 */
[----:B------:R1:W-:Y:S04]  /*16370*/  LDGSTS.E [R2+0x12600], [R10.64], P6 ;  /* 0x126000000a027fae */ /* 0x0003e8000b121844 */
[----:B-1----:R-:W3:Y:S04]  /*16380*/  LDL.64 R10, [R1+0x850] ;  /* 0x00085000010a7983 */ /* 0x002ee80000100a00 */
[----:B------:R1:W-:Y:S04]  /*16390*/  LDGSTS.E [R2+0x12e00], [R6.64], P6 ;  /* 0x12e0000006027fae */ /* 0x0003e8000b121844 */
[----:B------:R1:W-:Y:S04]  /*163a0*/  LDGSTS.E [R2+0x13600], [R250.64], P6 ;  /* 0x13600000fa027fae */ /* 0x0003e8000b121844 */
[----:B-1----:R-:W3:Y:S04]  /*163b0*/  LDL.64 R6, [R1+0x848] ;  /* 0x0008480001067983 */ /* 0x002ee80000100a00 */
[----:B------:R1:W-:Y:S04]  /*163c0*/  LDGSTS.E [R2+0x13e00], [R208.64], P6 ;  /* 0x13e00000d0027fae */ /* 0x0003e8000b121844 */
[----:B------:R-:W3:Y:S04]  /*163d0*/  LDL.64 R250, [R1+0x840] ;  /* 0x0008400001fa7983 */ /* 0x000ee80000100a00 */
[----:B-1----:R-:W3:Y:S04]  /*163e0*/  LDL.64 R208, [R1+0x948] ;  /* 0x0009480001d07983 */ /* 0x002ee80000100a00 */
[----:B--2---:R1:W-:Y:S04]  /*163f0*/  LDGSTS.E [R2+0x14600], [R212.64], P6 ;  /* 0x14600000d4027fae */ /* 0x0043e8000b121844 */
[----:B---3--:R2:W-:Y:S04]  /*16400*/  LDGSTS.E [R2+0x14e00], [R198.64], P6 ;  /* 0x14e00000c6027fae */ /* 0x0085e8000b121844 */
[----:B------:R3:W-:Y:S04]  /*16410*/  LDGSTS.E [R2+0x15600], [R196.64], P6 ;  /* 0x15600000c4027fae */ /* 0x0007e8000b121844 */
[----:B-1----:R-:W4:Y:S04]  /*16420*/  LDL.LU.64 R212, [R1+0x2660] ;  /* 0x0026600001d47983 */ /* 0x002f280000300a00 */
[----:B--2---:R-:W2:Y:S04]  /*16430*/  LDL.LU.64 R198, [R1+0x2658] ;  /* 0x0026580001c67983 */ /* 0x004ea80000300a00 */
[----:B------:R1:W-:Y:S04]  /*16440*/  LDGSTS.E [R2+0x15e00], [R244.64], P6 ;  /* 0x15e00000f4027fae */ /* 0x0003e8000b121844 */
[----:B---3--:R-:W3:Y:S04]  /*16450*/  LDL.LU.64 R196, [R1+0x2650] ;  /* 0x0026500001c47983 */ /* 0x008ee80000300a00 */
[----:B------:R1:W-:Y:S04]  /*16460*/  LDGSTS.E [R2+0x16600], [R242.64], P6 ;  /* 0x16600000f2027fae */ /* 0x0003e8000b121844 */
[----:B-1----:R-:W2:Y:S04]  /*16470*/  LDL.LU.64 R244, [R1+0x2648] ;  /* 0x0026480001f47983 */ /* 0x002ea80000300a00 */
[----:B------:R1:W-:Y:S04]  /*16480*/  LDGSTS.E [R2+0x16e00], [R234.64], P6 ;  /* 0x16e00000ea027fae */ /* 0x0003e8000b121844 */
[----:B------:R-:W2:Y:S04]  /*16490*/  LDL.LU.64 R242, [R1+0x2640] ;  /* 0x0026400001f27983 */ /* 0x000ea80000300a00 */
        /* <DEDUP_REMOVED lines=15> */
[----:B------:R1:W-:Y:S04]  /*16590*/  LDGSTS.E [R2+0x1b600], [R204.64], P6 ;  /* 0x1b600000cc027fae */ /* 0x0003e8000b121844 */
[----:B------:R1:W-:Y:S04]  /*165a0*/  LDGSTS.E [R2+0x1be00], [R30.64], P6 ;  /* 0x1be000001e027fae */ /* 0x0003e8000b121844 */
[----:B-1----:R-:W2:Y:S04]  /*165b0*/  LDL.LU.64 R206, [R1+0x200] ;  /* 0x0002000001ce7983 */ /* 0x002ea80000300a00 */
[----:B------:R-:W3:Y:S04]  /*165c0*/  LDL.LU.64 R204, [R1+0x1f8] ;  /* 0x0001f80001cc7983 */ /* 0x000ee80000300a00 */
[----:B------:R1:W-:Y:S04]  /*165d0*/  LDGSTS.E [R2+0x1c600], [R26.64], P6 ;  /* 0x1c6000001a027fae */ /* 0x0003e8000b121844 */
[----:B------:R1:W-:Y:S04]  /*165e0*/  LDGSTS.E [R2+0x1ce00], [R22.64], P6 ;  /* 0x1ce0000016027fae */ /* 0x0003e8000b121844 */
[----:B------:R1:W-:Y:S04]  /*165f0*/  LDGSTS.E [R2+0x1d600], [R18.64], P6 ;  /* 0x1d60000012027fae */ /* 0x0003e8000b121844 */
[----:B-1----:R-:W4:Y:S04]  /*16600*/  LDL.LU.64 R26, [R1+0x1d0] ;  /* 0x0001d000011a7983 */ /* 0x002f280000300a00 */
[----:B------:R1:W-:Y:S04]  /*16610*/  LDGSTS.E [R2+0x1de00], [R14.64], P6 ;  /* 0x1de000000e027fae */ /* 0x0003e8000b121844 */
[----:B------:R-:W4:Y:S04]  /*16620*/  LDL.LU.64 R18, [R1+0x1c8] ;  /* 0x0001c80001127983 */ /* 0x000f280000300a00 */
[----:B------:R1:W-:Y:S04]  /*16630*/  LDGSTS.E [R2+0x1e600], [R10.64], P6 ;  /* 0x1e6000000a027fae */ /* 0x0003e8000b121844 */
[----:B-1----:R-:W4:Y:S04]  /*16640*/  LDL.LU.64 R14, [R1+0x1a0] ;  /* 0x0001a000010e7983 */ /* 0x002f280000300a00 */
[----:B------:R1:W-:Y:S04]  /*16650*/  LDGSTS.E [R2+0x1ee00], [R6.64], P6 ;  /* 0x1ee0000006027fae */ /* 0x0003e8000b121844 */
[----:B------:R-:W4:Y:S04]  /*16660*/  LDL.LU.64 R10, [R1+0x198] ;  /* 0x00019800010a7983 */ /* 0x000f280000300a00 */
[----:B------:R1:W-:Y:S04]  /*16670*/  LDGSTS.E [R2+0x1f600], [R250.64], P6 ;  /* 0x1f600000fa027fae */ /* 0x0003e8000b121844 */
[----:B------:R1:W-:Y:S04]  /*16680*/  LDGSTS.E [R2+0x1fe00], [R208.64], P6 ;  /* 0x1fe00000d0027fae */ /* 0x0003e8000b121844 */
[----:B-1----:R-:W1:Y:S04]  /*16690*/  S2R R7, SR_TID.X ;  /* 0x0000000000077919 */ /* 0x002e680000002100 */
[----:B------:R-:W0:Y:S04]  /*166a0*/  LDGDEPBAR ;  /* 0x00000000000079af */ /* 0x000e280000000000 */
[----:B------:R-:W4:Y:S04]  /*166b0*/  LDL.LU.64 R208, [R1+0x170] ;  /* 0x0001700001d07983 */ /* 0x000f280000300a00 */
[----:B------:R-:W4:Y:S01]  /*166c0*/  LDL.LU.64 R250, [R1+0x168] ;  /* 0x0001680001fa7983 */ /* 0x000f220000300a00 */
[----:B------:R-:W-:-:S04]  /*166d0*/  IMAD.WIDE R34, R252, 0x4, R202 ;  /* 0x00000004fc227825 */ /* 0x000fc800078e02ca */
[----:B------:R-:W-:Y:S01]  /*166e0*/  IMAD.WIDE R30, R252, 0x4, R200 ;  /* 0x00000004fc1e7825 */ /* 0x000fe200078e02c8 */
[----:B-1----:R-:W-:-:S05]  /*166f0*/  LOP3.LUT R2, R7, 0x7f, RZ, 0xc0, !PT ;  /* 0x0000007f07027812 */ /* 0x002fca00078ec0ff */
[----:B------:R-:W-:Y:S01]  /*16700*/  IMAD.SHL.U32 R3, R2, 0x4, RZ ;  /* 0x0000000402037824 */ /* 0x000fe200078e00ff */
[----:B------:R-:W-:Y:S01]  /*16710*/  BAR.SYNC.DEFER_BLOCKING 0x0 ;  /* 0x0000000000007b1d */ /* 0x000fe20000010000 */
[----:B------:R-:W-:-:S05]  /*16720*/  IMAD.MOV.U32 R22, RZ, RZ, c[0x0][0x180] ;  /* 0x00006000ff167624 */ /* 0x000fca00078e00ff */
[----:B------:R2:W-:Y:S04]  /*16730*/  STL.64 [R1+0x8d8], R34 ;  /* 0x0008d82201007387 */ /* 0x0005e80000100a00 */
[----:B------:R3:W-:Y:S01]  /*16740*/  STL.64 [R1+0x8e8], R30 ;  /* 0x0008e81e01007387 */ /* 0x0007e20000100a00 */
[----:B------:R-:W-:-:S03]  /*16750*/  IADD3 R0, R22, -0x51, RZ ;  /* 0xffffffaf16007810 */ /* 0x000fc60007ffe0ff */
[----:B------:R-:W-:Y:S01]  /*16760*/  @!PT LDS RZ, [RZ] ;  /* 0x00000000fffff984 */ /* 0x000fe20000000800 */
[----:B------:R-:W-:Y:S01]  /*16770*/  @!PT LDS RZ, [RZ] ;  /* 0x00000000fffff984 */ /* 0x000fe20000000800 */
[----:B------:R-:W-:Y:S01]  /*16780*/  @!PT LDS RZ, [RZ] ;  /* 0x00000000fffff984 */ /* 0x000fe20000000800 */
[----:B------:R2:W-:Y:S04]  /*16790*/  LDGSTS.E [R3+0x50000], [R34.64], !P1 ;  /* 0x5000000022037fae */ /* 0x0005e8000c921844 */
[----:B------:R3:W-:Y:S01]  /*167a0*/  LDGSTS.E [R3+0x50200], [R30.64], !P1 ;  /* 0x502000001e037fae */ /* 0x0007e2000c921844 */
[----:B------:R-:W-:Y:S01]  /*167b0*/  ISETP.GE.U32.AND P6, PT, R0, 0x7fffff70, PT ;  /* 0x7fffff700000780c */ /* 0x000fe20003fc6070 */
[----:B--2---:R-:W-:-:S04]  /*167c0*/  IMAD.WIDE R34, R252, 0x4, R206 ;  /* 0x00000004fc227825 */ /* 0x004fc800078e02ce */
[C---:B---3--:R-:W-:Y:S01]  /*167d0*/  IMAD.WIDE R30, R252.reuse, 0x4, R204 ;  /* 0x00000004fc1e7825 */ /* 0x048fe200078e02cc */
[----:B------:R1:W-:Y:S04]  /*167e0*/  STL.64 [R1+0x718], R34 ;  /* 0x0007182201007387 */ /* 0x0003e80000100a00 */
[----:B------:R-:W2:Y:S04]  /*167f0*/  LDL.LU.64 R204, [R1+0x140] ;  /* 0x0001400001cc7983 */ /* 0x000ea80000300a00 */
[----:B------:R3:W-:Y:S04]  /*16800*/  STL.64 [R1+0x820], R30 ;  /* 0x0008201e01007387 */ /* 0x0007e80000100a00 */
[----:B------:R-:W2:Y:S01]  /*16810*/  LDL.LU.64 R206, [R1+0x138] ;  /* 0x0001380001ce7983 */ /* 0x000ea20000300a00 */
[----:B----4-:R-:W-:-:S03]  /*16820*/  IMAD.WIDE R26, R252, 0x4, R26 ;  /* 0x00000004fc1a7825 */ /* 0x010fc600078e021a */
[----:B------:R-:W4:Y:S04]  /*16830*/  LDL.LU.64 R202, [R1+0x110] ;  /* 0x0001100001ca7983 */ /* 0x000f280000300a00 */
[----:B------:R-:W4:Y:S01]  /*16840*/  LDL.LU.64 R200, [R1+0x108] ;  /* 0x0001080001c87983 */ /* 0x000f220000300a00 */
[----:B------:R-:W-:-:S03]  /*16850*/  IMAD.WIDE R18, R252, 0x4, R18 ;  /* 0x00000004fc127825 */ /* 0x000fc600078e0212 */
[----:B------:R1:W-:Y:S04]  /*16860*/  STL.64 [R1+0x700], R26 ;  /* 0x0007001a01007387 */ /* 0x0003e80000100a00 */
[----:B------:R1:W-:Y:S01]  /*16870*/  LDGSTS.E [R3+0x51000], [R34.64], !P5 ;  /* 0x5100000022037fae */ /* 0x0003e2000e921844 */
[----:B------:R-:W-:-:S03]  /*16880*/  IMAD.WIDE R14, R252, 0x4, R14 ;  /* 0x00000004fc0e7825 */ /* 0x000fc600078e020e */
[----:B------:R3:W-:Y:S04]  /*16890*/  STL.64 [R1+0x808], R18 ;  /* 0x0008081201007387 */ /* 0x0007e80000100a00 */
[----:B------:R3:W-:Y:S01]  /*168a0*/  LDGSTS.E [R3+0x51200], [R30.64], !P5 ;  /* 0x512000001e037fae */ /* 0x0007e2000e921844 */
[----:B------:R-:W-:-:S03]  /*168b0*/  IMAD.WIDE R10, R252, 0x4, R10 ;  /* 0x00000004fc0a7825 */ /* 0x000fc600078e020a */
[----:B-1----:R-:W4:Y:S04]  /*168c0*/  LDL.LU.64 R34, [R1+0xe0] ;  /* 0x0000e00001227983 */ /* 0x002f280000300a00 */
[----:B------:R1:W-:Y:S04]  /*168d0*/  LDGSTS.E [R3+0x52000], [R26.64], !P4 ;  /* 0x520000001a037fae */ /* 0x0003e8000e121844 */
[----:B---3--:R-:W3:Y:S04]  /*168e0*/  LDL.LU.64 R30, [R1+0xd8] ;  /* 0x0000d800011e7983 */ /* 0x008ee80000300a00 */
[----:B------:R1:W-:Y:S04]  /*168f0*/  STL.64 [R1+0x6e8], R14 ;  /* 0x0006e80e01007387 */ /* 0x0003e80000100a00 */
[----:B-1----:R-:W3:Y:S04]  /*16900*/  LDL.LU.64 R26, [R1+0xb8] ;  /* 0x0000b800011a7983 */ /* 0x002ee80000300a00 */
[----:B------:R1:W-:Y:S01]  /*16910*/  LDGSTS.E [R3+0x52200], [R18.64], !P4 ;  /* 0x5220000012037fae */ /* 0x0003e2000e121844 */
[----:B------:R-:W-:-:S03]  /*16920*/  IMAD.WIDE R208, R252, 0x4, R208 ;  /* 0x00000004fcd07825 */ /* 0x000fc600078e02d0 */
[----:B------:R1:W-:Y:S01]  /*16930*/  STL.64 [R1+0x7f0], R10 ;  /* 0x0007f00a01007387 */ /* 0x0003e20000100a00 */
[----:B------:R-:W-:-:S03]  /*16940*/  IMAD.WIDE R250, R252, 0x4, R250 ;  /* 0x00000004fcfa7825 */ /* 0x000fc600078e02fa */
[----:B------:R1:W-:Y:S04]  /*16950*/  LDGSTS.E [R3+0x53000], [R14.64], !P2 ;  /* 0x530000000e037fae */ /* 0x0003e8000d121844 */
[----:B-1----:R-:W3:Y:S04]  /*16960*/  LDL.LU.64 R18, [R1+0xb0] ;  /* 0x0000b00001127983 */ /* 0x002ee80000300a00 */
[----:B------:R1:W-:Y:S04]  /*16970*/  LDGSTS.E [R3+0x53200], [R10.64], !P2 ;  /* 0x532000000a037fae */ /* 0x0003e8000d121844 */
[----:B------:R-:W3:Y:S04]  /*16980*/  LDL.LU.64 R14, [R1+0x98] ;  /* 0x00009800010e7983 */ /* 0x000ee80000300a00 */
[----:B------:R1:W-:Y:S04]  /*16990*/  LDGSTS.E [R3+0x54000], [R208.64], !P6 ;  /* 0x54000000d0037fae */ /* 0x0003e8000f121844 */
[----:B-1----:R-:W3:Y:S04]  /*169a0*/  LDL.LU.64 R10, [R1+0x90] ;  /* 0x00009000010a7983 */ /* 0x002ee80000300a00 */
[----:B------:R1:W-:Y:S04]  /*169b0*/  STL.64 [R1+0x6d0], R208 ;  /* 0x0006d0d001007387 */ /* 0x0003e80000100a00 */
[----:B------:R1:W-:Y:S04]  /*169c0*/  STL.64 [R1+0x7d8], R250 ;  /* 0x0007d8fa01007387 */ /* 0x0003e80000100a00 */
[----:B------:R1:W-:Y:S04]  /*169d0*/  LDGSTS.E [R3+0x54200], [R250.64], !P6 ;  /* 0x54200000fa037fae */ /* 0x0003e8000f121844 */
[----:B-1----:R-:W3:Y:S04]  /*169e0*/  LDL.LU.64 R208, [R1+0x2600] ;  /* 0x0026000001d07983 */ /* 0x002ee80000300a00 */
[----:B------:R-:W3:Y:S01]  /*169f0*/  LDL.LU.64 R250, [R1+0x78] ;  /* 0x0000780001fa7983 */ /* 0x000ee20000300a00 */
[----:B------:R-:W-:-:S04]  /*16a00*/  IADD3 R0, R22, -0x55, RZ ;  /* 0xffffffab16007810 */ /* 0x000fc80007ffe0ff */
[----:B------:R-:W-:Y:S02]  /*16a10*/  ISETP.GE.U32.AND P1, PT, R0, 0x7fffff6c, PT ;  /* 0x7fffff6c0000780c */ /* 0x000fe40003f26070 */
        /* <DEDUP_REMOVED lines=8> */
[----:B------:R-:W-:Y:S01]  /*16aa0*/  IADD3 R0, R22, -0x69, RZ ;  /* 0xffffff9716007810 */ /* 0x000fe20007ffe0ff */
[----:B--2---:R-:W-:-:S05]  /*16ab0*/  IMAD.WIDE R204, R252, 0x4, R204 ;  /* 0x00000004fccc7825 */ /* 0x004fca00078e02cc */
[----:B------:R1:W-:Y:S01]  /*16ac0*/  STL.64 [R1+0x6b8], R204 ;  /* 0x0006b8cc01007387 */ /* 0x0003e20000100a00 */
[----:B------:R-:W-:-:S03]  /*16ad0*/  IMAD.WIDE R206, R252, 0x4, R206 ;  /* 0x00000004fcce7825 */ /* 0x000fc600078e02ce */
[----:B------:R1:W-:Y:S01]  /*16ae0*/  LDGSTS.E [R3+0x55000], [R204.64], !P1 ;  /* 0x55000000cc037fae */ /* 0x0003e2000c921844 */
[----:B----4-:R-:W-:-:S03]  /*16af0*/  IMAD.WIDE R202, R252, 0x4, R202 ;  /* 0x00000004fcca7825 */ /* 0x010fc600078e02ca */
[----:B------:R2:W-:Y:S01]  /*16b00*/  LDGSTS.E [R3+0x55200], [R206.64], !P1 ;  /* 0x55200000ce037fae */ /* 0x0005e2000c921844 */
[----:B------:R-:W-:-:S03]  /*16b10*/  IMAD.WIDE R200, R252, 0x4, R200 ;  /* 0x00000004fcc87825 */ /* 0x000fc600078e02c8 */
[----:B------:R4:W-:Y:S04]  /*16b20*/  LDGSTS.E [R3+0x56000], [R202.64], !P5 ;  /* 0x56000000ca037fae */ /* 0x0009e8000e921844 */
[----:B-1----:R-:W4:Y:S01]  /*16b30*/  LDL.LU.64 R204, [R1+0x25f8] ;  /* 0x0025f80001cc7983 */ /* 0x002f220000300a00 */
[----:B------:R-:W-:-:S03]  /*16b40*/  ISETP.GE.U32.AND P1, PT, R0, 0x7fffff58, PT ;  /* 0x7fffff580000780c */ /* 0x000fc60003f26070 */
[----:B------:R2:W-:Y:S04]  /*16b50*/  STL.64 [R1+0x7c0], R206 ;  /* 0x0007c0ce01007387 */ /* 0x0005e80000100a00 */
[----:B------:R1:W-:Y:S01]  /*16b60*/  LDGSTS.E [R3+0x56200], [R200.64], !P5 ;  /* 0x56200000c8037fae */ /* 0x0003e2000e921844 */
[----:B------:R-:W-:-:S03]  /*16b70*/  IMAD.WIDE R34, R252, 0x4, R34 ;  /* 0x00000004fc227825 */ /* 0x000fc600078e0222 */
[----:B--2---:R-:W2:Y:S04]  /*16b80*/  LDL.LU.64 R206, [R1+0x25f0] ;  /* 0x0025f00001ce7983 */ /* 0x004ea80000300a00 */
[----:B------:R-:W-:Y:S01]  /*16b90*/  STL.64 [R1+0x6a0], R202 ;  /* 0x0006a0ca01007387 */ /* 0x000fe20000100a00 */
[----:B---3--:R-:W-:-:S03]  /*16ba0*/  IMAD.WIDE R30, R252, 0x4, R30 ;  /* 0x00000004fc1e7825 */ /* 0x008fc600078e021e */
[----:B------:R-:W-:Y:S04]  /*16bb0*/  STL.64 [R1+0x7b0], R200 ;  /* 0x0007b0c801007387 */ /* 0x000fe80000100a00 */
[----:B------:R-:W-:Y:S01]  /*16bc0*/  STL.64 [R1+0x688], R34 ;  /* 0x0006882201007387 */ /* 0x000fe20000100a00 */
[----:B------:R-:W-:-:S03]  /*16bd0*/  IMAD.WIDE R26, R252, 0x4, R26 ;  /* 0x00000004fc1a7825 */ /* 0x000fc600078e021a */
[----:B------:R3:W-:Y:S04]  /*16be0*/  LDGSTS.E [R3+0x57000], [R34.64], !P4 ;  /* 0x5700000022037fae */ /* 0x0007e8000e121844 */
[----:B------:R-:W-:Y:S04]  /*16bf0*/  STL.64 [R1+0x7a8], R30 ;  /* 0x0007a81e01007387 */ /* 0x000fe80000100a00 */
[----:B------:R1:W-:Y:S01]  /*16c00*/  LDGSTS.E [R3+0x57200], [R30.64], !P4 ;  /* 0x572000001e037fae */ /* 0x0003e2000e121844 */
[----:B------:R-:W-:-:S03]  /*16c10*/  IMAD.WIDE R18, R252, 0x4, R18 ;  /* 0x00000004fc127825 */ /* 0x000fc600078e0212 */
[----:B------:R-:W-:Y:S04]  /*16c20*/  STL.64 [R1+0x670], R26 ;  /* 0x0006701a01007387 */ /* 0x000fe80000100a00 */
[----:B------:R1:W-:Y:S01]  /*16c30*/  LDGSTS.E [R3+0x58000], [R26.64], !P2 ;  /* 0x580000001a037fae */ /* 0x0003e2000d121844 */
[----:B------:R-:W-:-:S03]  /*16c40*/  IMAD.WIDE R14, R252, 0x4, R14 ;  /* 0x00000004fc0e7825 */ /* 0x000fc600078e020e */
[----:B------:R-:W-:Y:S04]  /*16c50*/  STL.64 [R1+0x7a0], R18 ;  /* 0x0007a01201007387 */ /* 0x000fe80000100a00 */
[----:B------:R1:W-:Y:S01]  /*16c60*/  LDGSTS.E [R3+0x58200], [R18.64], !P2 ;  /* 0x5820000012037fae */ /* 0x0003e2000d121844 */
[----:B------:R-:W-:-:S03]  /*16c70*/  IMAD.WIDE R10, R252, 0x4, R10 ;  /* 0x00000004fc0a7825 */ /* 0x000fc600078e020a */
[----:B------:R1:W-:Y:S04]  /*16c80*/  STL.64 [R1+0x658], R14 ;  /* 0x0006580e01007387 */ /* 0x0003e80000100a00 */
[----:B------:R1:W-:Y:S04]  /*16c90*/  LDGSTS.E [R3+0x59000], [R14.64], !P6 ;  /* 0x590000000e037fae */ /* 0x0003e8000f121844 */
[----:B------:R1:W-:Y:S04]  /*16ca0*/  STL.64 [R1+0x798], R10 ;  /* 0x0007980a01007387 */ /* 0x0003e80000100a00 */
[----:B------:R3:W-:Y:S01]  /*16cb0*/  LDGSTS.E [R3+0x59200], [R10.64], !P6 ;  /* 0x592000000a037fae */ /* 0x0007e2000f121844 */
[----:B-1----:R-:W-:-:S04]  /*16cc0*/  IMAD.WIDE R14, R252, 0x4, R250 ;  /* 0x00000004fc0e7825 */ /* 0x002fc800078e02fa */
[----:B---3--:R-:W-:-:S04]  /*16cd0*/  IMAD.WIDE R10, R252, 0x4, R248 ;  /* 0x00000004fc0a7825 */ /* 0x008fc800078e02f8 */
[----:B------:R-:W-:Y:S01]  /*16ce0*/  IMAD.SHL.U32 R248, R2, 0x4, RZ ;  /* 0x0000000402f87824 */ /* 0x000fe200078e00ff */
[----:B------:R1:W-:Y:S04]  /*16cf0*/  STL.64 [R1+0x640], R14 ;  /* 0x0006400e01007387 */ /* 0x0003e80000100a00 */
[----:B------:R1:W-:Y:S04]  /*16d00*/  LDGSTS.E [R248+0x5a000], [R14.64], !P1 ;  /* 0x5a0000000ef87fae */ /* 0x0003e8000c921844 */
[----:B------:R3:W-:Y:S04]  /*16d10*/  STL.64 [R1+0x790], R10 ;  /* 0x0007900a01007387 */ /* 0x0007e80000100a00 */
[----:B------:R3:W-:Y:S01]  /*16d20*/  LDGSTS.E [R248+0x5a200], [R10.64], !P1 ;  /* 0x5a2000000af87fae */ /* 0x0007e2000c921844 */
[----:B-1----:R-:W-:-:S04]  /*16d30*/  IMAD.WIDE R14, R252, 0x4, R240 ;  /* 0x00000004fc0e7825 */ /* 0x002fc800078e02f0 */
[----:B---3--:R-:W-:Y:S01]  /*16d40*/  IMAD.WIDE R10, R252, 0x4, R238 ;  /* 0x00000004fc0a7825 */ /* 0x008fe200078e02ee */
[----:B------:R1:W-:Y:S04]  /*16d50*/  STL.64 [R1+0x200], R14 ;  /* 0x0002000e01007387 */ /* 0x0003e80000100a00 */
[----:B------:R3:W-:Y:S04]  /*16d60*/  STL.64 [R1+0x788], R10 ;  /* 0x0007880a01007387 */ /* 0x0007e80000100a00 */
[----:B------:R-:W2:Y:S04]  /*16d70*/  LDL.LU.64 R34, [R1+0x220] ;  /* 0x0002200001227983 */ /* 0x000ea80000300a00 */
[----:B------:R-:W4:Y:S01]  /*16d80*/  LDL.LU.64 R250, [R1+0x218] ;  /* 0x0002180001fa7983 */ /* 0x000f220000300a00 */
[----:B------:R-:W-:-:S04]  /*16d90*/  IADD3 R0, R22, -0x6d, RZ ;  /* 0xffffff9316007810 */ /* 0x000fc80007ffe0ff */
[----:B------:R-:W-:Y:S02]  /*16da0*/  ISETP.GE.U32.AND P5, PT, R0, 0x7fffff54, PT ;  /* 0x7fffff540000780c */ /* 0x000fe40003fa6070 */
[----:B------:R-:W-:-:S04]  /*16db0*/  IADD3 R0, R22, -0x71, RZ ;  /* 0xffffff8f16007810 */ /* 0x000fc80007ffe0ff */
[----:B------:R-:W-:Y:S02]  /*16dc0*/  ISETP.GE.U32.AND P4, PT, R0, 0x7fffff50, PT ;  /* 0x7fffff500000780c */ /* 0x000fe40003f86070 */
[----:B------:R-:W-:-:S04]  /*16dd0*/  IADD3 R0, R22, -0x75, RZ ;  /* 0xffffff8b16007810 */ /* 0x000fc80007ffe0ff */
[----:B------:R-:W-:Y:S01]  /*16de0*/  ISETP.GE.U32.AND P2, PT, R0, 0x7fffff4c, PT ;  /* 0x7fffff4c0000780c */ /* 0x000fe20003f46070 */
[----:B------:R1:W-:Y:S01]  /*16df0*/  LDGSTS.E [R248+0x5b000], [R14.64], !P5 ;  /* 0x5b0000000ef87fae */ /* 0x0003e2000e921844 */
[----:B------:R-:W-:-:S03]  /*16e00*/  IADD3 R0, R22, -0x79, RZ ;  /* 0xffffff8716007810 */ /* 0x000fc60007ffe0ff */
[----:B------:R3:W-:Y:S01]  /*16e10*/  LDGSTS.E [R248+0x5b200], [R10.64], !P5 ;  /* 0x5b2000000af87fae */ /* 0x0007e2000e921844 */
[----:B------:R-:W-:Y:S01]  /*16e20*/  ISETP.GE.U32.AND P6, PT, R0, 0x7fffff48, PT ;  /* 0x7fffff480000780c */ /* 0x000fe20003fc6070 */
[----:B-1----:R-:W-:-:S04]  /*16e30*/  IMAD.WIDE R14, R252, 0x4, R230 ;  /* 0x00000004fc0e7825 */ /* 0x002fc800078e02e6 */
[----:B---3--:R-:W-:Y:S01]  /*16e40*/  IMAD.WIDE R10, R252, 0x4, R228 ;  /* 0x00000004fc0a7825 */ /* 0x008fe200078e02e4 */
[----:B------:R1:W-:Y:S01]  /*16e50*/  STL.64 [R1+0x1f8], R14 ;  /* 0x0001f80e01007387 */ /* 0x0003e20000100a00 */
[----:B------:R-:W-:-:S03]  /*16e60*/  IADD3 R0, R22, -0x7d, RZ ;  /* 0xffffff8316007810 */ /* 0x000fc60007ffe0ff */
[----:B------:R1:W-:Y:S04]  /*16e70*/  LDGSTS.E [R248+0x5c000], [R14.64], !P4 ;  /* 0x5c0000000ef87fae */ /* 0x0003e8000e121844 */
[----:B------:R3:W-:Y:S04]  /*16e80*/  STL.64 [R1+0x780], R10 ;  /* 0x0007800a01007387 */ /* 0x0007e80000100a00 */
[----:B------:R3:W-:Y:S01]  /*16e90*/  LDGSTS.E [R248+0x5c200], [R10.64], !P4 ;  /* 0x5c2000000af87fae */ /* 0x0007e2000e121844 */
[----:B-1----:R-:W-:-:S03]  /*16ea0*/  IMAD.WIDE R14, R252, 0x4, R222 ;  /* 0x00000004fc0e7825 */ /* 0x002fc600078e02de */
[----:B------:R-:W4:Y:S01]  /*16eb0*/  LDL.LU.64 R30, [R1+0x1f0] ;  /* 0x0001f000011e7983 */ /* 0x000f220000300a00 */
[----:B------:R-:W-:-:S03]  /*16ec0*/  ISETP.GE.U32.AND P1, PT, R0, 0x7fffff44, PT ;  /* 0x7fffff440000780c */ /* 0x000fc60003f26070 */
[----:B------:R-:W4:Y:S01]  /*16ed0*/  LDL.LU.64 R26, [R1+0x1e8] ;  /* 0x0001e800011a7983 */ /* 0x000f220000300a00 */
[----:B---3--:R-:W-:-:S03]  /*16ee0*/  IMAD.WIDE R10, R252, 0x4, R220 ;  /* 0x00000004fc0a7825 */ /* 0x008fc600078e02dc */
[----:B------:R1:W-:Y:S04]  /*16ef0*/  STL.64 [R1+0x1d0], R14 ;  /* 0x0001d00e01007387 */ /* 0x0003e80000100a00 */
[----:B------:R1:W-:Y:S04]  /*16f00*/  LDGSTS.E [R248+0x5d000], [R14.64], !P2 ;  /* 0x5d0000000ef87fae */ /* 0x0003e8000d121844 */
[----:B------:R3:W-:Y:S04]  /*16f10*/  STL.64 [R1+0x778], R10 ;  /* 0x0007780a01007387 */ /* 0x0007e80000100a00 */
[----:B------:R3:W-:Y:S01]  /*16f20*/  LDGSTS.E [R248+0x5d200], [R10.64], !P2 ;  /* 0x5d2000000af87fae */ /* 0x0007e2000d121844 */
[----:B-1----:R-:W-:-:S03]  /*16f30*/  IMAD.WIDE R14, R252, 0x4, R214 ;  /* 0x00000004fc0e7825 */ /* 0x002fc600078e02d6 */
[----:B------:R-:W4:Y:S04]  /*16f40*/  LDL.LU.64 R18, [R1+0x1c0] ;  /* 0x0001c00001127983 */ /* 0x000f280000300a00 */
[----:B------:R1:W-:Y:S01]  /*16f50*/  STL.64 [R1+0x1c8], R14 ;  /* 0x0001c80e01007387 */ /* 0x0003e20000100a00 */
[----:B---3--:R-:W-:-:S03]  /*16f60*/  IMAD.WIDE R10, R252, 0x4, R212 ;  /* 0x00000004fc0a7825 */ /* 0x008fc600078e02d4 */
[----:B------:R1:W-:Y:S01]  /*16f70*/  LDGSTS.E [R248+0x5e000], [R14.64], !P6 ;  /* 0x5e0000000ef87fae */ /* 0x0003e2000f121844 */
[----:B------:R-:W-:-:S03]  /*16f80*/  LOP3.LUT R7, R7, 0x7f, RZ, 0xc0, !PT ;  /* 0x0000007f07077812 */ /* 0x000fc600078ec0ff */
[----:B------:R3:W-:Y:S01]  /*16f90*/  LDGSTS.E [R248+0x5e200], [R10.64], !P6 ;  /* 0x5e2000000af87fae */ /* 0x0007e2000f121844 */
[----:B------:R-:W-:-:S03]  /*16fa0*/  IMAD.WIDE R196, R252, 0x4, R196 ;  /* 0x00000004fcc47825 */ /* 0x000fc600078e02c4 */
[----:B-1----:R-:W4:Y:S04]  /*16fb0*/  LDL.LU.64 R14, [R1+0x1b8] ;  /* 0x0001b800010e7983 */ /* 0x002f280000300a00 */
[----:B------:R3:W-:Y:S01]  /*16fc0*/  STL.64 [R1+0x770], R10 ;  /* 0x0007700a01007387 */ /* 0x0007e20000100a00 */
[----:B------:R-:W-:Y:S02]  /*16fd0*/  IMAD.SHL.U32 R23, R7, 0x4, RZ ;  /* 0x0000000407177824 */ /* 0x000fe400078e00ff */
[----:B---3--:R-:W-:-:S05]  /*16fe0*/  IMAD.WIDE R10, R252, 0x4, R198 ;  /* 0x00000004fc0a7825 */ /* 0x008fca00078e02c6 */
[----:B------:R1:W-:Y:S04]  /*16ff0*/  STL.64 [R1+0x1a0], R10 ;  /* 0x0001a00a01007387 */ /* 0x0003e80000100a00 */
[----:B------:R1:W-:Y:S04]  /*17000*/  LDGSTS.E [R248+0x5f000], [R10.64], !P1 ;  /* 0x5f0000000af87fae */ /* 0x0003e8000c921844 */
[----:B------:R2:W-:Y:S04]  /*17010*/  LDGSTS.E [R248+0x5f200], [R196.64], !P1 ;  /* 0x5f200000c4f87fae */ /* 0x0005e8000c921844 */
[----:B-1----:R-:W3:Y:S04]  /*17020*/  LDL.LU.64 R10, [R1+0x190] ;  /* 0x00019000010a7983 */ /* 0x002ee80000300a00 */
[----:B------:R2:W-:Y:S04]  /*17030*/  STL.64 [R1+0x768], R196 ;  /* 0x000768c401007387 */ /* 0x0005e80000100a00 */
[----:B------:R-:W3:Y:S01]  /*17040*/  LDL.LU.64 R6, [R1+0x188] ;  /* 0x0001880001067983 */ /* 0x000ee20000300a00 */
[----:B--2---:R-:W-:-:S04]  /*17050*/  IMAD.WIDE R196, R252, 0x4, R34 ;  /* 0x00000004fcc47825 */ /* 0x004fc800078e0222 */
[----:B----4-:R-:W-:Y:S02]  /*17060*/  IMAD.WIDE R34, R252, 0x4, R250 ;  /* 0x00000004fc227825 */ /* 0x010fe400078e02fa */
[----:B------:R-:W2:Y:S01]  /*17070*/  LDL.LU.64 R250, [R1+0x160] ;  /* 0x0001600001fa7983 */ /* 0x000ea20000300a00 */
[----:B------:R-:W-:-:S04]  /*17080*/  IADD3 R0, R22, -0x42, RZ ;  /* 0xffffffbe16007810 */ /* 0x000fc80007ffe0ff */
[----:B------:R-:W-:Y:S02]  /*17090*/  ISETP.GE.U32.AND P5, PT, R0, 0x7fffff7f, PT ;  /* 0x7fffff7f0000780c */ /* 0x000fe40003fa6070 */
[----:B------:R-:W-:-:S04]  /*170a0*/  IADD3 R0, R22, -0x46, RZ ;  /* 0xffffffba16007810 */ /* 0x000fc80007ffe0ff */
[----:B------:R-:W-:Y:S02]  /*170b0*/  ISETP.GE.U32.AND P4, PT, R0, 0x7fffff7b, PT ;  /* 0x7fffff7b0000780c */ /* 0x000fe40003f86070 */
[----:B------:R-:W-:Y:S01]  /*170c0*/  IADD3 R0, R22, -0x4a, RZ ;  /* 0xffffffb616007810 */ /* 0x000fe20007ffe0ff */
[----:B------:R-:W-:Y:S01]  /*170d0*/  STL.64 [R1+0x198], R196 ;  /* 0x000198c401007387 */ /* 0x000fe20000100a00 */
[----:B------:R-:W-:Y:S02]  /*170e0*/  LOP3.LUT R23, R23, 0x20, RZ, 0x3c, !PT ;  /* 0x0000002017177812 */ /* 0x000fe400078e3cff */
[----:B------:R-:W-:Y:S01]  /*170f0*/  ISETP.GE.U32.AND P2, PT, R0, 0x7fffff77, PT ;  /* 0x7fffff770000780c */ /* 0x000fe20003f46070 */
[----:B------:R1:W-:Y:S01]  /*17100*/  STL.64 [R1+0x838], R34 ;  /* 0x0008382201007387 */ /* 0x0003e20000100a00 */
[----:B------:R-:W-:-:S03]  /*17110*/  IADD3 R0, R22, -0x4e, RZ ;  /* 0xffffffb216007810 */ /* 0x000fc60007ffe0ff */
[----:B------:R-:W4:Y:S01]  /*17120*/  LDL.LU.64 R240, [R1+0x158] ;  /* 0x0001580001f07983 */ /* 0x000f220000300a00 */
[----:B------:R-:W-:-:S03]  /*17130*/  ISETP.GE.U32.AND P6, PT, R0, 0x7fffff73, PT ;  /* 0x7fffff730000780c */ /* 0x000fc60003fc6070 */
[----:B------:R-:W4:Y:S04]  /*17140*/  LDL.LU.64 R200, [R1+0x130] ;  /* 0x0001300001c87983 */ /* 0x000f280000300a00 */
[----:B------:R-:W4:Y:S04]  /*17150*/  LDL.LU.64 R202, [R1+0x128] ;  /* 0x0001280001ca7983 */ /* 0x000f280000300a00 */
[----:B------:R3:W-:Y:S04]  /*17160*/  LDGSTS.E [R23+0x50400], [R196.64], !P5 ;  /* 0x50400000c4177fae */ /* 0x0007e8000e921844 */
[----:B------:R1:W-:Y:S01]  /*17170*/  LDGSTS.E [R23+0x50600], [R34.64], !P5 ;  /* 0x5060000022177fae */ /* 0x0003e2000e921844 */
[----:B------:R-:W-:-:S04]  /*17180*/  IMAD.WIDE R30, R252, 0x4, R30 ;  /* 0x00000004fc1e7825 */ /* 0x000fc800078e021e */
[C---:B------:R-:W-:Y:S01]  /*17190*/  IMAD.WIDE R26, R252.reuse, 0x4, R26 ;  /* 0x00000004fc1a7825 */ /* 0x040fe200078e021a */
[----:B------:R1:W-:Y:S04]  /*171a0*/  STL.64 [R1+0x170], R30 ;  /* 0x0001701e01007387 */ /* 0x0003e80000100a00 */
[----:B------:R1:W-:Y:S04]  /*171b0*/  STL.64 [R1+0x818], R26 ;  /* 0x0008181a01007387 */ /* 0x0003e80000100a00 */
[----:B------:R1:W-:Y:S04]  /*171c0*/  LDGSTS.E [R23+0x51400], [R30.64], !P4 ;  /* 0x514000001e177fae */ /* 0x0003e8000e121844 */
[----:B-1----:R-:W4:Y:S04]  /*171d0*/  LDL.LU.64 R34, [R1+0x100] ;  /* 0x0001000001227983 */ /* 0x002f280000300a00 */
[----:B------:R1:W-:Y:S01]  /*171e0*/  LDGSTS.E [R23+0x51600], [R26.64], !P4 ;  /* 0x516000001a177fae */ /* 0x0003e2000e121844 */
[----:B------:R-:W-:-:S03]  /*171f0*/  IMAD.WIDE R18, R252, 0x4, R18 ;  /* 0x00000004fc127825 */ /* 0x000fc600078e0212 */
[----:B------:R-:W4:Y:S04]  /*17200*/  LDL.LU.64 R30, [R1+0xf8] ;  /* 0x0000f800011e7983 */ /* 0x000f280000300a00 */
[----:B------:R1:W-:Y:S04]  /*17210*/  STL.64 [R1+0x168], R18 ;  /* 0x0001681201007387 */ /* 0x0003e80000100a00 */
[----:B------:R1:W-:Y:S01]  /*17220*/  LDGSTS.E [R23+0x52400], [R18.64], !P2 ;  /* 0x5240000012177fae */ /* 0x0003e2000d121844 */
[----:B------:R-:W-:-:S05]  /*17230*/  IMAD.WIDE R14, R252, 0x4, R14 ;  /* 0x00000004fc0e7825 */ /* 0x000fca00078e020e */
[----:B------:R1:W-:Y:S04]  /*17240*/  STL.64 [R1+0x800], R14 ;  /* 0x0008000e01007387 */ /* 0x0003e80000100a00 */
[----:B-1----:R-:W4:Y:S04]  /*17250*/  LDL.LU.64 R26, [R1+0xd0] ;  /* 0x0000d000011a7983 */ /* 0x002f280000300a00 */
[----:B------:R1:W-:Y:S04]  /*17260*/  LDGSTS.E [R23+0x52600], [R14.64], !P2 ;  /* 0x526000000e177fae */ /* 0x0003e8000d121844 */
[----:B------:R-:W4:Y:S04]  /*17270*/  LDL.LU.64 R18, [R1+0xc8] ;  /* 0x0000c80001127983 */ /* 0x000f280000300a00 */
[----:B-1----:R-:W4:Y:S01]  /*17280*/  LDL.LU.64 R14, [R1+0xa8] ;  /* 0x0000a800010e7983 */ /* 0x002f220000300a00 */
[----:B---3--:R-:W-:-:S03]  /*17290*/  IMAD.WIDE R196, R252, 0x4, R10 ;  /* 0x00000004fcc47825 */ /* 0x008fc600078e020a */
[----:B------:R-:W3:Y:S01]  /*172a0*/  LDL.LU.64 R10, [R1+0xa0] ;  /* 0x0000a000010a7983 */ /* 0x000ee20000300a00 */
[----:B------:R-:W-:-:S03]  /*172b0*/  IMAD.WIDE R6, R252, 0x4, R6 ;  /* 0x00000004fc067825 */ /* 0x000fc600078e0206 */
[----:B------:R-:W-:Y:S04]  /*172c0*/  STL.64 [R1+0x140], R196 ;  /* 0x000140c401007387 */ /* 0x000fe80000100a00 */
[----:B------:R4:W-:Y:S04]  /*172d0*/  LDGSTS.E [R23+0x53400], [R196.64], !P6 ;  /* 0x53400000c4177fae */ /* 0x0009e8000f121844 */
[----:B------:R1:W-:Y:S04]  /*172e0*/  STL.64 [R1+0x7e8], R6 ;  /* 0x0007e80601007387 */ /* 0x0003e80000100a00 */
[----:B------:R1:W-:Y:S04]  /*172f0*/  LDGSTS.E [R23+0x53600], [R6.64], !P6 ;  /* 0x5360000006177fae */ /* 0x0003e8000f121844 */
[----:B-1----:R-:W3:Y:S01]  /*17300*/  LDL.LU.64 R6, [R1+0x88] ;  /* 0x0000880001067983 */ /* 0x002ee20000300a00 */
[----:B--2---:R-:W-:-:S03]  /*17310*/  IMAD.WIDE R198, R252, 0x4, R250 ;  /* 0x00000004fcc67825 */ /* 0x004fc600078e02fa */
[----:B------:R-:W2:Y:S01]  /*17320*/  LDL.LU.64 R250, [R1+0x80] ;  /* 0x0000800001fa7983 */ /* 0x000ea20000300a00 */
[----:B------:R-:W-:-:S04]  /*17330*/  IADD3 R0, R22, -0x52, RZ ;  /* 0xffffffae16007810 */ /* 0x000fc80007ffe0ff */
[----:B------:R-:W-:Y:S02]  /*17340*/  ISETP.GE.U32.AND P1, PT, R0, 0x7fffff6f, PT ;  /* 0x7fffff6f0000780c */ /* 0x000fe40003f26070 */
[----:B------:R-:W-:-:S04]  /*17350*/  IADD3 R0, R22, -0x56, RZ ;  /* 0xffffffaa16007810 */ /* 0x000fc80007ffe0ff */
[----:B------:R-:W-:Y:S02]  /*17360*/  ISETP.GE.U32.AND P5, PT, R0, 0x7fffff6b, PT ;  /* 0x7fffff6b0000780c */ /* 0x000fe40003fa6070 */
[----:B------:R-:W-:-:S04]  /*17370*/  IADD3 R0, R22, -0x5a, RZ ;  /* 0xffffffa616007810 */ /* 0x000fc80007ffe0ff */
[----:B------:R-:W-:Y:S01]  /*17380*/  ISETP.GE.U32.AND P4, PT, R0, 0x7fffff67, PT ;  /* 0x7fffff670000780c */ /* 0x000fe20003f86070 */
[----:B----4-:R-:W-:Y:S01]  /*17390*/  IMAD.WIDE R196, R252, 0x4, R240 ;  /* 0x00000004fcc47825 */ /* 0x010fe200078e02f0 */
[----:B------:R-:W-:Y:S01]  /*173a0*/  IADD3 R0, R22, -0x5e, RZ ;  /* 0xffffffa216007810 */ /* 0x000fe20007ffe0ff */
[----:B------:R1:W-:Y:S03]  /*173b0*/  STL.64 [R1+0x138], R198 ;  /* 0x000138c601007387 */ /* 0x0003e60000100a00 */
[----:B------:R-:W-:Y:S01]  /*173c0*/  ISETP.GE.U32.AND P2, PT, R0, 0x7fffff63, PT ;  /* 0x7fffff630000780c */ /* 0x000fe20003f46070 */
[----:B------:R1:W-:Y:S01]  /*173d0*/  LDGSTS.E [R23+0x54400], [R198.64], !P1 ;  /* 0x54400000c6177fae */ /* 0x0003e2000c921844 */
[----:B------:R-:W-:-:S03]  /*173e0*/  IADD3 R0, R22, -0x62, RZ ;  /* 0xffffff9e16007810 */ /* 0x000fc60007ffe0ff */
[----:B------:R4:W-:Y:S01]  /*173f0*/  STL.64 [R1+0x7d0], R196 ;  /* 0x0007d0c401007387 */ /* 0x0009e20000100a00 */
[----:B------:R-:W-:Y:S02]  /*17400*/  ISETP.GE.U32.AND P6, PT, R0, 0x7fffff5f, PT ;  /* 0x7fffff5f0000780c */ /* 0x000fe40003fc6070 */
[----:B------:R-:W-:Y:S01]  /*17410*/  IADD3 R0, R22, -0x66, RZ ;  /* 0xffffff9a16007810 */ /* 0x000fe20007ffe0ff */
[----:B------:R4:W-:Y:S01]  /*17420*/  LDGSTS.E [R23+0x54600], [R196.64], !P1 ;  /* 0x54600000c4177fae */ /* 0x0009e2000c921844 */
[----:B-1----:R-:W-:Y:S02]  /*17430*/  IMAD.WIDE R198, R252, 0x4, R200 ;  /* 0x00000004fcc67825 */ /* 0x002fe400078e02c8 */
[----:B------:R-:W-:Y:S02]  /*17440*/  ISETP.GE.U32.AND P1, PT, R0, 0x7fffff5b, PT ;  /* 0x7fffff5b0000780c */ /* 0x000fe40003f26070 */
[----:B----4-:R-:W-:Y:S01]  /*17450*/  IMAD.WIDE R196, R252, 0x4, R202 ;  /* 0x00000004fcc47825 */ /* 0x010fe200078e02ca */
[----:B------:R-:W-:Y:S01]  /*17460*/  STL.64 [R1+0x130], R198 ;  /* 0x000130c601007387 */ /* 0x000fe20000100a00 */
[----:B------:R-:W-:-:S03]  /*17470*/  IADD3 R0, R22, -0x6a, RZ ;  /* 0xffffff9616007810 */ /* 0x000fc60007ffe0ff */
[----:B------:R1:W-:Y:S04]  /*17480*/  LDGSTS.E [R23+0x55400], [R198.64], !P5 ;  /* 0x55400000c6177fae */ /* 0x0003e8000e921844 */
[----:B------:R-:W-:Y:S04]  /*17490*/  STL.64 [R1+0x7b8], R196 ;  /* 0x0007b8c401007387 */ /* 0x000fe80000100a00 */
[----:B------:R2:W-:Y:S01]  /*174a0*/  LDGSTS.E [R23+0x55600], [R196.64], !P5 ;  /* 0x55600000c4177fae */ /* 0x0005e2000e921844 */
[----:B------:R-:W-:Y:S01]  /*174b0*/  IMAD.WIDE R34, R252, 0x4, R34 ;  /* 0x00000004fc227825 */ /* 0x000fe200078e0222 */
[----:B------:R-:W-:-:S04]  /*174c0*/  ISETP.GE.U32.AND P5, PT, R0, 0x7fffff57, PT ;  /* 0x7fffff570000780c */ /* 0x000fc80003fa6070 */
[----:B------:R-:W-:Y:S01]  /*174d0*/  STL.64 [R1+0x128], R34 ;  /* 0x0001282201007387 */ /* 0x000fe20000100a00 */
[----:B------:R-:W-:-:S03]  /*174e0*/  IMAD.WIDE R30, R252, 0x4, R30 ;  /* 0x00000004fc1e7825 */ /* 0x000fc600078e021e */
[----:B------:R1:W-:Y:S04]  /*174f0*/  LDGSTS.E [R23+0x56400], [R34.64], !P4 ;  /* 0x5640000022177fae */ /* 0x0003e8000e121844 */
[----:B------:R-:W-:Y:S04]  /*17500*/  STL.64 [R1+0x220], R30 ;  /* 0x0002201e01007387 */ /* 0x000fe80000100a00 */
[----:B------:R1:W-:Y:S01]  /*17510*/  LDGSTS.E [R23+0x56600], [R30.64], !P4 ;  /* 0x566000001e177fae */ /* 0x0003e2000e121844 */
[----:B------:R-:W-:-:S04]  /*17520*/  IMAD.WIDE R26, R252, 0x4, R26 ;  /* 0x00000004fc1a7825 */ /* 0x000fc800078e021a */
[C---:B------:R-:W-:Y:S01]  /*17530*/  IMAD.WIDE R18, R252.reuse, 0x4, R18 ;  /* 0x00000004fc127825 */ /* 0x040fe200078e0212 */
[----:B------:R-:W-:Y:S04]  /*17540*/  STL.64 [R1+0x110], R26 ;  /* 0x0001101a01007387 */ /* 0x000fe80000100a00 */
[----:B------:R1:W-:Y:S01]  /*17550*/  LDGSTS.E [R23+0x57400], [R26.64], !P2 ;  /* 0x574000001a177fae */ /* 0x0003e2000d121844 */
[----:B------:R-:W-:-:S03]  /*17560*/  IMAD.WIDE R14, R252, 0x4, R14 ;  /* 0x00000004fc0e7825 */ /* 0x000fc600078e020e */
[----:B------:R-:W-:Y:S04]  /*17570*/  STL.64 [R1+0x218], R18 ;  /* 0x0002181201007387 */ /* 0x000fe80000100a00 */
[----:B------:R1:W-:Y:S04]  /*17580*/  LDGSTS.E [R23+0x57600], [R18.64], !P2 ;  /* 0x5760000012177fae */ /* 0x0003e8000d121844 */
[----:B------:R-:W-:Y:S04]  /*17590*/  STL.64 [R1+0x108], R14 ;  /* 0x0001080e01007387 */ /* 0x000fe80000100a00 */
[----:B------:R1:W-:Y:S01]  /*175a0*/  LDGSTS.E [R23+0x58400], [R14.64], !P6 ;  /* 0x584000000e177fae */ /* 0x0003e2000f121844 */
[----:B---3--:R-:W-:-:S05]  /*175b0*/  IMAD.WIDE R10, R252, 0x4, R10 ;  /* 0x00000004fc0a7825 */ /* 0x008fca00078e020a */
[----:B------:R3:W-:Y:S04]  /*175c0*/  STL.64 [R1+0x1f0], R10 ;  /* 0x0001f00a01007387 */ /* 0x0007e80000100a00 */
[----:B------:R3:W-:Y:S02]  /*175d0*/  LDGSTS.E [R23+0x58600], [R10.64], !P6 ;  /* 0x586000000a177fae */ /* 0x0007e4000f121844 */
[----:B---3--:R-:W-:-:S05]  /*175e0*/  IMAD.WIDE R10, R252, 0x4, R6 ;  /* 0x00000004fc0a7825 */ /* 0x008fca00078e0206 */
[----:B------:R3:W-:Y:S04]  /*175f0*/  STL.64 [R1+0x100], R10 ;  /* 0x0001000a01007387 */ /* 0x0007e80000100a00 */
[----:B------:R3:W-:Y:S02]  /*17600*/  LDGSTS.E [R23+0x59400], [R10.64], !P1 ;  /* 0x594000000a177fae */ /* 0x0007e4000c921844 */
[----:B---3--:R-:W-:-:S04]  /*17610*/  IMAD.WIDE R10, R252, 0x4, R244 ;  /* 0x00000004fc0a7825 */ /* 0x008fc800078e02f4 */
[----:B--2---:R-:W-:-:S05]  /*17620*/  IMAD.WIDE R6, R252, 0x4, R250 ;  /* 0x00000004fc067825 */ /* 0x004fca00078e02fa */
[----:B------:R2:W-:Y:S04]  /*17630*/  STL.64 [R1+0x1e8], R6 ;  /* 0x0001e80601007387 */ /* 0x0005e80000100a00 */
[----:B------:R2:W-:Y:S04]  /*17640*/  LDGSTS.E [R23+0x59600], [R6.64], !P1 ;  /* 0x5960000006177fae */ /* 0x0005e8000c921844 */
[----:B------:R3:W-:Y:S04]  /*17650*/  STL.64 [R1+0xf8], R10 ;  /* 0x0000f80a01007387 */ /* 0x0007e80000100a00 */
[----:B------:R3:W-:Y:S01]  /*17660*/  LDGSTS.E [R23+0x5a400], [R10.64], !P5 ;  /* 0x5a4000000a177fae */ /* 0x0007e2000e921844 */
[----:B--2---:R-:W-:-:S05]  /*17670*/  IMAD.WIDE R6, R252, 0x4, R242 ;  /* 0x00000004fc067825 */ /* 0x004fca00078e02f2 */
[----:B------:R2:W-:Y:S01]  /*17680*/  STL.64 [R1+0x1c0], R6 ;  /* 0x0001c00601007387 */ /* 0x0005e20000100a00 */
[----:B---3--:R-:W-:-:S03]  /*17690*/  IMAD.WIDE R10, R252, 0x4, R234 ;  /* 0x00000004fc0a7825 */ /* 0x008fc600078e02ea */
[----:B------:R2:W-:Y:S04]  /*176a0*/  LDGSTS.E [R23+0x5a600], [R6.64], !P5 ;  /* 0x5a60000006177fae */ /* 0x0005e8000e921844 */
[----:B------:R3:W-:Y:S01]  /*176b0*/  STL.64 [R1+0xe0], R10 ;  /* 0x0000e00a01007387 */ /* 0x0007e20000100a00 */
[----:B--2---:R-:W-:-:S05]  /*176c0*/  IMAD.WIDE R6, R252, 0x4, R232 ;  /* 0x00000004fc067825 */ /* 0x004fca00078e02e8 */
[----:B------:R2:W-:Y:S04]  /*176d0*/  STL.64 [R1+0x1b8], R6 ;  /* 0x0001b80601007387 */ /* 0x0005e80000100a00 */
[----:B------:R-:W4:Y:S04]  /*176e0*/  LDL.LU.64 R250, [R1+0x210] ;  /* 0x0002100001fa7983 */ /* 0x000f280000300a00 */
[----:B-1----:R-:W4:Y:S01]  /*176f0*/  LDL.LU.64 R26, [R1+0x208] ;  /* 0x00020800011a7983 */ /* 0x002f220000300a00 */
        /* <DEDUP_REMOVED lines=10> */
[----:B---3--:R-:W-:-:S04]  /*177a0*/  IMAD.WIDE R10, R252, 0x4, R226 ;  /* 0x00000004fc0a7825 */ /* 0x008fc800078e02e2 */
[----:B--2---:R-:W-:Y:S01]  /*177b0*/  IMAD.WIDE R6, R252, 0x4, R224 ;  /* 0x00000004fc067825 */ /* 0x004fe200078e02e0 */
[----:B------:R1:W-:Y:S04]  /*177c0*/  STL.64 [R1+0xd8], R10 ;  /* 0x0000d80a01007387 */ /* 0x0003e80000100a00 */
[----:B------:R1:W-:Y:S01]  /*177d0*/  LDGSTS.E [R23+0x5c400], [R10.64], !P2 ;  /* 0x5c4000000a177fae */ /* 0x0003e2000d121844 */
[----:B------:R-:W-:-:S03]  /*177e0*/  IADD3 R0, R22, -0x7e, RZ ;  /* 0xffffff8216007810 */ /* 0x000fc60007ffe0ff */
[----:B------:R2:W-:Y:S04]  /*177f0*/  STL.64 [R1+0x190], R6 ;  /* 0x0001900601007387 */ /* 0x0005e80000100a00 */
[----:B------:R2:W-:Y:S01]  /*17800*/  LDGSTS.E [R23+0x5c600], [R6.64], !P2 ;  /* 0x5c60000006177fae */ /* 0x0005e2000d121844 */
[----:B-1----:R-:W-:-:S03]  /*17810*/  IMAD.WIDE R10, R252, 0x4, R218 ;  /* 0x00000004fc0a7825 */ /* 0x002fc600078e02da */
[----:B------:R-:W3:Y:S04]  /*17820*/  LDL.LU.64 R18, [R1+0x1e0] ;  /* 0x0001e00001127983 */ /* 0x000ee80000300a00 */
[----:B------:R-:W3:Y:S01]  /*17830*/  LDL.LU.64 R14, [R1+0x1d8] ;  /* 0x0001d800010e7983 */ /* 0x000ee20000300a00 */
[----:B--2---:R-:W-:-:S03]  /*17840*/  IMAD.WIDE R6, R252, 0x4, R216 ;  /* 0x00000004fc067825 */ /* 0x004fc600078e02d8 */
[----:B------:R1:W-:Y:S01]  /*17850*/  STL.64 [R1+0xd0], R10 ;  /* 0x0000d00a01007387 */ /* 0x0003e20000100a00 */
[----:B------:R-:W-:Y:S01]  /*17860*/  ISETP.GE.U32.AND P5, PT, R0, 0x7fffff43, PT ;  /* 0x7fffff430000780c */ /* 0x000fe20003fa6070 */
[C---:B------:R-:W-:Y:S02]  /*17870*/  IMAD.WIDE R30, R252.reuse, 0x4, R210 ;  /* 0x00000004fc1e7825 */ /* 0x040fe400078e02d2 */
[----:B------:R1:W-:Y:S04]  /*17880*/  LDGSTS.E [R23+0x5d400], [R10.64], !P6 ;  /* 0x5d4000000a177fae */ /* 0x0003e8000f121844 */
[----:B------:R2:W-:Y:S04]  /*17890*/  STL.64 [R1+0x188], R6 ;  /* 0x0001880601007387 */ /* 0x0005e80000100a00 */
[----:B------:R2:W-:Y:S04]  /*178a0*/  LDGSTS.E [R23+0x5d600], [R6.64], !P6 ;  /* 0x5d60000006177fae */ /* 0x0005e8000f121844 */
[----:B-1----:R-:W3:Y:S04]  /*178b0*/  LDL.LU.64 R10, [R1+0x1b0] ;  /* 0x0001b000010a7983 */ /* 0x002ee80000300a00 */
[----:B------:R-:W3:Y:S01]  /*178c0*/  LDL.LU.64 R34, [R1+0x1a8] ;  /* 0x0001a80001227983 */ /* 0x000ee20000300a00 */
[----:B--2---:R-:W-:-:S03]  /*178d0*/  IMAD.WIDE R6, R252, 0x4, R208 ;  /* 0x00000004fc067825 */ /* 0x004fc600078e02d0 */
[----:B------:R-:W-:Y:S04]  /*178e0*/  STL.64 [R1+0xc8], R30 ;  /* 0x0000c81e01007387 */ /* 0x000fe80000100a00 */
[----:B------:R1:W-:Y:S01]  /*178f0*/  LDGSTS.E [R23+0x5e400], [R30.64], !P1 ;  /* 0x5e4000001e177fae */ /* 0x0003e2000c921844 */
[----:B------:R-:W-:-:S03]  /*17900*/  IMAD.WIDE R198, R252, 0x4, R204 ;  /* 0x00000004fcc67825 */ /* 0x000fc600078e02cc */
[----:B------:R2:W-:Y:S01]  /*17910*/  STL.64 [R1+0x160], R6 ;  /* 0x0001600601007387 */ /* 0x0005e20000100a00 */
[----:B------:R-:W-:-:S03]  /*17920*/  IMAD.WIDE R196, R252, 0x4, R206 ;  /* 0x00000004fcc47825 */ /* 0x000fc600078e02ce */
[----:B------:R2:W-:Y:S04]  /*17930*/  LDGSTS.E [R23+0x5e600], [R6.64], !P1 ;  /* 0x5e60000006177fae */ /* 0x0005e8000c921844 */
[----:B------:R4:W-:Y:S04]  /*17940*/  LDGSTS.E [R23+0x5f400], [R198.64], !P5 ;  /* 0x5f400000c6177fae */ /* 0x0009e8000e921844 */
[----:B------:R4:W-:Y:S04]  /*17950*/  LDGSTS.E [R23+0x5f600], [R196.64], !P5 ;  /* 0x5f600000c4177fae */ /* 0x0009e8000e921844 */
[----:B--2---:R-:W2:Y:S04]  /*17960*/  LDL.LU.64 R6, [R1+0x180] ;  /* 0x0001800001067983 */ /* 0x004ea80000300a00 */
[----:B-1----:R-:W2:Y:S04]  /*17970*/  LDL.LU.64 R30, [R1+0x178] ;  /* 0x00017800011e7983 */ /* 0x002ea80000300a00 */
[----:B------:R4:W-:Y:S04]  /*17980*/  STL.64 [R1+0xb8], R198 ;  /* 0x0000b8c601007387 */ /* 0x0009e80000100a00 */
[----:B------:R1:W-:Y:S01]  /*17990*/  STL.64 [R1+0x158], R196 ;  /* 0x000158c401007387 */ /* 0x0003e20000100a00 */
[----:B----4-:R-:W-:-:S03]  /*179a0*/  IMAD.WIDE R198, R252, 0x4, R250 ;  /* 0x00000004fcc67825 */ /* 0x010fc600078e02fa */
[----:B------:R-:W4:Y:S01]  /*179b0*/  LDL.LU.64 R250, [R1+0x150] ;  /* 0x0001500001fa7983 */ /* 0x000f220000300a00 */
[----:B-1----:R-:W-:-:S03]  /*179c0*/  IMAD.WIDE R196, R252, 0x4, R26 ;  /* 0x00000004fcc47825 */ /* 0x002fc600078e021a */
[----:B------:R-:W4:Y:S01]  /*179d0*/  LDL.LU.64 R26, [R1+0x148] ;  /* 0x00014800011a7983 */ /* 0x000f220000300a00 */
[----:B------:R-:W-:Y:S01]  /*179e0*/  IADD3 R0, R22, -0x43, RZ ;  /* 0xffffffbd16007810 */ /* 0x000fe20007ffe0ff */
[----:B------:R-:W-:-:S03]  /*179f0*/  IMAD.SHL.U32 R2, R2, 0x4, RZ ;  /* 0x0000000402027824 */ /* 0x000fc600078e00ff */
[----:B------:R-:W-:Y:S02]  /*17a00*/  ISETP.GE.U32.AND P4, PT, R0, 0x7fffff7e, PT ;  /* 0x7fffff7e0000780c */ /* 0x000fe40003f86070 */
[----:B------:R-:W-:Y:S02]  /*17a10*/  IADD3 R0, R22, -0x47, RZ ;  /* 0xffffffb916007810 */ /* 0x000fe40007ffe0ff */
[----:B------:R-:W-:Y:S02]  /*17a20*/  LOP3.LUT R2, R2, 0x40, RZ, 0x3c, !PT ;  /* 0x0000004002027812 */ /* 0x000fe400078e3cff */
[----:B------:R-:W-:Y:S02]  /*17a30*/  ISETP.GE.U32.AND P2, PT, R0, 0x7fffff7a, PT ;  /* 0x7fffff7a0000780c */ /* 0x000fe40003f46070 */
[----:B------:R-:W-:Y:S01]  /*17a40*/  IADD3 R0, R22, -0x4b, RZ ;  /* 0xffffffb516007810 */ /* 0x000fe20007ffe0ff */
[----:B------:R3:W-:Y:S03]  /*17a50*/  STL.64 [R1+0xb0], R198 ;  /* 0x0000b0c601007387 */ /* 0x0007e60000100a00 */
[----:B------:R-:W-:Y:S01]  /*17a60*/  ISETP.GE.U32.AND P6, PT, R0, 0x7fffff76, PT ;  /* 0x7fffff760000780c */ /* 0x000fe20003fc6070 */
[----:B------:R3:W-:Y:S01]  /*17a70*/  LDGSTS.E [R2+0x50800], [R198.64], !P4 ;  /* 0x50800000c6027fae */ /* 0x0007e2000e121844 */
[----:B------:R-:W-:-:S03]  /*17a80*/  IADD3 R0, R22, -0x4f, RZ ;  /* 0xffffffb116007810 */ /* 0x000fc60007ffe0ff */
[----:B------:R1:W-:Y:S04]  /*17a90*/  STL.64 [R1+0x830], R196 ;  /* 0x000830c401007387 */ /* 0x0003e80000100a00 */
[----:B------:R1:W-:Y:S01]  /*17aa0*/  LDGSTS.E [R2+0x50a00], [R196.64], !P4 ;  /* 0x50a00000c4027fae */ /* 0x0003e2000e121844 */
[----:B------:R-:W-:Y:S01]  /*17ab0*/  ISETP.GE.U32.AND P1, PT, R0, 0x7fffff72, PT ;  /* 0x7fffff720000780c */ /* 0x000fe20003f26070 */
[C---:B---3--:R-:W-:Y:S02]  /*17ac0*/  IMAD.WIDE R198, R252.reuse, 0x4, R18 ;  /* 0x00000004fcc67825 */ /* 0x048fe400078e0212 */
[----:B------:R-:W3:Y:S02]  /*17ad0*/  LDL.LU.64 R18, [R1+0x120] ;  /* 0x0001200001127983 */ /* 0x000ee40000300a00 */
[----:B-1----:R-:W-:-:S02]  /*17ae0*/  IMAD.WIDE R196, R252, 0x4, R14 ;  /* 0x00000004fcc47825 */ /* 0x002fc400078e020e */
[----:B------:R-:W3:Y:S04]  /*17af0*/  LDL.LU.64 R14, [R1+0x118] ;  /* 0x00011800010e7983 */ /* 0x000ee80000300a00 */
[----:B------:R1:W-:Y:S04]  /*17b00*/  STL.64 [R1+0xa8], R198 ;  /* 0x0000a8c601007387 */ /* 0x0003e80000100a00 */
[----:B------:R1:W-:Y:S04]  /*17b10*/  LDGSTS.E [R2+0x51800], [R198.64], !P2 ;  /* 0x51800000c6027fae */ /* 0x0003e8000d121844 */
[----:B------:R1:W-:Y:S04]  /*17b20*/  STL.64 [R1+0x810], R196 ;  /* 0x000810c401007387 */ /* 0x0003e80000100a00 */
[----:B------:R1:W-:Y:S02]  /*17b30*/  LDGSTS.E [R2+0x51a00], [R196.64], !P2 ;  /* 0x51a00000c4027fae */ /* 0x0003e4000d121844 */
[----:B-1----:R-:W-:-:S02]  /*17b40*/  IMAD.WIDE R198, R252, 0x4, R10 ;  /* 0x00000004fcc67825 */ /* 0x002fc400078e020a */
[----:B------:R-:W3:Y:S04]  /*17b50*/  LDL.LU.64 R10, [R1+0xf0] ;  /* 0x0000f000010a7983 */ /* 0x000ee80000300a00 */
[----:B------:R2:W-:Y:S01]  /*17b60*/  LDGSTS.E [R2+0x52800], [R198.64], !P6 ;  /* 0x52800000c6027fae */ /* 0x0005e2000f121844 */
[----:B------:R-:W-:-:S03]  /*17b70*/  IMAD.WIDE R196, R252, 0x4, R34 ;  /* 0x00000004fcc47825 */ /* 0x000fc600078e0222 */
[----:B------:R-:W3:Y:S04]  /*17b80*/  LDL.LU.64 R34, [R1+0xe8] ;  /* 0x0000e80001227983 */ /* 0x000ee80000300a00 */
[----:B------:R2:W-:Y:S04]  /*17b90*/  STL.64 [R1+0xa0], R198 ;  /* 0x0000a0c601007387 */ /* 0x0005e80000100a00 */
[----:B------:R1:W-:Y:S04]  /*17ba0*/  STL.64 [R1+0x7f8], R196 ;  /* 0x0007f8c401007387 */ /* 0x0003e80000100a00 */
[----:B------:R1:W-:Y:S01]  /*17bb0*/  LDGSTS.E [R2+0x52a00], [R196.64], !P6 ;  /* 0x52a00000c4027fae */ /* 0x0003e2000f121844 */
[----:B--2---:R-:W-:-:S03]  /*17bc0*/  IMAD.WIDE R198, R252, 0x4, R6 ;  /* 0x00000004fcc67825 */ /* 0x004fc600078e0206 */
[----:B------:R-:W2:Y:S01]  /*17bd0*/  LDL.LU.64 R6, [R1+0xc0] ;  /* 0x0000c00001067983 */ /* 0x000ea20000300a00 */
[----:B-1----:R-:W-:-:S03]  /*17be0*/  IMAD.WIDE R196, R252, 0x4, R30 ;  /* 0x00000004fcc47825 */ /* 0x002fc600078e021e */
[----:B------:R-:W2:Y:S04]  /*17bf0*/  LDL.LU.64 R30, [R1+0x230] ;  /* 0x00023000011e7983 */ /* 0x000ea80000300a00 */
[----:B------:R4:W-:Y:S04]  /*17c00*/  STL.64 [R1+0x98], R198 ;  /* 0x000098c601007387 */ /* 0x0009e80000100a00 */
[----:B------:R4:W-:Y:S04]  /*17c10*/  LDGSTS.E [R2+0x53800], [R198.64], !P1 ;  /* 0x53800000c6027fae */ /* 0x0009e8000c921844 */
[----:B------:R1:W-:Y:S04]  /*17c20*/  STL.64 [R1+0x7e0], R196 ;  /* 0x0007e0c401007387 */ /* 0x0003e80000100a00 */
[----:B------:R1:W-:Y:S01]  /*17c30*/  LDGSTS.E [R2+0x53a00], [R196.64], !P1 ;  /* 0x53a00000c4027fae */ /* 0x0003e2000c921844 */
[----:B----4-:R-:W-:-:S03]  /*17c40*/  IMAD.WIDE R198, R252, 0x4, R250 ;  /* 0x00000004fcc67825 */ /* 0x010fc600078e02fa */
[----:B------:R-:W4:Y:S01]  /*17c50*/  LDL.LU.64 R250, [R1+0x228] ;  /* 0x0002280001fa7983 */ /* 0x000f220000300a00 */
[----:B-1----:R-:W-:-:S03]  /*17c60*/  IMAD.WIDE R196, R252, 0x4, R26 ;  /* 0x00000004fcc47825 */ /* 0x002fc600078e021a */
[----:B------:R-:W4:Y:S01]  /*17c70*/  LDL.LU.64 R26, [R1+0x240] ;  /* 0x00024000011a7983 */ /* 0x000f220000300a00 */
[----:B------:R-:W-:-:S04]  /*17c80*/  IADD3 R0, R22, -0x53, RZ ;  /* 0xffffffad16007810 */ /* 0x000fc80007ffe0ff */
[----:B------:R-:W-:Y:S02]  /*17c90*/  ISETP.GE.U32.AND P5, PT, R0, 0x7fffff6e, PT ;  /* 0x7fffff6e0000780c */ /* 0x000fe40003fa6070 */
[----:B------:R-:W-:-:S04]  /*17ca0*/  IADD3 R0, R22, -0x57, RZ ;  /* 0xffffffa916007810 */ /* 0x000fc80007ffe0ff */
        /* <DEDUP_REMOVED lines=8> */
[----:B------:R-:W-:Y:S02]  /*17d30*/  ISETP.GE.U32.AND P6, PT, R0, 0x7fffff62, PT ;  /* 0x7fffff620000780c */ /* 0x000fe40003fc6070 */
[----:B------:R-:W-:-:S04]  /*17d40*/  IADD3 R0, R22, -0x63, RZ ;  /* 0xffffff9d16007810 */ /* 0x000fc80007ffe0ff */
[----:B------:R-:W-:Y:S01]  /*17d50*/  ISETP.GE.U32.AND P1, PT, R0, 0x7fffff5e, PT ;  /* 0x7fffff5e0000780c */ /* 0x000fe20003f26070 */
[C---:B---3--:R-:W-:Y:S02]  /*17d60*/  IMAD.WIDE R198, R252.reuse, 0x4, R18 ;  /* 0x00000004fcc67825 */ /* 0x048fe400078e0212 */
[----:B------:R-:W3:Y:S02]  /*17d70*/  LDL.LU.64 R18, [R1+0x238] ;  /* 0x0002380001127983 */ /* 0x000ee40000300a00 */
[C---:B-1----:R-:W-:Y:S02]  /*17d80*/  IMAD.WIDE R196, R252.reuse, 0x4, R14 ;  /* 0x00000004fcc47825 */ /* 0x042fe400078e020e */
        /* <DEDUP_REMOVED lines=10> */
[----:B------:R-:W-:Y:S04]  /*17e30*/  STL.64 [R1+0x80], R198 ;  /* 0x000080c601007387 */ /* 0x000fe80000100a00 */
[----:B------:R2:W-:Y:S04]  /*17e40*/  STL.64 [R1+0x1d8], R196 ;  /* 0x0001d8c401007387 */ /* 0x0005e80000100a00 */
[----:B------:R2:W-:Y:S02]  /*17e50*/  LDGSTS.E [R2+0x56a00], [R196.64], !P2 ;  /* 0x56a00000c4027fae */ /* 0x0005e4000d121844 */
[----:B--2---:R-:W-:-:S02]  /*17e60*/  IMAD.WIDE R196, R252, 0x4, R6 ;  /* 0x00000004fcc47825 */ /* 0x004fc400078e0206 */
[----:B------:R-:W2:Y:S02]  /*17e70*/  LDL.LU.64 R6, [R1+0x258] ;  /* 0x0002580001067983 */ /* 0x000ea40000300a00 */
[C---:B------:R-:W-:Y:S02]  /*17e80*/  IMAD.WIDE R30, R252.reuse, 0x4, R30 ;  /* 0x00000004fc1e7825 */ /* 0x040fe400078e021e */
[----:B------:R-:W2:Y:S04]  /*17e90*/  LDL.LU.64 R240, [R1+0x270] ;  /* 0x0002700001f07983 */ /* 0x000ea80000300a00 */
[----:B------:R1:W-:Y:S04]  /*17ea0*/  LDGSTS.E [R2+0x57800], [R196.64], !P6 ;  /* 0x57800000c4027fae */ /* 0x0003e8000f121844 */
[----:B------:R1:W-:Y:S04]  /*17eb0*/  STL.64 [R1+0x1a8], R30 ;  /* 0x0001a81e01007387 */ /* 0x0003e80000100a00 */
[----:B------:R1:W-:Y:S04]  /*17ec0*/  LDGSTS.E [R2+0x57a00], [R30.64], !P6 ;  /* 0x57a000001e027fae */ /* 0x0003e8000f121844 */
[----:B-1----:R-:W2:Y:S01]  /*17ed0*/  LDL.LU.64 R30, [R1+0x268] ;  /* 0x00026800011e7983 */ /* 0x002ea20000300a00 */
[----:B----4-:R-:W-:-:S03]  /*17ee0*/  IMAD.WIDE R198, R252, 0x4, R250 ;  /* 0x00000004fcc67825 */ /* 0x010fc600078e02fa */
[----:B------:R-:W4:Y:S01]  /*17ef0*/  LDL.LU.64 R250, [R1+0x280] ;  /* 0x0002800001fa7983 */ /* 0x000f220000300a00 */
[----:B------:R-:W-:-:S03]  /*17f00*/  IMAD.WIDE R26, R252, 0x4, R26 ;  /* 0x00000004fc1a7825 */ /* 0x000fc600078e021a */
[----:B------:R1:W-:Y:S04]  /*17f10*/  LDGSTS.E [R2+0x58800], [R198.64], !P1 ;  /* 0x58800000c6027fae */ /* 0x0003e8000c921844 */
[----:B------:R1:W-:Y:S04]  /*17f20*/  STL.64 [R1+0x178], R26 ;  /* 0x0001781a01007387 */ /* 0x0003e80000100a00 */
[----:B------:R1:W-:Y:S04]  /*17f30*/  LDGSTS.E [R2+0x58a00], [R26.64], !P1 ;  /* 0x58a000001a027fae */ /* 0x0003e8000c921844 */
[----:B-1----:R-:W4:Y:S01]  /*17f40*/  LDL.LU.64 R26, [R1+0x278] ;  /* 0x00027800011a7983 */ /* 0x002f220000300a00 */
[----:B------:R-:W-:-:S04]  /*17f50*/  IADD3 R0, R22, -0x67, RZ ;  /* 0xffffff9916007810 */ /* 0x000fc80007ffe0ff */
[----:B------:R-:W-:Y:S02]  /*17f60*/  ISETP.GE.U32.AND P5, PT, R0, 0x7fffff5a, PT ;  /* 0x7fffff5a0000780c */ /* 0x000fe40003fa6070 */
[----:B------:R-:W-:-:S04]  /*17f70*/  IADD3 R0, R22, -0x6b, RZ ;  /* 0xffffff9516007810 */ /* 0x000fc80007ffe0ff */
[----:B------:R-:W-:Y:S02]  /*17f80*/  ISETP.GE.U32.AND P4, PT, R0, 0x7fffff56, PT ;  /* 0x7fffff560000780c */ /* 0x000fe40003f86070 */
[----:B------:R-:W-:-:S04]  /*17f90*/  IADD3 R0, R22, -0x6f, RZ ;  /* 0xffffff9116007810 */ /* 0x000fc80007ffe0ff */
[----:B------:R-:W-:Y:S02]  /*17fa0*/  ISETP.GE.U32.AND P2, PT, R0, 0x7fffff52, PT ;  /* 0x7fffff520000780c */ /* 0x000fe40003f46070 */
[----:B------:R-:W-:Y:S01]  /*17fb0*/  IADD3 R0, R22, -0x73, RZ ;  /* 0xffffff8d16007810 */ /* 0x000fe20007ffe0ff */
[C---:B---3--:R-:W-:Y:S02]  /*17fc0*/  IMAD.WIDE R200, R252.reuse, 0x4, R18 ;  /* 0x00000004fcc87825 */ /* 0x048fe400078e0212 */
[----:B------:R-:W3:Y:S02]  /*17fd0*/  LDL.LU.64 R18, [R1+0x290] ;  /* 0x0002900001127983 */ /* 0x000ee40000300a00 */
[----:B------:R-:W-:Y:S02]  /*17fe0*/  IMAD.WIDE R14, R252, 0x4, R14 ;  /* 0x00000004fc0e7825 */ /* 0x000fe400078e020e */
[----:B------:R1:W-:Y:S04]  /*17ff0*/  LDGSTS.E [R2+0x59800], [R200.64], !P5 ;  /* 0x59800000c8027fae */ /* 0x0003e8000e921844 */
[----:B------:R1:W-:Y:S04]  /*18000*/  STL.64 [R1+0x150], R14 ;  /* 0x0001500e01007387 */ /* 0x0003e80000100a00 */
[----:B------:R1:W-:Y:S01]  /*18010*/  LDGSTS.E [R2+0x59a00], [R14.64], !P5 ;  /* 0x59a000000e027fae */ /* 0x0003e2000e921844 */
[----:B------:R-:W-:Y:S01]  /*18020*/  ISETP.GE.U32.AND P6, PT, R0, 0x7fffff4e, PT ;  /* 0x7fffff4e0000780c */ /* 0x000fe20003fc6070 */
[----:B------:R-:W-:-:S02]  /*18030*/  IMAD.WIDE R202, R252, 0x4, R10 ;  /* 0x00000004fcca7825 */ /* 0x000fc400078e020a */
[----:B-1----:R-:W3:Y:S04]  /*18040*/  LDL.LU.64 R14, [R1+0x288] ;  /* 0x00028800010e7983 */ /* 0x002ee80000300a00 */
[----:B------:R-:W3:Y:S01]  /*18050*/  LDL.LU.64 R10, [R1+0x2a0] ;  /* 0x0002a000010a7983 */ /* 0x000ee20000300a00 */
[----:B------:R-:W-:-:S03]  /*18060*/  IMAD.WIDE R34, R252, 0x4, R34 ;  /* 0x00000004fc227825 */ /* 0x000fc600078e0222 */
[----:B------:R1:W-:Y:S04]  /*18070*/  LDGSTS.E [R2+0x5a800], [R202.64], !P4 ;  /* 0x5a800000ca027fae */ /* 0x0003e8000e121844 */
[----:B------:R1:W-:Y:S04]  /*18080*/  STL.64 [R1+0x148], R34 ;  /* 0x0001482201007387 */ /* 0x0003e80000100a00 */
[----:B------:R1:W-:Y:S04]  /*18090*/  LDGSTS.E [R2+0x5aa00], [R34.64], !P4 ;  /* 0x5aa0000022027fae */ /* 0x0003e8000e121844 */
[----:B-1----:R-:W3:Y:S01]  /*180a0*/  LDL.LU.64 R34, [R1+0x298] ;  /* 0x0002980001227983 */ /* 0x002ee20000300a00 */
[----:B--2---:R-:W-:-:S03]  /*180b0*/  IMAD.WIDE R204, R252, 0x4, R6 ;  /* 0x00000004fccc7825 */ /* 0x004fc600078e0206 */
[----:B------:R-:W2:Y:S01]  /*180c0*/  LDL.LU.64 R6, [R1+0x2a8] ;  /* 0x0002a80001067983 */ /* 0x000ea20000300a00 */
[----:B------:R-:W-:-:S03]  /*180d0*/  IMAD.WIDE R206, R252, 0x4, R240 ;  /* 0x00000004fcce7825 */ /* 0x000fc600078e02f0 */
[----:B------:R1:W-:Y:S04]  /*180e0*/  LDGSTS.E [R2+0x5b800], [R204.64], !P2 ;  /* 0x5b800000cc027fae */ /* 0x0003e8000d121844 */
[----:B------:R1:W-:Y:S04]  /*180f0*/  STL.64 [R1+0x120], R206 ;  /* 0x000120ce01007387 */ /* 0x0003e80000100a00 */
[----:B------:R1:W-:Y:S02]  /*18100*/  LDGSTS.E [R2+0x5ba00], [R206.64], !P2 ;  /* 0x5ba00000ce027fae */ /* 0x0003e4000d121844 */
[----:B-1----:R-:W-:-:S05]  /*18110*/  IMAD.WIDE R206, R252, 0x4, R30 ;  /* 0x00000004fcce7825 */ /* 0x002fca00078e021e */
[----:B------:R1:W-:Y:S01]  /*18120*/  LDGSTS.E [R2+0x5c800], [R206.64], !P6 ;  /* 0x5c800000ce027fae */ /* 0x0003e2000f121844 */
[----:B----4-:R-:W-:-:S03]  /*18130*/  IMAD.WIDE R208, R252, 0x4, R250 ;  /* 0x00000004fcd07825 */ /* 0x010fc600078e02fa */
[----:B------:R-:W4:Y:S04]  /*18140*/  LDL.LU.64 R250, [R1+0x2b0] ;  /* 0x0002b00001fa7983 */ /* 0x000f280000300a00 */
[----:B------:R-:W4:Y:S04]  /*18150*/  LDL.LU.64 R30, [R1+0x2c0] ;  /* 0x0002c000011e7983 */ /* 0x000f280000300a00 */
[----:B------:R1:W-:Y:S04]  /*18160*/  STL.64 [R1+0x118], R208 ;  /* 0x000118d001007387 */ /* 0x0003e80000100a00 */
[----:B------:R1:W-:Y:S02]  /*18170*/  LDGSTS.E [R2+0x5ca00], [R208.64], !P6 ;  /* 0x5ca00000d0027fae */ /* 0x0003e4000f121844 */
[----:B-1----:R-:W-:-:S02]  /*18180*/  IMAD.WIDE R208, R252, 0x4, R26 ;  /* 0x00000004fcd07825 */ /* 0x002fc400078e021a */
[----:B------:R-:W4:Y:S01]  /*18190*/  LDL.LU.64 R26, [R1+0x2b8] ;  /* 0x0002b800011a7983 */ /* 0x000f220000300a00 */
[----:B------:R-:W-:-:S04]  /*181a0*/  IADD3 R0, R22, -0x77, RZ ;  /* 0xffffff8916007810 */ /* 0x000fc80007ffe0ff */
[----:B------:R-:W-:Y:S02]  /*181b0*/  ISETP.GE.U32.AND P1, PT, R0, 0x7fffff4a, PT ;  /* 0x7fffff4a0000780c */ /* 0x000fe40003f26070 */
[----:B------:R-:W-:-:S04]  /*181c0*/  IADD3 R0, R22, -0x7b, RZ ;  /* 0xffffff8516007810 */ /* 0x000fc80007ffe0ff */
[----:B------:R-:W-:Y:S02]  /*181d0*/  ISETP.GE.U32.AND P5, PT, R0, 0x7fffff46, PT ;  /* 0x7fffff460000780c */ /* 0x000fe40003fa6070 */
[----:B------:R-:W-:-:S05]  /*181e0*/  IADD3 R0, R22, -0x7f, RZ ;  /* 0xffffff8116007810 */ /* 0x000fca0007ffe0ff */
[----:B------:R1:W-:Y:S01]  /*181f0*/  LDGSTS.E [R2+0x5d800], [R208.64], !P1 ;  /* 0x5d800000d0027fae */ /* 0x0003e2000c921844 */
[----:B------:R-:W-:Y:S01]  /*18200*/  ISETP.GE.U32.AND P4, PT, R0, 0x7fffff42, PT ;  /* 0x7fffff420000780c */ /* 0x000fe20003f86070 */
[----:B---3--:R-:W-:Y:S02]  /*18210*/  IMAD.WIDE R210, R252, 0x4, R18 ;  /* 0x00000004fcd27825 */ /* 0x008fe400078e0212 */
[----:B------:R-:W3:Y:S04]  /*18220*/  LDL.LU.64 R18, [R1+0x2d0] ;  /* 0x0002d00001127983 */ /* 0x000ee80000300a00 */
[----:B------:R1:W-:Y:S04]  /*18230*/  STL.64 [R1+0xf0], R210 ;  /* 0x0000f0d201007387 */ /* 0x0003e80000100a00 */
[----:B------:R1:W-:Y:S01]  /*18240*/  LDGSTS.E [R2+0x5da00], [R210.64], !P1 ;  /* 0x5da00000d2027fae */ /* 0x0003e2000c921844 */
[----:B------:R-:W-:-:S04]  /*18250*/  IADD3 R0, R22, -0x44, RZ ;  /* 0xffffffbc16007810 */ /* 0x000fc80007ffe0ff */
[----:B------:R-:W-:Y:S01]  /*18260*/  ISETP.GE.U32.AND P2, PT, R0, 0x7fffff7d, PT ;  /* 0x7fffff7d0000780c */ /* 0x000fe20003f46070 */
[C---:B-1----:R-:W-:Y:S02]  /*18270*/  IMAD.WIDE R210, R252.reuse, 0x4, R14 ;  /* 0x00000004fcd27825 */ /* 0x042fe400078e020e */
[----:B------:R-:W3:Y:S02]  /*18280*/  LDL.LU.64 R14, [R1+0x2c8] ;  /* 0x0002c800010e7983 */ /* 0x000ee40000300a00 */
[C---:B------:R-:W-:Y:S02]  /*18290*/  IMAD.WIDE R212, R252.reuse, 0x4, R10 ;  /* 0x00000004fcd47825 */ /* 0x040fe400078e020a */
[----:B------:R-:W3:Y:S04]  /*182a0*/  LDL.LU.64 R10, [R1+0x2e0] ;  /* 0x0002e000010a7983 */ /* 0x000ee80000300a00 */
[----:B------:R1:W-:Y:S04]  /*182b0*/  LDGSTS.E [R2+0x5e800], [R210.64], !P5 ;  /* 0x5e800000d2027fae */ /* 0x0003e8000e921844 */
[----:B------:R1:W-:Y:S04]  /*182c0*/  STL.64 [R1+0xe8], R212 ;  /* 0x0000e8d401007387 */ /* 0x0003e80000100a00 */
[----:B------:R1:W-:Y:S01]  /*182d0*/  LDGSTS.E [R2+0x5ea00], [R212.64], !P5 ;  /* 0x5ea00000d4027fae */ /* 0x0003e2000e921844 */
[----:B------:R-:W-:Y:S01]  /*182e0*/  LOP3.LUT R23, R3, 0x60, RZ, 0x3c, !PT ;  /* 0x0000006003177812 */ /* 0x000fe200078e3cff */
[----:B-1----:R-:W-:-:S04]  /*182f0*/  IMAD.WIDE R212, R252, 0x4, R34 ;  /* 0x00000004fcd47825 */ /* 0x002fc800078e0222 */
[C---:B--2---:R-:W-:Y:S01]  /*18300*/  IMAD.WIDE R214, R252.reuse, 0x4, R6 ;  /* 0x00000004fcd67825 */ /* 0x044fe200078e0206 */
[----:B------:R1:W-:Y:S04]  /*18310*/  LDGSTS.E [R2+0x5f800], [R212.64], !P4 ;  /* 0x5f800000d4027fae */ /* 0x0003e8000e121844 */
[----:B------:R-:W2:Y:S04]  /*18320*/  LDL.LU.64 R6, [R1+0x2d8] ;  /* 0x0002d80001067983 */ /* 0x000ea80000300a00 */
[----:B------:R-:W2:Y:S04]  /*18330*/  LDL.LU.64 R34, [R1+0x2f0] ;  /* 0x0002f00001227983 */ /* 0x000ea80000300a00 */
        /* <DEDUP_REMOVED lines=8> */
[----:B------:R1:W-:Y:S01]  /*183c0*/  LDGSTS.E [R23+0x50e00], [R30.64], !P2 ;  /* 0x50e000001e177fae */ /* 0x0003e2000d121844 */
[----:B------:R-:W-:-:S03]  /*183d0*/  IMAD.WIDE R216, R252, 0x4, R26 ;  /* 0x00000004fcd87825 */ /* 0x000fc600078e021a */
[----:B-1----:R-:W4:Y:S04]  /*183e0*/  LDL.LU.64 R30, [R1+0x2f8] ;  /* 0x0002f800011e7983 */ /* 0x002f280000300a00 */
[----:B------:R-:W4:Y:S01]  /*183f0*/  LDL.LU.64 R26, [R1+0x318] ;  /* 0x00031800011a7983 */ /* 0x000f220000300a00 */
[----:B------:R-:W-:-:S04]  /*18400*/  IADD3 R0, R22, -0x48, RZ ;  /* 0xffffffb816007810 */ /* 0x000fc80007ffe0ff */
[----:B------:R-:W-:Y:S02]  /*18410*/  ISETP.GE.U32.AND P6, PT, R0, 0x7fffff79, PT ;  /* 0x7fffff790000780c */ /* 0x000fe40003fc6070 */
[----:B------:R-:W-:-:S04]  /*18420*/  IADD3 R0, R22, -0x4c, RZ ;  /* 0xffffffb416007810 */ /* 0x000fc80007ffe0ff */
[----:B------:R-:W-:Y:S02]  /*18430*/  ISETP.GE.U32.AND P1, PT, R0, 0x7fffff75, PT ;  /* 0x7fffff750000780c */ /* 0x000fe40003f26070 */
[----:B------:R-:W-:-:S05]  /*18440*/  IADD3 R0, R22, -0x50, RZ ;  /* 0xffffffb016007810 */ /* 0x000fca0007ffe0ff */
[----:B------:R1:W-:Y:S01]  /*18450*/  LDGSTS.E [R23+0x51c00], [R216.64], !P6 ;  /* 0x51c00000d8177fae */ /* 0x0003e2000f121844 */
[----:B---3--:R-:W-:Y:S01]  /*18460*/  IMAD.WIDE R18, R252, 0x4, R18 ;  /* 0x00000004fc127825 */ /* 0x008fe200078e0212 */
[----:B------:R-:W-:-:S04]  /*18470*/  ISETP.GE.U32.AND P5, PT, R0, 0x7fffff71, PT ;  /* 0x7fffff710000780c */ /* 0x000fc80003fa6070 */
[----:B------:R3:W-:Y:S04]  /*18480*/  STL.64 [R1+0x238], R18 ;  /* 0x0002381201007387 */ /* 0x0007e80000100a00 */
[----:B------:R3:W-:Y:S01]  /*18490*/  LDGSTS.E [R23+0x51e00], [R18.64], !P6 ;  /* 0x51e0000012177fae */ /* 0x0007e2000f121844 */
[----:B------:R-:W-:-:S04]  /*184a0*/  IADD3 R0, R22, -0x54, RZ ;  /* 0xffffffac16007810 */ /* 0x000fc80007ffe0ff */
[----:B------:R-:W-:Y:S01]  /*184b0*/  ISETP.GE.U32.AND P4, PT, R0, 0x7fffff6d, PT ;  /* 0x7fffff6d0000780c */ /* 0x000fe20003f86070 */
[----:B---3--:R-:W3:Y:S01]  /*184c0*/  LDL.LU.64 R18, [R1+0x308] ;  /* 0x0003080001127983 */ /* 0x008ee20000300a00 */
[----:B------:R-:W-:-:S03]  /*184d0*/  IMAD.WIDE R218, R252, 0x4, R14 ;  /* 0x00000004fcda7825 */ /* 0x000fc600078e020e */
[----:B------:R-:W3:Y:S01]  /*184e0*/  LDL.LU.64 R14, [R1+0x328] ;  /* 0x00032800010e7983 */ /* 0x000ee20000300a00 */
[----:B------:R-:W-:-:S03]  /*184f0*/  IMAD.WIDE R10, R252, 0x4, R10 ;  /* 0x00000004fc0a7825 */ /* 0x000fc600078e020a */
[----:B------:R1:W-:Y:S01]  /*18500*/  LDGSTS.E [R23+0x52c00], [R218.64], !P1 ;  /* 0x52c00000da177fae */ /* 0x0003e2000c921844 */
[----:B------:R-:W-:-:S03]  /*18510*/  IADD3 R0, R22, -0x58, RZ ;  /* 0xffffffa816007810 */ /* 0x000fc60007ffe0ff */
[----:B------:R1:W-:Y:S04]  /*18520*/  STL.64 [R1+0x230], R10 ;  /* 0x0002300a01007387 */ /* 0x0003e80000100a00 */
[----:B------:R1:W-:Y:S01]  /*18530*/  LDGSTS.E [R23+0x52e00], [R10.64], !P1 ;  /* 0x52e000000a177fae */ /* 0x0003e2000c921844 */
[----:B------:R-:W-:-:S03]  /*18540*/  ISETP.GE.U32.AND P2, PT, R0, 0x7fffff69, PT ;  /* 0x7fffff690000780c */ /* 0x000fc60003f46070 */
[----:B-1----:R-:W3:Y:S01]  /*18550*/  LDL.LU.64 R10, [R1+0x320] ;  /* 0x00032000010a7983 */ /* 0x002ee20000300a00 */
[----:B--2---:R-:W-:-:S03]  /*18560*/  IMAD.WIDE R220, R252, 0x4, R6 ;  /* 0x00000004fcdc7825 */ /* 0x004fc600078e0206 */
[----:B------:R-:W2:Y:S01]  /*18570*/  LDL.LU.64 R6, [R1+0x340] ;  /* 0x0003400001067983 */ /* 0x000ea20000300a00 */
[----:B------:R-:W-:-:S03]  /*18580*/  IMAD.WIDE R34, R252, 0x4, R34 ;  /* 0x00000004fc227825 */ /* 0x000fc600078e0222 */
[----:B------:R1:W-:Y:S04]  /*18590*/  LDGSTS.E [R23+0x53c00], [R220.64], !P5 ;  /* 0x53c00000dc177fae */ /* 0x0003e8000e921844 */
[----:B------:R4:W-:Y:S04]  /*185a0*/  STL.64 [R1+0x228], R34 ;  /* 0x0002282201007387 */ /* 0x0009e80000100a00 */
[----:B------:R4:W-:Y:S01]  /*185b0*/  LDGSTS.E [R23+0x53e00], [R34.64], !P5 ;  /* 0x53e0000022177fae */ /* 0x0009e2000e921844 */
[----:B------:R-:W-:-:S03]  /*185c0*/  IMAD.WIDE R222, R252, 0x4, R2 ;  /* 0x00000004fcde7825 */ /* 0x000fc600078e0202 */
[----:B------:R-:W2:Y:S04]  /*185d0*/  LDL.LU.64 R2, [R1+0x338] ;  /* 0x0003380001027983 */ /* 0x000ea80000300a00 */
[----:B------:R1:W-:Y:S01]  /*185e0*/  LDGSTS.E [R23+0x54c00], [R222.64], !P4 ;  /* 0x54c00000de177fae */ /* 0x0003e2000e121844 */
[----:B----4-:R-:W-:-:S03]  /*185f0*/  IMAD.WIDE R34, R252, 0x4, R250 ;  /* 0x00000004fc227825 */ /* 0x010fc600078e02fa */
[----:B------:R-:W4:Y:S04]  /*18600*/  LDL.LU.64 R250, [R1+0x358] ;  /* 0x0003580001fa7983 */ /* 0x000f280000300a00 */
[----:B------:R1:W-:Y:S04]  /*18610*/  LDGSTS.E [R23+0x54e00], [R34.64], !P4 ;  /* 0x54e0000022177fae */ /* 0x0003e8000e121844 */
[----:B------:R-:W-:Y:S01]  /*18620*/  STL.64 [R1+0x210], R34 ;  /* 0x0002102201007387 */ /* 0x000fe20000100a00 */
[----:B------:R-:W-:-:S04]  /*18630*/  IMAD.WIDE R224, R252, 0x4, R30 ;  /* 0x00000004fce07825 */ /* 0x000fc800078e021e */
[----:B------:R-:W-:Y:S01]  /*18640*/  IMAD.WIDE R26, R252, 0x4, R26 ;  /* 0x00000004fc1a7825 */ /* 0x000fe200078e021a */
[----:B------:R1:W-:Y:S04]  /*18650*/  LDGSTS.E [R23+0x55c00], [R224.64], !P2 ;  /* 0x55c00000e0177fae */ /* 0x0003e8000d121844 */
[----:B------:R1:W-:Y:S04]  /*18660*/  STL.64 [R1+0x1e0], R26 ;  /* 0x0001e01a01007387 */ /* 0x0003e80000100a00 */
[----:B------:R1:W-:Y:S04]  /*18670*/  LDGSTS.E [R23+0x55e00], [R26.64], !P2 ;  /* 0x55e000001a177fae */ /* 0x0003e8000d121844 */
[----:B-1----:R-:W4:Y:S01]  /*18680*/  LDL.LU.64 R26, [R1+0x350] ;  /* 0x00035000011a7983 */ /* 0x002f220000300a00 */
[----:B------:R-:W-:-:S03]  /*18690*/  IADD3 R0, R22, -0x5c, RZ ;  /* 0xffffffa416007810 */ /* 0x000fc60007ffe0ff */
[----:B------:R-:W4:Y:S01]  /*186a0*/  LDL.LU.64 R242, [R1+0x378] ;  /* 0x0003780001f27983 */ /* 0x000f220000300a00 */
[----:B------:R-:W-:Y:S02]  /*186b0*/  ISETP.GE.U32.AND P6, PT, R0, 0x7fffff65, PT ;  /* 0x7fffff650000780c */ /* 0x000fe40003fc6070 */
[----:B------:R-:W-:-:S04]  /*186c0*/  IADD3 R0, R22, -0x60, RZ ;  /* 0xffffffa016007810 */ /* 0x000fc80007ffe0ff */
[----:B------:R-:W-:Y:S02]  /*186d0*/  ISETP.GE.U32.AND P1, PT, R0, 0x7fffff61, PT ;  /* 0x7fffff610000780c */ /* 0x000fe40003f26070 */
[----:B------:R-:W-:-:S04]  /*186e0*/  IADD3 R0, R22, -0x64, RZ ;  /* 0xffffff9c16007810 */ /* 0x000fc80007ffe0ff */
[----:B------:R-:W-:Y:S01]  /*186f0*/  ISETP.GE.U32.AND P5, PT, R0, 0x7fffff5d, PT ;  /* 0x7fffff5d0000780c */ /* 0x000fe20003fa6070 */
[----:B---3--:R-:W-:-:S05]  /*18700*/  IMAD.WIDE R14, R252, 0x4, R14 ;  /* 0x00000004fc0e7825 */ /* 0x008fca00078e020e */
[----:B------:R1:W-:Y:S04]  /*18710*/  STL.64 [R1+0x1b0], R14 ;  /* 0x0001b00e01007387 */ /* 0x0003e80000100a00 */
[----:B------:R-:W3:Y:S01]  /*18720*/  LDL.LU.64 R244, [R1+0x368] ;  /* 0x0003680001f47983 */ /* 0x000ee20000300a00 */
[----:B------:R-:W-:-:S03]  /*18730*/  IMAD.WIDE R226, R252, 0x4, R18 ;  /* 0x00000004fce27825 */ /* 0x000fc600078e0212 */
[----:B------:R-:W3:Y:S04]  /*18740*/  LDL.LU.64 R238, [R1+0x388] ;  /* 0x0003880001ee7983 */ /* 0x000ee80000300a00 */
[----:B------:R1:W-:Y:S04]  /*18750*/  LDGSTS.E [R23+0x56c00], [R226.64], !P6 ;  /* 0x56c00000e2177fae */ /* 0x0003e8000f121844 */
[----:B------:R1:W-:Y:S01]  /*18760*/  LDGSTS.E [R23+0x56e00], [R14.64], !P6 ;  /* 0x56e000000e177fae */ /* 0x0003e2000f121844 */
[----:B------:R-:W-:-:S05]  /*18770*/  IMAD.WIDE R228, R252, 0x4, R10 ;  /* 0x00000004fce47825 */ /* 0x000fca00078e020a */
[----:B------:R1:W-:Y:S01]  /*18780*/  LDGSTS.E [R23+0x57c00], [R228.64], !P1 ;  /* 0x57c00000e4177fae */ /* 0x0003e2000c921844 */
[----:B--2---:R-:W-:-:S05]  /*18790*/  IMAD.WIDE R6, R252, 0x4, R6 ;  /* 0x00000004fc067825 */ /* 0x004fca00078e0206 */
[----:B------:R2:W-:Y:S04]  /*187a0*/  STL.64 [R1+0x180], R6 ;  /* 0x0001800601007387 */ /* 0x0005e80000100a00 */
[----:B------:R-:W3:Y:S04]  /*187b0*/  LDL.LU.64 R240, [R1+0x390] ;  /* 0x0003900001f07983 */ /* 0x000ee80000300a00 */
[----:B------:R-:W3:Y:S04]  /*187c0*/  LDL.LU.64 R18, [R1+0x3a0] ;  /* 0x0003a00001127983 */ /* 0x000ee80000300a00 */
[----:B-1----:R-:W3:Y:S04]  /*187d0*/  LDL.LU.64 R14, [R1+0x3b8] ;  /* 0x0003b800010e7983 */ /* 0x002ee80000300a00 */
[----:B------:R-:W3:Y:S01]  /*187e0*/  LDL.LU.64 R34, [R1+0x3c0] ;  /* 0x0003c00001227983 */ /* 0x000ee20000300a00 */
[----:B------:R-:W-:-:S03]  /*187f0*/  IMAD.WIDE R230, R252, 0x4, R2 ;  /* 0x00000004fce67825 */ /* 0x000fc600078e0202 */
[----:B------:R-:W3:Y:S04]  /*18800*/  LDL.LU.64 R30, [R1+0x3d0] ;  /* 0x0003d000011e7983 */ /* 0x000ee80000300a00 */
[----:B------:R2:W-:Y:S04]  /*18810*/  LDGSTS.E [R23+0x57e00], [R6.64], !P1 ;  /* 0x57e0000006177fae */ /* 0x0005e8000c921844 */
[----:B------:R1:W-:Y:S01]  /*18820*/  LDGSTS.E [R23+0x58c00], [R230.64], !P5 ;  /* 0x58c00000e6177fae */ /* 0x0003e2000e921844 */
[----:B----4-:R-:W-:-:S03]  /*18830*/  IMAD.WIDE R232, R252, 0x4, R250 ;  /* 0x00000004fce87825 */ /* 0x010fc600078e02fa */
[----:B------:R-:W4:Y:S04]  /*18840*/  LDL.LU.64 R250, [R1+0x3f8] ;  /* 0x0003f80001fa7983 */ /* 0x000f280000300a00 */
[----:B------:R1:W-:Y:S04]  /*18850*/  STL.64 [R1+0x280], R232 ;  /* 0x000280e801007387 */ /* 0x0003e80000100a00 */
[----:B------:R-:W4:Y:S04]  /*18860*/  LDL.LU.64 R2, [R1+0x3f0] ;  /* 0x0003f00001027983 */ /* 0x000f280000300a00 */
[----:B------:R-:W4:Y:S04]  /*18870*/  LDL.LU.64 R10, [R1+0x3e8] ;  /* 0x0003e800010a7983 */ /* 0x000f280000300a00 */
[----:B------:R1:W-:Y:S04]  /*18880*/  LDGSTS.E [R23+0x58e00], [R232.64], !P5 ;  /* 0x58e00000e8177fae */ /* 0x0003e8000e921844 */
[----:B--2---:R-:W2:Y:S01]  /*18890*/  LDL.LU.64 R6, [R1+0x3e0] ;  /* 0x0003e00001067983 */ /* 0x004ea20000300a00 */
[----:B-1----:R-:W-:-:S03]  /*188a0*/  IMAD.WIDE R232, R252, 0x4, R26 ;  /* 0x00000004fce87825 */ /* 0x002fc600078e021a */
[----:B------:R-:W2:Y:S01]  /*188b0*/  LDL.LU.64 R26, [R1+0x3d8] ;  /* 0x0003d800011a7983 */ /* 0x000ea20000300a00 */
[----:B------:R-:W-:-:S04]  /*188c0*/  IADD3 R0, R22, -0x68, RZ ;  /* 0xffffff9816007810 */ /* 0x000fc80007ffe0ff */
[----:B------:R-:W-:Y:S02]  /*188d0*/  ISETP.GE.U32.AND P4, PT, R0, 0x7fffff59, PT ;  /* 0x7fffff590000780c */ /* 0x000fe40003f86070 */
[----:B------:R-:W-:-:S04]  /*188e0*/  IADD3 R0, R22, -0x6c, RZ ;  /* 0xffffff9416007810 */ /* 0x000fc80007ffe0ff */
[----:B------:R-:W-:Y:S02]  /*188f0*/  ISETP.GE.U32.AND P2, PT, R0, 0x7fffff55, PT ;  /* 0x7fffff550000780c */ /* 0x000fe40003f46070 */
[----:B------:R-:W-:Y:S01]  /*18900*/  IADD3 R0, R22, -0x70, RZ ;  /* 0xffffff9016007810 */ /* 0x000fe20007ffe0ff */
[----:B------:R-:W-:-:S03]  /*18910*/  IMAD.WIDE R234, R252, 0x4, R242 ;  /* 0x00000004fcea7825 */ /* 0x000fc600078e02f2 */
[----:B------:R-:W-:Y:S01]  /*18920*/  ISETP.GE.U32.AND P6, PT, R0, 0x7fffff51, PT ;  /* 0x7fffff510000780c */ /* 0x000fe20003fc6070 */
[----:B------:R1:W-:Y:S01]  /*18930*/  LDGSTS.E [R23+0x59c00], [R232.64], !P4 ;  /* 0x59c00000e8177fae */ /* 0x0003e2000e121844 */
[----:B------:R-:W-:-:S03]  /*18940*/  IADD3 R0, R22, -0x74, RZ ;  /* 0xffffff8c16007810 */ /* 0x000fc60007ffe0ff */
[----:B------:R3:W-:Y:S01]  /*18950*/  STL.64 [R1+0x278], R234 ;  /* 0x000278ea01007387 */ /* 0x0007e20000100a00 */
[----:B------:R-:W-:Y:S02]  /*18960*/  ISETP.GE.U32.AND P1, PT, R0, 0x7fffff4d, PT ;  /* 0x7fffff4d0000780c */ /* 0x000fe40003f26070 */
[----:B------:R-:W-:Y:S01]  /*18970*/  IADD3 R0, R22, -0x78, RZ ;  /* 0xffffff8816007810 */ /* 0x000fe20007ffe0ff */
[----:B------:R3:W-:Y:S01]  /*18980*/  LDGSTS.E [R23+0x59e00], [R234.64], !P4 ;  /* 0x59e00000ea177fae */ /* 0x0007e2000e121844 */
[----:B------:R-:W-:Y:S02]  /*18990*/  IMAD.MOV.U32 R249, RZ, RZ, c[0x0][0x18c] ;  /* 0x00006300fff97624 */ /* 0x000fe400078e00ff */
[----:B------:R-:W-:Y:S02]  /*189a0*/  ISETP.GE.U32.AND P5, PT, R0, 0x7fffff49, PT ;  /* 0x7fffff490000780c */ /* 0x000fe40003fa6070 */
[----:B------:R-:W-:Y:S01]  /*189b0*/  IADD3 R0, R22, -0x7c, RZ ;  /* 0xffffff8416007810 */ /* 0x000fe20007ffe0ff */
[----:B---3--:R-:W-:-:S04]  /*189c0*/  IMAD.WIDE R234, R252, 0x4, R244 ;  /* 0x00000004fcea7825 */ /* 0x008fc800078e02f4 */
[----:B------:R-:W-:Y:S01]  /*189d0*/  IMAD.WIDE R238, R252, 0x4, R238 ;  /* 0x00000004fcee7825 */ /* 0x000fe200078e02ee */
[----:B------:R1:W-:Y:S01]  /*189e0*/  LDGSTS.E [R23+0x5ac00], [R234.64], !P2 ;  /* 0x5ac00000ea177fae */ /* 0x0003e2000d121844 */
[----:B------:R-:W-:Y:S02]  /*189f0*/  ISETP.GE.U32.AND P4, PT, R0, 0x7fffff45, PT ;  /* 0x7fffff450000780c */ /* 0x000fe40003f86070 */
[----:B------:R-:W-:Y:S01]  /*18a00*/  IMAD.SHL.U32 R249, R249, 0x40, RZ ;  /* 0x00000040f9f97824 */ /* 0x000fe200078e00ff */
[----:B------:R3:W-:Y:S04]  /*18a10*/  STL.64 [R1+0x270], R238 ;  /* 0x000270ee01007387 */ /* 0x0007e80000100a00 */
[----:B------:R1:W-:Y:S01]  /*18a20*/  LDGSTS.E [R23+0x5ae00], [R238.64], !P2 ;  /* 0x5ae00000ee177fae */ /* 0x0003e2000d121844 */
[----:B------:R-:W-:Y:S01]  /*18a30*/  IADD3 R0, R22, -0x80, RZ ;  /* 0xffffff8016007810 */ /* 0x000fe20007ffe0ff */
[----:B-1----:R-:W-:-:S04]  /*18a40*/  IMAD.WIDE R22, R249, 0x4, R236 ;  /* 0x00000004f9167825 */ /* 0x002fc800078e02ec */
[C---:B---3--:R-:W-:Y:S02]  /*18a50*/  IMAD.WIDE R238, R252.reuse, 0x4, R18 ;  /* 0x00000004fcee7825 */ /* 0x048fe400078e0212 */
[----:B------:R-:W3:Y:S02]  /*18a60*/  LDL.LU.64 R18, [R1+0x60] ;  /* 0x0000600001127983 */ /* 0x000ee40000300a00 */
[----:B------:R-:W-:-:S04]  /*18a70*/  IMAD.WIDE R236, R252, 0x4, R240 ;  /* 0x00000004fcec7825 */ /* 0x000fc800078e02f0 */
[C---:B------:R-:W-:Y:S02]  /*18a80*/  IMAD.WIDE R240, R252.reuse, 0x4, R14 ;  /* 0x00000004fcf07825 */ /* 0x040fe400078e020e */
[----:B------:R-:W3:Y:S02]  /*18a90*/  LDL.LU.64 R14, [R1+0x48] ;  /* 0x00004800010e7983 */ /* 0x000ee40000300a00 */
[----:B------:R-:W-:-:S04]  /*18aa0*/  IMAD.WIDE R242, R252, 0x4, R34 ;  /* 0x00000004fcf27825 */ /* 0x000fc800078e0222 */
[----:B------:R-:W-:-:S04]  /*18ab0*/  IMAD.WIDE R244, R252, 0x4, R30 ;  /* 0x00000004fcf47825 */ /* 0x000fc800078e021e */
[----:B----4-:R-:W-:-:S05]  /*18ac0*/  IMAD.WIDE R250, R252, 0x4, R250 ;  /* 0x00000004fcfa7825 */ /* 0x010fca00078e02fa */
[----:B------:R-:W-:Y:S01]  /*18ad0*/  STL.64 [R1+0x248], R250 ;  /* 0x000248fa01007387 */ /* 0x000fe20000100a00 */
[----:B------:R-:W-:-:S04]  /*18ae0*/  IMAD.WIDE R2, R252, 0x4, R2 ;  /* 0x00000004fc027825 */ /* 0x000fc800078e0202 */
[C---:B------:R-:W-:Y:S02]  /*18af0*/  IMAD.WIDE R34, R252.reuse, 0x4, R10 ;  /* 0x00000004fc227825 */ /* 0x040fe400078e020a */
[----:B------:R-:W4:Y:S02]  /*18b00*/  LDL.LU.64 R10, [R1+0x38] ;  /* 0x00003800010a7983 */ /* 0x000f240000300a00 */
[C---:B--2---:R-:W-:Y:S02]  /*18b10*/  IMAD.WIDE R30, R252.reuse, 0x4, R6 ;  /* 0x00000004fc1e7825 */ /* 0x044fe400078e0206 */
[----:B------:R1:W-:Y:S04]  /*18b20*/  STL.64 [R1+0x250], R2 ;  /* 0x0002500201007387 */ /* 0x0003e80000100a00 */
[----:B------:R-:W2:Y:S04]  /*18b30*/  LDL.LU.64 R6, [R1+0x28] ;  /* 0x0000280001067983 */ /* 0x000ea80000300a00 */
[----:B------:R1:W-:Y:S04]  /*18b40*/  STL.64 [R1+0x258], R34 ;  /* 0x0002582201007387 */ /* 0x0003e80000100a00 */
[----:B------:R1:W-:Y:S01]  /*18b50*/  STL.64 [R1+0x260], R30 ;  /* 0x0002601e01007387 */ /* 0x0003e20000100a00 */
[----:B------:R-:W-:Y:S01]  /*18b60*/  IMAD.WIDE R26, R252, 0x4, R26 ;  /* 0x00000004fc1a7825 */ /* 0x000fe200078e021a */
[----:B------:R-:W-:-:S05]  /*18b70*/  LOP3.LUT R252, R248, 0x60, RZ, 0x3c, !PT ;  /* 0x00000060f8fc7812 */ /* 0x000fca00078e3cff */
[----:B------:R1:W-:Y:S04]  /*18b80*/  LDGSTS.E [R252+0x5bc00], [R236.64], !P6 ;  /* 0x5bc00000ecfc7fae */ /* 0x0003e8000f121844 */
[----:B------:R1:W-:Y:S04]  /*18b90*/  LDGSTS.E [R252+0x5be00], [R250.64], !P6 ;  /* 0x5be00000fafc7fae */ /* 0x0003e8000f121844 */
[----:B------:R1:W-:Y:S04]  /*18ba0*/  LDGSTS.E [R252+0x5cc00], [R238.64], !P1 ;  /* 0x5cc00000eefc7fae */ /* 0x0003e8000c921844 */
[----:B------:R1:W-:Y:S04]  /*18bb0*/  STL.64 [R1+0x268], R26 ;  /* 0x0002681a01007387 */ /* 0x0003e80000100a00 */
[----:B------:R1:W-:Y:S04]  /*18bc0*/  LDGSTS.E [R252+0x5ce00], [R2.64], !P1 ;  /* 0x5ce0000002fc7fae */ /* 0x0003e8000c921844 */
[----:B------:R-:W1:Y:S01]  /*18bd0*/  S2R R248, SR_TID.X ;  /* 0x0000000000f87919 */ /* 0x000e620000002100 */
[----:B------:R-:W-:-:S03]  /*18be0*/  ISETP.GE.U32.AND P2, PT, R0, 0x7fffff41, PT ;  /* 0x7fffff410000780c */ /* 0x000fc60003f46070 */
[----:B------:R1:W-:Y:S04]  /*18bf0*/  LDGSTS.E [R252+0x5dc00], [R240.64], !P5 ;  /* 0x5dc00000f0fc7fae */ /* 0x0003e8000e921844 */
[----:B-1----:R-:W2:Y:S04]  /*18c00*/  LDL.LU.64 R2, [R1+0x18] ;  /* 0x0000180001027983 */ /* 0x002ea80000300a00 */
[----:B------:R-:W2:Y:S04]  /*18c10*/  LDL.LU.64 R250, [R1+0x8] ;  /* 0x0000080001fa7983 */ /* 0x000ea80000300a00 */
[----:B------:R1:W-:Y:S04]  /*18c20*/  LDGSTS.E [R252+0x5de00], [R34.64], !P5 ;  /* 0x5de0000022fc7fae */ /* 0x0003e8000e921844 */
[----:B------:R1:W-:Y:S01]  /*18c30*/  LDGSTS.E [R252+0x5ec00], [R242.64], !P4 ;  /* 0x5ec00000f2fc7fae */ /* 0x0003e2000e121844 */
[----:B------:R-:W-:-:S03]  /*18c40*/  SHF.R.S32.HI R0, RZ, 0x6, R248 ;  /* 0x00000006ff007819 */ /* 0x000fc600000114f8 */
[----:B------:R1:W-:Y:S01]  /*18c50*/  LDGSTS.E [R252+0x5ee00], [R30.64], !P4 ;  /* 0x5ee000001efc7fae */ /* 0x0003e2000e121844 */
[----:B------:R-:W-:Y:S02]  /*18c60*/  LOP3.LUT R248, R248, 0x3f, RZ, 0xc0, !PT ;  /* 0x0000003ff8f87812 */ /* 0x000fe400078ec0ff */
[----:B------:R-:W-:Y:S01]  /*18c70*/  SGXT R0, R0, 0x1 ;  /* 0x000000010000781a */ /* 0x000fe20000000200 */
[----:B------:R1:W-:Y:S02]  /*18c80*/  LDGSTS.E [R252+0x5fc00], [R244.64], !P2 ;  /* 0x5fc00000f4fc7fae */ /* 0x0003e4000d121844 */
[----:B------:R-:W-:Y:S02]  /*18c90*/  IMAD.SHL.U32 R248, R248, 0x4, RZ ;  /* 0x00000004f8f87824 */ /* 0x000fe400078e00ff */
[----:B------:R1:W-:Y:S03]  /*18ca0*/  LDGSTS.E [R252+0x5fe00], [R26.64], !P2 ;  /* 0x5fe000001afc7fae */ /* 0x0003e6000d121844 */
[----:B------:R-:W-:Y:S01]  /*18cb0*/  LOP3.LUT R248, R248, 0x110, R0, 0x78, !PT ;  /* 0x00000110f8f87812 */ /* 0x000fe200078e7800 */
[----:B-1----:R-:W2:Y:S04]  /*18cc0*/  LDL.LU.64 R34, [R1+0x25e8] ;  /* 0x0025e80001227983 */ /* 0x002ea80000300a00 */
[----:B------:R-:W2:Y:S01]  /*18cd0*/  LDL.LU.64 R30, [R1+0x25e0] ;  /* 0x0025e000011e7983 */ /* 0x000ea20000300a00 */
[----:B------:R-:W-:-:S03]  /*18ce0*/  IMAD.MOV.U32 R252, RZ, RZ, R23 ;  /* 0x000000fffffc7224 */ /* 0x000fc600078e0017 */
[----:B------:R-:W2:Y:S04]  /*18cf0*/  LDL.LU.64 R26, [R1+0x25d8] ;  /* 0x0025d800011a7983 */ /* 0x000ea80000300a00 */
[----:B------:R-:W0:Y:S04]  /*18d00*/  LDGDEPBAR ;  /* 0x00000000000079af */ /* 0x000e280000000000 */
[----:B------:R1:W-:Y:S01]  /*18d10*/  LDGSTS.E [R248+0x20000], [R22.64], P3 ;  /* 0x2000000016f87fae */ /* 0x0003e20009921844 */
[----:B---3--:R-:W-:-:S03]  /*18d20*/  IMAD.WIDE R18, R249, 0x4, R18 ;  /* 0x00000004f9127825 */ /* 0x008fc600078e0212 */
[----:B------:R1:W-:Y:S04]  /*18d30*/  STL [R1+0x2540], R22 ;  /* 0x0025401601007387 */ /* 0x0003e80000100800 */
[----:B------:R3:W-:Y:S01]  /*18d40*/  LDGSTS.E [R248+0x20800], [R18.64], P3 ;  /* 0x2080000012f87fae */ /* 0x0007e20009921844 */
[----:B------:R-:W-:-:S05]  /*18d50*/  IMAD.WIDE R14, R249, 0x4, R14 ;  /* 0x00000004f90e7825 */ /* 0x000fca00078e020e */
[----:B------:R3:W-:Y:S04]  /*18d60*/  LDGSTS.E [R248+0x21000], [R14.64], P3 ;  /* 0x210000000ef87fae */ /* 0x0007e80009921844 */
[----:B-1----:R-:W2:Y:S04]  /*18d70*/  LDL.LU.64 R22, [R1+0x25d0] ;  /* 0x0025d00001167983 */ /* 0x002ea80000300a00 */
[----:B------:R1:W-:Y:S04]  /*18d80*/  STL [R1+0x253c], R252 ;  /* 0x00253cfc01007387 */ /* 0x0003e80000100800 */
[----:B------:R3:W-:Y:S01]  /*18d90*/  STL [R1+0x2538], R18 ;  /* 0x0025381201007387 */ /* 0x0007e20000100800 */
[----:B-1----:R-:W-:-:S03]  /*18da0*/  IMAD.MOV.U32 R252, RZ, RZ, R19 ;  /* 0x000000fffffc7224 */ /* 0x002fc600078e0013 */
[----:B---3--:R-:W3:Y:S04]  /*18db0*/  LDL.LU.64 R18, [R1+0x25c8] ;  /* 0x0025c80001127983 */ /* 0x008ee80000300a00 */
[----:B------:R1:W-:Y:S04]  /*18dc0*/  STL [R1+0x2530], R252 ;  /* 0x002530fc01007387 */ /* 0x0003e80000100800 */
[----:B------:R1:W-:Y:S02]  /*18dd0*/  STL [R1+0x2534], R14 ;  /* 0x0025340e01007387 */ /* 0x0003e40000100800 */
[----:B-1----:R-:W-:-:S02]  /*18de0*/  IMAD.MOV.U32 R252, RZ, RZ, R15 ;  /* 0x000000fffffc7224 */ /* 0x002fc400078e000f */
[----:B------:R-:W3:Y:S04]  /*18df0*/  LDL.LU.64 R14, [R1+0x25c0] ;  /* 0x0025c000010e7983 */ /* 0x000ee80000300a00 */
[----:B------:R1:W-:Y:S01]  /*18e00*/  STL [R1+0x252c], R252 ;  /* 0x00252cfc01007387 */ /* 0x0003e20000100800 */
[----:B----4-:R-:W-:-:S04]  /*18e10*/  IMAD.WIDE R10, R249, 0x4, R10 ;  /* 0x00000004f90a7825 */ /* 0x010fc800078e020a */
[----:B-1----:R-:W-:Y:S01]  /*18e20*/  IMAD.MOV.U32 R252, RZ, RZ, R11 ;  /* 0x000000fffffc7224 */ /* 0x002fe200078e000b */
[----:B------:R1:W-:Y:S04]  /*18e30*/  LDGSTS.E [R248+0x21800], [R10.64], P3 ;  /* 0x218000000af87fae */ /* 0x0003e80009921844 */
[----:B------:R1:W-:Y:S01]  /*18e40*/  STL [R1+0x2528], R10 ;  /* 0x0025280a01007387 */ /* 0x0003e20000100800 */
[----:B--2---:R-:W-:-:S05]  /*18e50*/  IMAD.WIDE R6, R249, 0x4, R6 ;  /* 0x00000004f9067825 */ /* 0x004fca00078e0206 */
[----:B------:R2:W-:Y:S04]  /*18e60*/  LDGSTS.E [R248+0x22000], [R6.64], P3 ;  /* 0x2200000006f87fae */ /* 0x0005e80009921844 */
[----:B-1----:R-:W4:Y:S04]  /*18e70*/  LDL.LU.64 R10, [R1+0x25b8] ;  /* 0x0025b800010a7983 */ /* 0x002f280000300a00 */
[----:B------:R1:W-:Y:S04]  /*18e80*/  STL [R1+0x2520], R252 ;  /* 0x002520fc01007387 */ /* 0x0003e80000100800 */
[----:B------:R2:W-:Y:S01]  /*18e90*/  STL [R1+0x2524], R6 ;  /* 0x0025240601007387 */ /* 0x0005e20000100800 */
[----:B-1----:R-:W-:-:S03]  /*18ea0*/  IMAD.MOV.U32 R252, RZ, RZ, R7 ;  /* 0x000000fffffc7224 */ /* 0x002fc600078e0007 */
[----:B--2---:R-:W2:Y:S04]  /*18eb0*/  LDL.LU.64 R6, [R1+0x25b0] ;  /* 0x0025b00001067983 */ /* 0x004ea80000300a00 */
[----:B------:R1:W-:Y:S01]  /*18ec0*/  STL [R1+0x251c], R252 ;  /* 0x00251cfc01007387 */ /* 0x0003e20000100800 */
[----:B------:R-:W-:-:S04]  /*18ed0*/  IMAD.WIDE R2, R249, 0x4, R2 ;  /* 0x00000004f9027825 */ /* 0x000fc800078e0202 */
[----:B------:R-:W-:Y:S01]  /*18ee0*/  IMAD.WIDE R250, R249, 0x4, R250 ;  /* 0x00000004f9fa7825 */ /* 0x000fe200078e02fa */
[----:B-1----:R-:W-:Y:S01]  /*18ef0*/  MOV R252, R3 ;  /* 0x0000000300fc7202 */ /* 0x002fe20000000f00 */
[----:B------:R1:W-:Y:S04]  /*18f00*/  LDGSTS.E [R248+0x22800], [R2.64], P3 ;  /* 0x2280000002f87fae */ /* 0x0003e80009921844 */
[----:B------:R1:W-:Y:S04]  /*18f10*/  STL [R1+0x2518], R2 ;  /* 0x0025180201007387 */ /* 0x0003e80000100800 */
[----:B------:R1:W-:Y:S04]  /*18f20*/  LDGSTS.E [R248+0x23000], [R250.64], P3 ;  /* 0x23000000faf87fae */ /* 0x0003e80009921844 */
[----:B-1----:R-:W2:Y:S04]  /*18f30*/  LDL.LU.64 R2, [R1+0x25a8] ;  /* 0x0025a80001027983 */ /* 0x002ea80000300a00 */
[----:B------:R1:W-:Y:S04]  /*18f40*/  STL [R1+0x2510], R252 ;  /* 0x002510fc01007387 */ /* 0x0003e80000100800 */
[----:B------:R1:W-:Y:S02]  /*18f50*/  STL [R1+0x2514], R250 ;  /* 0x002514fa01007387 */ /* 0x0003e40000100800 */
[----:B-1----:R-:W-:-:S02]  /*18f60*/  IMAD.MOV.U32 R252, RZ, RZ, R251 ;  /* 0x000000fffffc7224 */ /* 0x002fc400078e00fb */
[----:B------:R-:W2:Y:S04]  /*18f70*/  LDL.LU.64 R250, [R1+0x25a0] ;  /* 0x0025a00001fa7983 */ /* 0x000ea80000300a00 */
[----:B------:R-:W-:Y:S01]  /*18f80*/  STL [R1+0x250c], R252 ;  /* 0x00250cfc01007387 */ /* 0x000fe20000100800 */
[----:B------:R-:W-:-:S04]  /*18f90*/  IMAD.WIDE R26, R249, 0x4, R26 ;  /* 0x00000004f91a7825 */ /* 0x000fc800078e021a */
[----:B------:R-:W-:-:S04]  /*18fa0*/  IMAD.WIDE R30, R249, 0x4, R30 ;  /* 0x00000004f91e7825 */ /* 0x000fc800078e021e */
[----:B------:R-:W-:-:S04]  /*18fb0*/  IMAD.WIDE R34, R249, 0x4, R34 ;  /* 0x00000004f9227825 */ /* 0x000fc800078e0222 */
[----:B------:R-:W-:-:S04]  /*18fc0*/  IMAD.WIDE R22, R249, 0x4, R22 ;  /* 0x00000004f9167825 */ /* 0x000fc800078e0216 */
[----:B------:R-:W-:-:S04]  /*18fd0*/  IMAD.WIDE R38, R249, 0x4, R38 ;  /* 0x00000004f9267825 */ /* 0x000fc800078e0226 */
[----:B------:R-:W-:-:S04]  /*18fe0*/  IMAD.WIDE R42, R249, 0x4, R42 ;  /* 0x00000004f92a7825 */ /* 0x000fc800078e022a */
[----:B---3--:R-:W-:-:S04]  /*18ff0*/  IMAD.WIDE R18, R249, 0x4, R18 ;  /* 0x00000004f9127825 */ /* 0x008fc800078e0212 */
[----:B------:R-:W-:-:S04]  /*19000*/  IMAD.WIDE R46, R249, 0x4, R46 ;  /* 0x00000004f92e7825 */ /* 0x000fc800078e022e */
        /* <DEDUP_REMOVED lines=14> */
[----:B----4-:R-:W-:-:S04]  /*190f0*/  IMAD.WIDE R10, R249, 0x4, R10 ;  /* 0x00000004f90a7825 */ /* 0x010fc800078e020a */
[----:B--2---:R-:W-:-:S04]  /*19100*/  IMAD.WIDE R6, R249, 0x4, R6 ;  /* 0x00000004f9067825 */ /* 0x004fc800078e0206 */
[----:B------:R-:W-:-:S04]  /*19110*/  IMAD.WIDE R2, R249, 0x4, R2 ;  /* 0x00000004f9027825 */ /* 0x000fc800078e0202 */
[----:B------:R-:W-:-:S05]  /*19120*/  IMAD.WIDE R250, R249, 0x4, R250 ;  /* 0x00000004f9fa7825 */ /* 0x000fca00078e02fa */
[----:B------:R-:W-:Y:S04]  /*19130*/  STL [R1+0x2508], R250 ;  /* 0x002508fa01007387 */ /* 0x000fe80000100800 */
[----:B------:R-:W-:Y:S04]  /*19140*/  STL [R1+0x2500], R251 ;  /* 0x002500fb01007387 */ /* 0x000fe80000100800 */
[----:B------:R-:W-:Y:S04]  /*19150*/  STL [R1+0x2504], R2 ;  /* 0x0025040201007387 */ /* 0x000fe80000100800 */
[----:B------:R1:W-:Y:S04]  /*19160*/  STL [R1+0x24fc], R3 ;  /* 0x0024fc0301007387 */ /* 0x0003e80000100800 */
[----:B------:R-:W-:Y:S04]  /*19170*/  STL [R1+0x24f8], R6 ;  /* 0x0024f80601007387 */ /* 0x000fe80000100800 */
        /* <DEDUP_REMOVED lines=42> */
[----:B------:R2:W-:Y:S04]  /*19420*/  STL [R1+0x244c], R91 ;  /* 0x00244c5b01007387 */ /* 0x0005e80000100800 */
[----:B------:R-:W-:Y:S04]  /*19430*/  STL [R1+0x2448], R94 ;  /* 0x0024485e01007387 */ /* 0x000fe80000100800 */
[----:B------:R3:W-:Y:S04]  /*19440*/  LDGSTS.E [R248+0x23800], [R250.64], P3 ;  /* 0x23800000faf87fae */ /* 0x0007e80009921844 */
[----:B------:R4:W-:Y:S04]  /*19450*/  STL [R1+0x2440], R95 ;  /* 0x0024405f01007387 */ /* 0x0009e80000100800 */
[----:B------:R1:W-:Y:S04]  /*19460*/  LDGSTS.E [R248+0x24000], [R2.64], P3 ;  /* 0x2400000002f87fae */ /* 0x0003e80009921844 */
[----:B------:R-:W-:Y:S04]  /*19470*/  STL [R1+0x2444], R98 ;  /* 0x0024446201007387 */ /* 0x000fe80000100800 */
[----:B------:R2:W-:Y:S01]  /*19480*/  STL [R1+0x243c], R99 ;  /* 0x00243c6301007387 */ /* 0x0005e20000100800 */
[----:B-1----:R-:W-:-:S03]  /*19490*/  IMAD.WIDE R2, R249, 0x4, R130 ;  /* 0x00000004f9027825 */ /* 0x002fc600078e0282 */
[----:B------:R1:W-:Y:S04]  /*194a0*/  LDGSTS.E [R248+0x24800], [R6.64], P3 ;  /* 0x2480000006f87fae */ /* 0x0003e80009921844 */
[----:B------:R-:W3:Y:S04]  /*194b0*/  LDL.LU.64 R130, [R1+0x2598] ;  /* 0x0025980001827983 */ /* 0x000ee80000300a00 */
        /* <DEDUP_REMOVED lines=13> */
[----:B------:R-:W-:-:S03]  /*19590*/  IMAD.WIDE R102, R249, 0x4, R102 ;  /* 0x00000004f9667825 */ /* 0x000fc600078e0266 */
        /* <DEDUP_REMOVED lines=12> */
[----:B------:R1:W-:Y:S04]  /*19660*/  LDGSTS.E [R248+0x2e800], [R86.64], P3 ;  /* 0x2e80000056f87fae */ /* 0x0003e80009921844 */
[----:B------:R2:W-:Y:S04]  /*19670*/  LDGSTS.E [R248+0x2f000], [R90.64], P3 ;  /* 0x2f0000005af87fae */ /* 0x0005e80009921844 */
[----:B------:R4:W-:Y:S04]  /*19680*/  LDGSTS.E [R248+0x2f800], [R94.64], P3 ;  /* 0x2f8000005ef87fae */ /* 0x0009e80009921844 */
[----:B------:R-:W-:Y:S04]  /*19690*/  STL.64 [R1+0x1d30], R102 ;  /* 0x001d306601007387 */ /* 0x000fe80000100a00 */
[----:B------:R3:W-:Y:S01]  /*196a0*/  LDGSTS.E [R248+0x30000], [R98.64], P3 ;  /* 0x3000000062f87fae */ /* 0x0007e20009921844 */
[----:B--2---:R-:W-:-:S03]  /*196b0*/  IMAD.WIDE R90, R249, 0x4, R138 ;  /* 0x00000004f95a7825 */ /* 0x004fc600078e028a */
[----:B------:R-:W-:Y:S01]  /*196c0*/  STL.64 [R1+0x1d28], R106 ;  /* 0x001d286a01007387 */ /* 0x000fe20000100a00 */
[----:B----4-:R-:W-:-:S03]  /*196d0*/  IMAD.WIDE R94, R249, 0x4, R134 ;  /* 0x00000004f95e7825 */ /* 0x010fc600078e0286 */
[----:B------:R-:W-:Y:S01]  /*196e0*/  STL.64 [R1+0x1d20], R110 ;  /* 0x001d206e01007387 */ /* 0x000fe20000100a00 */
[----:B-1----:R-:W-:-:S03]  /*196f0*/  IMAD.WIDE R26, R249, 0x4, R142 ;  /* 0x00000004f91a7825 */ /* 0x002fc600078e028e */
[----:B------:R-:W-:Y:S01]  /*19700*/  STL.64 [R1+0x1d18], R114 ;  /* 0x001d187201007387 */ /* 0x000fe20000100a00 */
[----:B------:R-:W-:-:S03]  /*19710*/  IMAD.WIDE R6, R249, 0x4, R146 ;  /* 0x00000004f9067825 */ /* 0x000fc600078e0292 */
[----:B------:R-:W-:Y:S01]  /*19720*/  STL.64 [R1+0x1d10], R118 ;  /* 0x001d107601007387 */ /* 0x000fe20000100a00 */
[----:B------:R-:W-:-:S03]  /*19730*/  IMAD.WIDE R86, R249, 0x4, R150 ;  /* 0x00000004f9567825 */ /* 0x000fc600078e0296 */
[----:B------:R-:W-:Y:S01]  /*19740*/  STL.64 [R1+0x1d08], R122 ;  /* 0x001d087a01007387 */ /* 0x000fe20000100a00 */
[----:B------:R-:W-:-:S03]  /*19750*/  IMAD.WIDE R82, R249, 0x4, R154 ;  /* 0x00000004f9527825 */ /* 0x000fc600078e029a */
[----:B------:R-:W-:Y:S01]  /*19760*/  STL.64 [R1+0x1d00], R126 ;  /* 0x001d007e01007387 */ /* 0x000fe20000100a00 */
        /* <DEDUP_REMOVED lines=24> */
[----:B---3--:R-:W-:-:S05]  /*198f0*/  IMAD.WIDE R98, R249, 0x4, R130 ;  /* 0x00000004f9627825 */ /* 0x008fca00078e0282 */
[----:B------:R-:W-:Y:S04]  /*19900*/  STL.64 [R1+0x1cf8], R98 ;  /* 0x001cf86201007387 */ /* 0x000fe80000100a00 */
[----:B------:R-:W-:Y:S04]  /*19910*/  STL.64 [R1+0x1cf0], R94 ;  /* 0x001cf05e01007387 */ /* 0x000fe80000100a00 */
[----:B------:R-:W-:Y:S04]  /*19920*/  STL.64 [R1+0x1ce8], R90 ;  /* 0x001ce85a01007387 */ /* 0x000fe80000100a00 */
[----:B------:R2:W-:Y:S04]  /*19930*/  STL.64 [R1+0x1ce0], R26 ;  /* 0x001ce01a01007387 */ /* 0x0005e80000100a00 */
[----:B------:R3:W-:Y:S04]  /*19940*/  STL.64 [R1+0x1cd8], R6 ;  /* 0x001cd80601007387 */ /* 0x0007e80000100a00 */
[----:B------:R-:W-:Y:S04]  /*19950*/  STL.64 [R1+0x1cd0], R86 ;  /* 0x001cd05601007387 */ /* 0x000fe80000100a00 */
        /* <DEDUP_REMOVED lines=23> */
[----:B------:R1:W-:Y:S04]  /*19ad0*/  LDGSTS.E [R248+0x36800], [R86.64], P3 ;  /* 0x3680000056f87fae */ /* 0x0003e80009921844 */
[----:B--2---:R-:W2:Y:S04]  /*19ae0*/  LDL.LU.64 R26, [R1+0x58] ;  /* 0x00005800011a7983 */ /* 0x004ea80000300a00 */
[----:B---3--:R-:W3:Y:S04]  /*19af0*/  LDL.LU.64 R6, [R1+0x40] ;  /* 0x0000400001067983 */ /* 0x008ee80000300a00 */
[----:B------:R1:W-:Y:S04]  /*19b00*/  LDGSTS.E [R248+0x37000], [R82.64], P3 ;  /* 0x3700000052f87fae */ /* 0x0003e80009921844 */
[----:B------:R1:W-:Y:S04]  /*19b10*/  LDGSTS.E [R248+0x37800], [R78.64], P3 ;  /* 0x378000004ef87fae */ /* 0x0003e80009921844 */
[----:B------:R1:W-:Y:S04]  /*19b20*/  LDGSTS.E [R248+0x38000], [R74.64], P3 ;  /* 0x380000004af87fae */ /* 0x0003e80009921844 */
[----:B------:R4:W-:Y:S04]  /*19b30*/  LDGSTS.E [R248+0x38800], [R22.64], P3 ;  /* 0x3880000016f87fae */ /* 0x0009e80009921844 */
[----:B------:R1:W-:Y:S04]  /*19b40*/  LDGSTS.E [R248+0x39000], [R18.64], P3 ;  /* 0x3900000012f87fae */ /* 0x0003e80009921844 */
[----:B------:R2:W-:Y:S04]  /*19b50*/  LDGSTS.E [R248+0x39800], [R70.64], P3 ;  /* 0x3980000046f87fae */ /* 0x0005e80009921844 */
[----:B----4-:R-:W4:Y:S04]  /*19b60*/  LDL.LU.64 R22, [R1+0x30] ;  /* 0x0000300001167983 */ /* 0x010f280000300a00 */
[----:B-1----:R-:W4:Y:S04]  /*19b70*/  LDL.LU.64 R18, [R1+0x20] ;  /* 0x0000200001127983 */ /* 0x002f280000300a00 */
[----:B------:R1:W-:Y:S04]  /*19b80*/  LDGSTS.E [R248+0x3a000], [R66.64], P3 ;  /* 0x3a00000042f87fae */ /* 0x0003e80009921844 */
[----:B------:R1:W-:Y:S04]  /*19b90*/  LDGSTS.E [R248+0x3a800], [R62.64], P3 ;  /* 0x3a8000003ef87fae */ /* 0x0003e80009921844 */
[----:B------:R1:W-:Y:S04]  /*19ba0*/  LDGSTS.E [R248+0x3b000], [R58.64], P3 ;  /* 0x3b0000003af87fae */ /* 0x0003e80009921844 */
[----:B------:R1:W-:Y:S04]  /*19bb0*/  LDGSTS.E [R248+0x3b800], [R14.64], P3 ;  /* 0x3b8000000ef87fae */ /* 0x0003e80009921844 */
[----:B------:R1:W-:Y:S04]  /*19bc0*/  LDGSTS.E [R248+0x3c000], [R10.64], P3 ;  /* 0x3c0000000af87fae */ /* 0x0003e80009921844 */
[----:B------:R-:W1:Y:S04]  /*19bd0*/  S2R R251, SR_TID.X ;  /* 0x0000000000fb7919 */ /* 0x000e680000002100 */
[----:B-1----:R-:W4:Y:S04]  /*19be0*/  LDL.LU.64 R14, [R1+0x10] ;  /* 0x00001000010e7983 */ /* 0x002f280000300a00 */
[----:B------:R-:W4:Y:S04]  /*19bf0*/  LDL.LU.64 R10, [R1] ;  /* 0x00000000010a7983 */ /* 0x000f280000300a00 */
[----:B------:R1:W-:Y:S04]  /*19c00*/  LDGSTS.E [R248+0x3c800], [R54.64], P3 ;  /* 0x3c80000036f87fae */ /* 0x0003e80009921844 */
[----:B------:R1:W-:Y:S04]  /*19c10*/  LDGSTS.E [R248+0x3d000], [R50.64], P3 ;  /* 0x3d00000032f87fae */ /* 0x0003e80009921844 */
[----:B------:R1:W-:Y:S01]  /*19c20*/  LDGSTS.E [R248+0x3d800], [R46.64], P3 ;  /* 0x3d8000002ef87fae */ /* 0x0003e20009921844 */
[----:B------:R-:W-:-:S03]  /*19c30*/  LOP3.LUT R251, R251, 0x3f, RZ, 0xc0, !PT ;  /* 0x0000003ffbfb7812 */ /* 0x000fc600078ec0ff */
[----:B------:R1:W-:Y:S02]  /*19c40*/  LDGSTS.E [R248+0x3e000], [R42.64], P3 ;  /* 0x3e0000002af87fae */ /* 0x0003e40009921844 */
[----:B------:R-:W-:Y:S02]  /*19c50*/  IMAD.SHL.U32 R250, R251, 0x4, RZ ;  /* 0x00000004fbfa7824 */ /* 0x000fe400078e00ff */
[----:B------:R1:W-:Y:S03]  /*19c60*/  LDGSTS.E [R248+0x3e800], [R38.64], P3 ;  /* 0x3e80000026f87fae */ /* 0x0003e60009921844 */
[----:B------:R-:W-:Y:S01]  /*19c70*/  LOP3.LUT R250, R250, 0x110, R0, 0x78, !PT ;  /* 0x00000110fafa7812 */ /* 0x000fe200078e7800 */
[----:B------:R1:W-:Y:S03]  /*19c80*/  LDGSTS.E [R248+0x3f000], [R34.64], P3 ;  /* 0x3f00000022f87fae */ /* 0x0003e60009921844 */
[----:B------:R-:W-:Y:S01]  /*19c90*/  LOP3.LUT R250, R250, 0x20, RZ, 0x3c, !PT ;  /* 0x00000020fafa7812 */ /* 0x000fe200078e3cff */
[----:B------:R1:W-:Y:S04]  /*19ca0*/  LDGSTS.E [R248+0x3f800], [R30.64], P3 ;  /* 0x3f8000001ef87fae */ /* 0x0003e80009921844 */
[----:B------:R-:W-:Y:S04]  /*19cb0*/  STL [R1+0x2438], R2 ;  /* 0x0024380201007387 */ /* 0x000fe80000100800 */
[----:B------:R2:W-:Y:S04]  /*19cc0*/  LDGSTS.E [R250+0x20200], [R2.64], P3 ;  /* 0x2020000002fa7fae */ /* 0x0005e80009921844 */
[----:B------:R2:W-:Y:S01]  /*19cd0*/  STL [R1+0x2434], R3 ;  /* 0x0024340301007387 */ /* 0x0005e20000100800 */
        /* <DEDUP_REMOVED lines=26> */
[----:B--2---:R-:W-:-:S04]  /*19e80*/  IMAD.WIDE R2, R249, 0x4, R26 ;  /* 0x00000004f9027825 */ /* 0x004fc800078e021a */
[C---:B---3--:R-:W-:Y:S01]  /*19e90*/  IMAD.WIDE R6, R249.reuse, 0x4, R6 ;  /* 0x00000004f9067825 */ /* 0x048fe200078e0206 */
[----:B------:R-:W-:Y:S04]  /*19ea0*/  STL [R1+0x2430], R2 ;  /* 0x0024300201007387 */ /* 0x000fe80000100800 */
[----:B------:R4:W-:Y:S04]  /*19eb0*/  LDGSTS.E [R250+0x20a00], [R2.64], P3 ;  /* 0x20a0000002fa7fae */ /* 0x0009e80009921844 */
[----:B------:R4:W-:Y:S04]  /*19ec0*/  STL [R1+0x2428], R3 ;  /* 0x0024280301007387 */ /* 0x0009e80000100800 */
[----:B------:R-:W-:Y:S04]  /*19ed0*/  STL [R1+0x242c], R6 ;  /* 0x00242c0601007387 */ /* 0x000fe80000100800 */
[----:B------:R2:W-:Y:S04]  /*19ee0*/  LDGSTS.E [R250+0x21200], [R6.64], P3 ;  /* 0x2120000006fa7fae */ /* 0x0005e80009921844 */
[----:B------:R2:W-:Y:S01]  /*19ef0*/  STL [R1+0x2424], R7 ;  /* 0x0024240701007387 */ /* 0x0005e20000100800 */
[----:B----4-:R-:W-:-:S04]  /*19f00*/  IMAD.WIDE R2, R249, 0x4, R22 ;  /* 0x00000004f9027825 */ /* 0x010fc800078e0216 */
[C---:B--2---:R-:W-:Y:S01]  /*19f10*/  IMAD.WIDE R6, R249.reuse, 0x4, R18 ;  /* 0x00000004f9067825 */ /* 0x044fe200078e0212 */
[----:B------:R-:W-:Y:S04]  /*19f20*/  STL [R1+0x2420], R2 ;  /* 0x0024200201007387 */ /* 0x000fe80000100800 */
[----:B------:R2:W-:Y:S04]  /*19f30*/  LDGSTS.E [R250+0x21a00], [R2.64], P3 ;  /* 0x21a0000002fa7fae */ /* 0x0005e80009921844 */
[----:B------:R2:W-:Y:S04]  /*19f40*/  STL [R1+0x2418], R3 ;  /* 0x0024180301007387 */ /* 0x0005e80000100800 */
[----:B------:R-:W-:Y:S04]  /*19f50*/  STL [R1+0x241c], R6 ;  /* 0x00241c0601007387 */ /* 0x000fe80000100800 */
[----:B------:R3:W-:Y:S04]  /*19f60*/  LDGSTS.E [R250+0x22200], [R6.64], P3 ;  /* 0x2220000006fa7fae */ /* 0x0007e80009921844 */
[----:B------:R3:W-:Y:S01]  /*19f70*/  STL [R1+0x2414], R7 ;  /* 0x0024140701007387 */ /* 0x0007e20000100800 */
[----:B--2---:R-:W-:-:S04]  /*19f80*/  IMAD.WIDE R2, R249, 0x4, R14 ;  /* 0x00000004f9027825 */ /* 0x004fc800078e020e */
[C---:B---3--:R-:W-:Y:S01]  /*19f90*/  IMAD.WIDE R6, R249.reuse, 0x4, R10 ;  /* 0x00000004f9067825 */ /* 0x048fe200078e020a */
[----:B------:R-:W-:Y:S04]  /*19fa0*/  STL [R1+0x2410], R2 ;  /* 0x0024100201007387 */ /* 0x000fe80000100800 */
[----:B------:R2:W-:Y:S04]  /*19fb0*/  STL [R1+0x2408], R3 ;  /* 0x0024080301007387 */ /* 0x0005e80000100800 */
[----:B------:R-:W-:Y:S04]  /*19fc0*/  STL [R1+0x240c], R6 ;  /* 0x00240c0601007387 */ /* 0x000fe80000100800 */
[----:B------:R-:W-:Y:S04]  /*19fd0*/  STL [R1+0x2404], R7 ;  /* 0x0024040701007387 */ /* 0x000fe80000100800 */
        /* <DEDUP_REMOVED lines=31> */
[----:B------:R1:W-:Y:S04]  /*1a1d0*/  STL [R1+0x2384], R61 ;  /* 0x0023843d01007387 */ /* 0x0003e80000100800 */
        /* <DEDUP_REMOVED lines=16> */
[----:B------:R2:W-:Y:S04]  /*1a2e0*/  LDGSTS.E [R250+0x22a00], [R2.64], P3 ;  /* 0x22a0000002fa7fae */ /* 0x0005e80009921844 */
[----:B------:R-:W-:Y:S04]  /*1a2f0*/  STL [R1+0x2340], R96 ;  /* 0x0023406001007387 */ /* 0x000fe80000100800 */
[----:B------:R1:W-:Y:S04]  /*1a300*/  LDGSTS.E [R250+0x23200], [R6.64], P3 ;  /* 0x2320000006fa7fae */ /* 0x0003e80009921844 */
[----:B------:R-:W-:Y:S01]  /*1a310*/  STL [R1+0x2338], R97 ;  /* 0x0023386101007387 */ /* 0x000fe20000100800 */
[----:B--2---:R-:W-:-:S03]  /*1a320*/  IMAD.WIDE R2, R249, 0x4, R108 ;  /* 0x00000004f9027825 */ /* 0x004fc600078e026c */
[----:B------:R2:W-:Y:S04]  /*1a330*/  LDGSTS.E [R250+0x23a00], [R246.64], P3 ;  /* 0x23a00000f6fa7fae */ /* 0x0005e80009921844 */
[----:B------:R-:W-:Y:S04]  /*1a340*/  STL [R1+0x233c], R100 ;  /* 0x00233c6401007387 */ /* 0x000fe80000100800 */
[----:B------:R3:W-:Y:S04]  /*1a350*/  LDGSTS.E [R250+0x24200], [R4.64], P3 ;  /* 0x2420000004fa7fae */ /* 0x0007e80009921844 */
[----:B------:R-:W-:Y:S04]  /*1a360*/  STL [R1+0x2334], R101 ;  /* 0x0023346501007387 */ /* 0x000fe80000100800 */
[----:B------:R-:W2:Y:S01]  /*1a370*/  LDL.LU.64 R108, [R1+0x2590] ;  /* 0x00259000016c7983 */ /* 0x000ea20000300a00 */
[----:B---3--:R-:W-:-:S03]  /*1a380*/  IMAD.WIDE R4, R249, 0x4, R104 ;  /* 0x00000004f9047825 */ /* 0x008fc600078e0268 */
[----:B------:R3:W-:Y:S04]  /*1a390*/  LDGSTS.E [R250+0x24a00], [R8.64], P3 ;  /* 0x24a0000008fa7fae */ /* 0x0007e80009921844 */
[----:B------:R-:W3:Y:S04]  /*1a3a0*/  LDL.LU.64 R104, [R1+0x2588] ;  /* 0x0025880001687983 */ /* 0x000ee80000300a00 */
[----:B-1----:R-:W3:Y:S04]  /*1a3b0*/  LDL.LU.64 R34, [R1+0x310] ;  /* 0x0003100001227983 */ /* 0x002ee80000300a00 */
[----:B------:R-:W3:Y:S04]  /*1a3c0*/  LDL.LU.64 R98, [R1+0x330] ;  /* 0x0003300001627983 */ /* 0x000ee80000300a00 */
        /* <DEDUP_REMOVED lines=26> */
[----:B------:R1:W-:Y:S04]  /*1a570*/  LDGSTS.E [R250+0x2b200], [R60.64], P3 ;  /* 0x2b2000003cfa7fae */ /* 0x0003e80009921844 */
[----:B------:R2:W-:Y:S01]  /*1a580*/  LDGSTS.E [R250+0x2ba00], [R64.64], P3 ;  /* 0x2ba0000040fa7fae */ /* 0x0005e20009921844 */
[----:B------:R-:W-:-:S03]  /*1a590*/  IMAD.WIDE R58, R249, 0x4, R120 ;  /* 0x00000004f93a7825 */ /* 0x000fc600078e0278 */
[----:B------:R2:W-:Y:S01]  /*1a5a0*/  LDGSTS.E [R250+0x2c200], [R68.64], P3 ;  /* 0x2c20000044fa7fae */ /* 0x0005e20009921844 */
[----:B----4-:R-:W-:-:S03]  /*1a5b0*/  IMAD.WIDE R56, R249, 0x4, R124 ;  /* 0x00000004f9387825 */ /* 0x010fc600078e027c */
[----:B------:R4:W-:Y:S01]  /*1a5c0*/  LDGSTS.E [R250+0x2ca00], [R72.64], P3 ;  /* 0x2ca0000048fa7fae */ /* 0x0009e20009921844 */
[----:B-1----:R-:W-:-:S03]  /*1a5d0*/  IMAD.WIDE R60, R249, 0x4, R116 ;  /* 0x00000004f93c7825 */ /* 0x002fc600078e0274 */
        /* <DEDUP_REMOVED lines=17> */
[----:B--2---:R-:W-:-:S04]  /*1a6f0*/  IMAD.WIDE R64, R249, 0x4, R108 ;  /* 0x00000004f9407825 */ /* 0x004fc800078e026c */
[----:B---3--:R-:W-:-:S05]  /*1a700*/  IMAD.WIDE R66, R249, 0x4, R104 ;  /* 0x00000004f9427825 */ /* 0x008fca00078e0268 */
[----:B------:R-:W-:Y:S04]  /*1a710*/  STL.64 [R1+0x1c38], R66 ;  /* 0x001c384201007387 */ /* 0x000fe80000100a00 */
[----:B------:R-:W-:Y:S04]  /*1a720*/  STL.64 [R1+0x1c30], R64 ;  /* 0x001c304001007387 */ /* 0x000fe80000100a00 */
[----:B------:R-:W-:Y:S04]  /*1a730*/  STL.64 [R1+0x1c28], R62 ;  /* 0x001c283e01007387 */ /* 0x000fe80000100a00 */
[----:B------:R-:W-:Y:S04]  /*1a740*/  STL.64 [R1+0x1c20], R60 ;  /* 0x001c203c01007387 */ /* 0x000fe80000100a00 */
[----:B------:R-:W-:Y:S04]  /*1a750*/  STL.64 [R1+0x1c18], R58 ;  /* 0x001c183a01007387 */ /* 0x000fe80000100a00 */
[----:B------:R-:W-:Y:S04]  /*1a760*/  STL.64 [R1+0x1c10], R56 ;  /* 0x001c103801007387 */ /* 0x000fe80000100a00 */
[----:B------:R-:W-:Y:S04]  /*1a770*/  STL.64 [R1+0x1c08], R54 ;  /* 0x001c083601007387 */ /* 0x000fe80000100a00 */
        /* <DEDUP_REMOVED lines=10> */
[----:B------:R-:W-:Y:S04]  /*1a820*/  STL.64 [R1+0x1bd8], R42 ;  /* 0x001bd82a01007387 */ /* 0x000fe80000100a00 */
[----:B------:R1:W-:Y:S01]  /*1a830*/  LDGSTS.E [R250+0x30a00], [R66.64], P3 ;  /* 0x30a0000042fa7fae */ /* 0x0003e20009921844 */
        /* <DEDUP_REMOVED lines=16> */
[----:B------:R1:W-:Y:S04]  /*1a940*/  STL.64 [R1+0x1ba8], R30 ;  /* 0x001ba81e01007387 */ /* 0x0003e80000100a00 */
[----:B------:R1:W-:Y:S01]  /*1a950*/  LDGSTS.E [R250+0x33a00], [R54.64], P3 ;  /* 0x33a0000036fa7fae */ /* 0x0003e20009921844 */
[----:B------:R-:W-:-:S03]  /*1a960*/  IMAD.WIDE R14, R249, 0x4, R14 ;  /* 0x00000004f90e7825 */ /* 0x000fc600078e020e */
[----:B------:R1:W-:Y:S04]  /*1a970*/  STL.64 [R1+0x1ba0], R26 ;  /* 0x001ba01a01007387 */ /* 0x0003e80000100a00 */
        /* <DEDUP_REMOVED lines=9> */
[----:B------:R1:W-:Y:S04]  /*1aa10*/  LDGSTS.E [R250+0x35a00], [R46.64], P3 ;  /* 0x35a000002efa7fae */ /* 0x0003e80009921844 */
[----:B------:R-:W-:Y:S04]  /*1aa20*/  STL.64 [R1+0x1b80], R20 ;  /* 0x001b801401007387 */ /* 0x000fe80000100a00 */
[----:B------:R1:W-:Y:S04]  /*1aa30*/  LDGSTS.E [R250+0x36200], [R44.64], P3 ;  /* 0x362000002cfa7fae */ /* 0x0003e80009921844 */
[----:B------:R-:W-:Y:S04]  /*1aa40*/  STL.64 [R1+0x1b78], R18 ;  /* 0x001b781201007387 */ /* 0x000fe80000100a00 */
[----:B------:R1:W-:Y:S04]  /*1aa50*/  LDGSTS.E [R250+0x36a00], [R42.64], P3 ;  /* 0x36a000002afa7fae */ /* 0x0003e80009921844 */
[----:B------:R1:W-:Y:S04]  /*1aa60*/  STL.64 [R1+0x1b70], R10 ;  /* 0x001b700a01007387 */ /* 0x0003e80000100a00 */
[----:B------:R1:W-:Y:S04]  /*1aa70*/  LDGSTS.E [R250+0x37200], [R40.64], P3 ;  /* 0x3720000028fa7fae */ /* 0x0003e80009921844 */
[----:B------:R-:W-:Y:S04]  /*1aa80*/  STL.64 [R1+0x1b68], R16 ;  /* 0x001b681001007387 */ /* 0x000fe80000100a00 */
[----:B------:R1:W-:Y:S04]  /*1aa90*/  LDGSTS.E [R250+0x37a00], [R38.64], P3 ;  /* 0x37a0000026fa7fae */ /* 0x0003e80009921844 */
[----:B------:R1:W-:Y:S04]  /*1aaa0*/  STL.64 [R1+0x1b60], R14 ;  /* 0x001b600e01007387 */ /* 0x0003e80000100a00 */
        /* <DEDUP_REMOVED lines=9> */
[----:B-1----:R-:W3:Y:S04]  /*1ab40*/  LDL.LU.64 R30, [R1+0x4e8] ;  /* 0x0004e800011e7983 */ /* 0x002ee80000300a00 */
[----:B--2---:R-:W2:Y:S04]  /*1ab50*/  LDL.LU.64 R26, [R1+0x4e0] ;  /* 0x0004e000011a7983 */ /* 0x004ea80000300a00 */
[----:B------:R1:W-:Y:S04]  /*1ab60*/  LDGSTS.E [R250+0x3b200], [R24.64], P3 ;  /* 0x3b20000018fa7fae */ /* 0x0003e80009921844 */
[----:B------:R1:W-:Y:S04]  /*1ab70*/  LDGSTS.E [R250+0x3ba00], [R22.64], P3 ;  /* 0x3ba0000016fa7fae */ /* 0x0003e80009921844 */
[----:B------:R2:W-:Y:S04]  /*1ab80*/  LDGSTS.E [R250+0x3c200], [R20.64], P3 ;  /* 0x3c20000014fa7fae */ /* 0x0005e80009921844 */
[----:B------:R4:W-:Y:S04]  /*1ab90*/  LDGSTS.E [R250+0x3ca00], [R18.64], P3 ;  /* 0x3ca0000012fa7fae */ /* 0x0009e80009921844 */
[----:B-1----:R-:W2:Y:S04]  /*1aba0*/  LDL.LU.64 R22, [R1+0x4f8] ;  /* 0x0004f80001167983 */ /* 0x002ea80000300a00 */
[----:B------:R1:W-:Y:S04]  /*1abb0*/  LDGSTS.E [R250+0x3d200], [R10.64], P3 ;  /* 0x3d2000000afa7fae */ /* 0x0003e80009921844 */
[----:B------:R-:W4:Y:S04]  /*1abc0*/  S2R R248, SR_TID.X ;  /* 0x0000000000f87919 */ /* 0x000f280000002100 */
[----:B------:R2:W-:Y:S04]  /*1abd0*/  LDGSTS.E [R250+0x3da00], [R16.64], P3 ;  /* 0x3da0000010fa7fae */ /* 0x0005e80009921844 */
[----:B-1----:R-:W2:Y:S04]  /*1abe0*/  LDL.LU.64 R10, [R1+0x4f0] ;  /* 0x0004f000010a7983 */ /* 0x002ea80000300a00 */
[----:B------:R-:W2:Y:S04]  /*1abf0*/  LDL.LU.64 R34, [R1+0x508] ;  /* 0x0005080001227983 */ /* 0x000ea80000300a00 */
[----:B----4-:R-:W4:Y:S04]  /*1ac00*/  LDL.LU.64 R18, [R1+0x500] ;  /* 0x0005000001127983 */ /* 0x010f280000300a00 */
[----:B------:R1:W-:Y:S01]  /*1ac10*/  LDGSTS.E [R250+0x3e200], [R14.64], P3 ;  /* 0x3e2000000efa7fae */ /* 0x0003e20009921844 */
[----:B------:R-:W-:-:S03]  /*1ac20*/  SHF.R.S32.HI R251, RZ, 0x6, R248 ;  /* 0x00000006fffb7819 */ /* 0x000fc600000114f8 */
[----:B------:R-:W-:Y:S01]  /*1ac30*/  STL [R1+0x2330], R2 ;  /* 0x0023300201007387 */ /* 0x000fe20000100800 */
[----:B------:R-:W-:Y:S02]  /*1ac40*/  LOP3.LUT R248, R248, 0x3f, RZ, 0xc0, !PT ;  /* 0x0000003ff8f87812 */ /* 0x000fe400078ec0ff */
[----:B------:R-:W-:Y:S01]  /*1ac50*/  SGXT R251, R251, 0x1 ;  /* 0x00000001fbfb781a */ /* 0x000fe20000000200 */
[----:B------:R1:W-:Y:S02]  /*1ac60*/  LDGSTS.E [R250+0x3ea00], [R12.64], P3 ;  /* 0x3ea000000cfa7fae */ /* 0x0003e40009921844 */
[----:B------:R-:W-:Y:S02]  /*1ac70*/  IMAD.SHL.U32 R0, R248, 0x4, RZ ;  /* 0x00000004f8007824 */ /* 0x000fe400078e00ff */
[----:B------:R3:W-:Y:S03]  /*1ac80*/  STL [R1+0x2328], R3 ;  /* 0x0023280301007387 */ /* 0x0007e60000100800 */
[----:B------:R-:W-:Y:S01]  /*1ac90*/  LOP3.LUT R0, R0, 0x110, R251, 0x78, !PT ;  /* 0x0000011000007812 */ /* 0x000fe200078e78fb */
[----:B------:R1:W-:Y:S03]  /*1aca0*/  LDGSTS.E [R250+0x3f200], [R8.64], P3 ;  /* 0x3f20000008fa7fae */ /* 0x0003e60009921844 */
[----:B------:R-:W-:Y:S01]  /*1acb0*/  LOP3.LUT R0, R0, 0x40, RZ, 0x3c, !PT ;  /* 0x0000004000007812 */ /* 0x000fe200078e3cff */
[----:B------:R-:W-:Y:S04]  /*1acc0*/  STL [R1+0x232c], R4 ;  /* 0x00232c0401007387 */ /* 0x000fe80000100800 */
[----:B------:R1:W-:Y:S04]  /*1acd0*/  LDGSTS.E [R250+0x3fa00], [R6.64], P3 ;  /* 0x3fa0000006fa7fae */ /* 0x0003e80009921844 */
[----:B------:R2:W-:Y:S04]  /*1ace0*/  STL [R1+0x2324], R5 ;  /* 0x0023240501007387 */ /* 0x0005e80000100800 */
[----:B------:R3:W-:Y:S04]  /*1acf0*/  LDGSTS.E [R0+0x20400], [R2.64], P3 ;  /* 0x2040000002007fae */ /* 0x0007e80009921844 */
[----:B-1----:R-:W4:Y:S04]  /*1ad00*/  LDL.LU.64 R14, [R1+0x510] ;  /* 0x00051000010e7983 */ /* 0x002f280000300a00 */
[----:B------:R2:W-:Y:S01]  /*1ad10*/  LDGSTS.E [R0+0x20c00], [R4.64], P3 ;  /* 0x20c0000004007fae */ /* 0x0005e20009921844 */
[----:B---3--:R-:W-:-:S03]  /*1ad20*/  IMAD.WIDE R2, R249, 0x4, R30 ;  /* 0x00000004f9027825 */ /* 0x008fc600078e021e */
[----:B------:R-:W3:Y:S01]  /*1ad30*/  LDL.LU.64 R30, [R1+0x4d8] ;  /* 0x0004d800011e7983 */ /* 0x000ee20000300a00 */
[----:B--2---:R-:W-:-:S03]  /*1ad40*/  IMAD.WIDE R4, R249, 0x4, R26 ;  /* 0x00000004f9047825 */ /* 0x004fc600078e021a */
[----:B------:R-:W-:Y:S04]  /*1ad50*/  STL [R1+0x2320], R2 ;  /* 0x0023200201007387 */ /* 0x000fe80000100800 */
[----:B------:R1:W-:Y:S04]  /*1ad60*/  STL [R1+0x2318], R3 ;  /* 0x0023180301007387 */ /* 0x0003e80000100800 */
[----:B------:R-:W-:Y:S04]  /*1ad70*/  STL [R1+0x231c], R4 ;  /* 0x00231c0401007387 */ /* 0x000fe80000100800 */
[----:B------:R1:W-:Y:S04]  /*1ad80*/  LDGSTS.E [R0+0x21400], [R2.64], P3 ;  /* 0x2140000002007fae */ /* 0x0003e80009921844 */
[----:B------:R-:W2:Y:S04]  /*1ad90*/  LDL.LU.64 R26, [R1+0x4d0] ;  /* 0x0004d000011a7983 */ /* 0x000ea80000300a00 */
[----:B------:R1:W-:Y:S02]  /*1ada0*/  STL [R1+0x2314], R5 ;  /* 0x0023140501007387 */ /* 0x0003e40000100800 */
[----:B-1----:R-:W-:-:S02]  /*1adb0*/  IMAD.WIDE R2, R249, 0x4, R22 ;  /* 0x00000004f9027825 */ /* 0x002fc400078e0216 */
[----:B------:R1:W-:Y:S04]  /*1adc0*/  LDGSTS.E [R0+0x21c00], [R4.64], P3 ;  /* 0x21c0000004007fae */ /* 0x0003e80009921844 */
[----:B------:R-:W2:Y:S04]  /*1add0*/  LDL.LU.64 R22, [R1+0x4c8] ;  /* 0x0004c80001167983 */ /* 0x000ea80000300a00 */
[----:B------:R-:W-:Y:S01]  /*1ade0*/  STL [R1+0x2310], R2 ;  /* 0x0023100201007387 */ /* 0x000fe20000100800 */
[----:B-1----:R-:W-:-:S03]  /*1adf0*/  IMAD.WIDE R4, R249, 0x4, R10 ;  /* 0x00000004f9047825 */ /* 0x002fc600078e020a */
[----:B------:R1:W-:Y:S04]  /*1ae00*/  STL [R1+0x2308], R3 ;  /* 0x0023080301007387 */ /* 0x0003e80000100800 */
[----:B------:R-:W-:Y:S04]  /*1ae10*/  STL [R1+0x230c], R4 ;  /* 0x00230c0401007387 */ /* 0x000fe80000100800 */
[----:B------:R-:W2:Y:S04]  /*1ae20*/  LDL.LU.64 R10, [R1+0x4c0] ;  /* 0x0004c000010a7983 */ /* 0x000ea80000300a00 */
[----:B------:R1:W-:Y:S04]  /*1ae30*/  LDGSTS.E [R0+0x22400], [R2.64], P3 ;  /* 0x2240000002007fae */ /* 0x0003e80009921844 */
[----:B------:R4:W-:Y:S04]  /*1ae40*/  LDGSTS.E [R0+0x22c00], [R4.64], P3 ;  /* 0x22c0000004007fae */ /* 0x0009e80009921844 */
[----:B------:R4:W-:Y:S01]  /*1ae50*/  STL [R1+0x2304], R5 ;  /* 0x0023040501007387 */ /* 0x0009e20000100800 */
[----:B-1----:R-:W-:-:S03]  /*1ae60*/  IMAD.WIDE R2, R249, 0x4, R34 ;  /* 0x00000004f9027825 */ /* 0x002fc600078e0222 */
[----:B------:R-:W2:Y:S01]  /*1ae70*/  LDL.LU.64 R34, [R1+0x4b8] ;  /* 0x0004b80001227983 */ /* 0x000ea20000300a00 */
[----:B----4-:R-:W-:-:S03]  /*1ae80*/  IMAD.WIDE R4, R249, 0x4, R18 ;  /* 0x00000004f9047825 */ /* 0x010fc600078e0212 */
[----:B------:R-:W-:Y:S04]  /*1ae90*/  STL [R1+0x2300], R2 ;  /* 0x0023000201007387 */ /* 0x000fe80000100800 */
[----:B------:R1:W-:Y:S04]  /*1aea0*/  STL [R1+0x22f8], R3 ;  /* 0x0022f80301007387 */ /* 0x0003e80000100800 */
[----:B------:R1:W-:Y:S04]  /*1aeb0*/  LDGSTS.E [R0+0x23400], [R2.64], P3 ;  /* 0x2340000002007fae */ /* 0x0003e80009921844 */
[----:B------:R-:W-:Y:S04]  /*1aec0*/  STL [R1+0x22fc], R4 ;  /* 0x0022fc0401007387 */ /* 0x000fe80000100800 */
[----:B------:R-:W4:Y:S01]  /*1aed0*/  LDL.LU.64 R18, [R1+0x4b0] ;  /* 0x0004b00001127983 */ /* 0x000f220000300a00 */
[----:B-1----:R-:W-:-:S03]  /*1aee0*/  IMAD.WIDE R2, R249, 0x4, R14 ;  /* 0x00000004f9027825 */ /* 0x002fc600078e020e */
[----:B------:R3:W-:Y:S04]  /*1aef0*/  LDGSTS.E [R0+0x23c00], [R4.64], P3 ;  /* 0x23c0000004007fae */ /* 0x0007e80009921844 */
[----:B------:R3:W-:Y:S04]  /*1af00*/  STL [R1+0x22f4], R5 ;  /* 0x0022f40501007387 */ /* 0x0007e80000100800 */
[----:B------:R-:W4:Y:S04]  /*1af10*/  LDL.LU.64 R14, [R1+0x4a8] ;  /* 0x0004a800010e7983 */ /* 0x000f280000300a00 */
[----:B------:R-:W-:Y:S04]  /*1af20*/  STL [R1+0x22f0], R2 ;  /* 0x0022f00201007387 */ /* 0x000fe80000100800 */
[----:B------:R2:W-:Y:S04]  /*1af30*/  STL [R1+0x22e8], R3 ;  /* 0x0022e80301007387 */ /* 0x0005e80000100800 */
[----:B------:R2:W-:Y:S01]  /*1af40*/  LDGSTS.E [R0+0x24400], [R2.64], P3 ;  /* 0x2440000002007fae */ /* 0x0005e20009921844 */
[----:B---3--:R-:W-:-:S05]  /*1af50*/  IMAD.WIDE R4, R249, 0x4, R30 ;  /* 0x00000004f9047825 */ /* 0x008fca00078e021e */
[----:B------:R-:W-:Y:S04]  /*1af60*/  STL [R1+0x22ec], R4 ;  /* 0x0022ec0401007387 */ /* 0x000fe80000100800 */
[----:B------:R1:W-:Y:S04]  /*1af70*/  STL [R1+0x22e4], R5 ;  /* 0x0022e40501007387 */ /* 0x0003e80000100800 */
[----:B------:R-:W3:Y:S04]  /*1af80*/  LDL.LU.64 R30, [R1+0x4a0] ;  /* 0x0004a000011e7983 */ /* 0x000ee80000300a00 */
[----:B------:R1:W-:Y:S01]  /*1af90*/  LDGSTS.E [R0+0x24c00], [R4.64], P3 ;  /* 0x24c0000004007fae */ /* 0x0003e20009921844 */
[----:B--2---:R-:W-:-:S03]  /*1afa0*/  IMAD.WIDE R2, R249, 0x4, R26 ;  /* 0x00000004f9027825 */ /* 0x004fc600078e021a */
[----:B------:R-:W2:Y:S04]  /*1afb0*/  LDL.LU.64 R26, [R1+0x498] ;  /* 0x00049800011a7983 */ /* 0x000ea80000300a00 */
[----:B------:R-:W-:Y:S01]  /*1afc0*/  STL [R1+0x22e0], R2 ;  /* 0x0022e00201007387 */ /* 0x000fe20000100800 */
[----:B-1----:R-:W-:-:S03]  /*1afd0*/  IMAD.WIDE R4, R249, 0x4, R22 ;  /* 0x00000004f9047825 */ /* 0x002fc600078e0216 */
[----:B------:R1:W-:Y:S04]  /*1afe0*/  STL [R1+0x22d8], R3 ;  /* 0x0022d80301007387 */ /* 0x0003e80000100800 */
[----:B------:R-:W-:Y:S04]  /*1aff0*/  STL [R1+0x22dc], R4 ;  /* 0x0022dc0401007387 */ /* 0x000fe80000100800 */
[----:B------:R1:W-:Y:S04]  /*1b000*/  STL [R1+0x22d4], R5 ;  /* 0x0022d40501007387 */ /* 0x0003e80000100800 */
[----:B------:R1:W-:Y:S04]  /*1b010*/  LDGSTS.E [R0+0x25400], [R2.64], P3 ;  /* 0x2540000002007fae */ /* 0x0003e80009921844 */
[----:B------:R-:W2:Y:S04]  /*1b020*/  LDL.LU.64 R22, [R1+0x490] ;  /* 0x0004900001167983 */ /* 0x000ea80000300a00 */
[----:B------:R1:W-:Y:S02]  /*1b030*/  LDGSTS.E [R0+0x25c00], [R4.64], P3 ;  /* 0x25c0000004007fae */ /* 0x0003e40009921844 */
[----:B-1----:R-:W-:-:S02]  /*1b040*/  IMAD.WIDE R2, R249, 0x4, R10 ;  /* 0x00000004f9027825 */ /* 0x002fc400078e020a */
[----:B------:R-:W2:Y:S04]  /*1b050*/  LDL.LU.64 R10, [R1+0x488] ;  /* 0x00048800010a7983 */ /* 0x000ea80000300a00 */
[----:B------:R-:W-:Y:S01]  /*1b060*/  STL [R1+0x22d0], R2 ;  /* 0x0022d00201007387 */ /* 0x000fe20000100800 */
[----:B------:R-:W-:-:S03]  /*1b070*/  IMAD.WIDE R4, R249, 0x4, R34 ;  /* 0x00000004f9047825 */ /* 0x000fc600078e0222 */
[----:B------:R4:W-:Y:S04]  /*1b080*/  LDGSTS.E [R0+0x26400], [R2.64], P3 ;  /* 0x2640000002007fae */ /* 0x0009e80009921844 */
[----:B------:R4:W-:Y:S04]  /*1b090*/  STL [R1+0x22c8], R3 ;  /* 0x0022c80301007387 */ /* 0x0009e80000100800 */
[----:B------:R-:W-:Y:S04]  /*1b0a0*/  STL [R1+0x22cc], R4 ;  /* 0x0022cc0401007387 */ /* 0x000fe80000100800 */
[----:B------:R1:W-:Y:S04]  /*1b0b0*/  LDGSTS.E [R0+0x26c00], [R4.64], P3 ;  /* 0x26c0000004007fae */ /* 0x0003e80009921844 */
[----:B------:R1:W-:Y:S01]  /*1b0c0*/  STL [R1+0x22c4], R5 ;  /* 0x0022c40501007387 */ /* 0x0003e20000100800 */
[----:B----4-:R-:W-:-:S03]  /*1b0d0*/  IMAD.WIDE R2, R249, 0x4, R18 ;  /* 0x00000004f9027825 */ /* 0x010fc600078e0212 */
[----:B------:R-:W4:Y:S04]  /*1b0e0*/  LDL.LU.64 R38, [R1+0x480] ;  /* 0x0004800001267983 */ /* 0x000f280000300a00 */
[----:B------:R-:W4:Y:S04]  /*1b0f0*/  LDL.LU.64 R34, [R1+0x478] ;  /* 0x0004780001227983 */ /* 0x000f280000300a00 */
[----:B------:R-:W-:Y:S01]  /*1b100*/  STL [R1+0x22c0], R2 ;  /* 0x0022c00201007387 */ /* 0x000fe20000100800 */
[----:B-1----:R-:W-:-:S03]  /*1b110*/  IMAD.WIDE R4, R249, 0x4, R14 ;  /* 0x00000004f9047825 */ /* 0x002fc600078e020e */
[----:B------:R3:W-:Y:S04]  /*1b120*/  STL [R1+0x22b8], R3 ;  /* 0x0022b80301007387 */ /* 0x0007e80000100800 */
[----:B------:R-:W-:Y:S04]  /*1b130*/  STL [R1+0x22bc], R4 ;  /* 0x0022bc0401007387 */ /* 0x000fe80000100800 */
[----:B------:R3:W-:Y:S04]  /*1b140*/  LDGSTS.E [R0+0x27400], [R2.64], P3 ;  /* 0x2740000002007fae */ /* 0x0007e80009921844 */
[----:B------:R-:W4:Y:S04]  /*1b150*/  LDL.LU.64 R18, [R1+0x470] ;  /* 0x0004700001127983 */ /* 0x000f280000300a00 */
[----:B------:R-:W4:Y:S04]  /*1b160*/  LDL.LU.64 R14, [R1+0x468] ;  /* 0x00046800010e7983 */ /* 0x000f280000300a00 */
[----:B------:R2:W-:Y:S04]  /*1b170*/  LDGSTS.E [R0+0x27c00], [R4.64], P3 ;  /* 0x27c0000004007fae */ /* 0x0005e80009921844 */
[----:B------:R2:W-:Y:S01]  /*1b180*/  STL [R1+0x22b4], R5 ;  /* 0x0022b40501007387 */ /* 0x0005e20000100800 */
[----:B---3--:R-:W-:-:S05]  /*1b190*/  IMAD.WIDE R2, R249, 0x4, R30 ;  /* 0x00000004f9027825 */ /* 0x008fca00078e021e */
[----:B------:R-:W-:Y:S01]  /*1b1a0*/  STL [R1+0x22b0], R2 ;  /* 0x0022b00201007387 */ /* 0x000fe20000100800 */
[----:B--2---:R-:W-:-:S03]  /*1b1b0*/  IMAD.WIDE R4, R249, 0x4, R26 ;  /* 0x00000004f9047825 */ /* 0x004fc600078e021a */
[----:B------:R1:W-:Y:S04]  /*1b1c0*/  STL [R1+0x22a8], R3 ;  /* 0x0022a80301007387 */ /* 0x0003e80000100800 */
[----:B------:R-:W-:Y:S04]  /*1b1d0*/  STL [R1+0x22ac], R4 ;  /* 0x0022ac0401007387 */ /* 0x000fe80000100800 */
[----:B------:R1:W-:Y:S04]  /*1b1e0*/  LDGSTS.E [R0+0x28400], [R2.64], P3 ;  /* 0x2840000002007fae */ /* 0x0003e80009921844 */
[----:B------:R-:W2:Y:S04]  /*1b1f0*/  LDL.LU.64 R30, [R1+0x460] ;  /* 0x00046000011e7983 */ /* 0x000ea80000300a00 */
[----:B------:R-:W3:Y:S04]  /*1b200*/  LDL.LU.64 R26, [R1+0x458] ;  /* 0x00045800011a7983 */ /* 0x000ee80000300a00 */
[----:B------:R1:W-:Y:S04]  /*1b210*/  LDGSTS.E [R0+0x28c00], [R4.64], P3 ;  /* 0x28c0000004007fae */ /* 0x0003e80009921844 */
[----:B------:R1:W-:Y:S02]  /*1b220*/  STL [R1+0x22a4], R5 ;  /* 0x0022a40501007387 */ /* 0x0003e40000100800 */
[----:B-1----:R-:W-:-:S05]  /*1b230*/  IMAD.WIDE R2, R249, 0x4, R22 ;  /* 0x00000004f9027825 */ /* 0x002fca00078e0216 */
[----:B------:R-:W-:Y:S01]  /*1b240*/  STL [R1+0x22a0], R2 ;  /* 0x0022a00201007387 */ /* 0x000fe20000100800 */
[----:B------:R-:W-:-:S03]  /*1b250*/  IMAD.WIDE R4, R249, 0x4, R10 ;  /* 0x00000004f9047825 */ /* 0x000fc600078e020a */
[----:B------:R4:W-:Y:S04]  /*1b260*/  STL [R1+0x2298], R3 ;  /* 0x0022980301007387 */ /* 0x0009e80000100800 */
[----:B------:R-:W-:Y:S04]  /*1b270*/  STL [R1+0x229c], R4 ;  /* 0x00229c0401007387 */ /* 0x000fe80000100800 */
[----:B------:R-:W3:Y:S04]  /*1b280*/  LDL.LU.64 R22, [R1+0x450] ;  /* 0x0004500001167983 */ /* 0x000ee80000300a00 */
[----:B------:R-:W3:Y:S04]  /*1b290*/  LDL.LU.64 R10, [R1+0x448] ;  /* 0x00044800010a7983 */ /* 0x000ee80000300a00 */
[----:B------:R4:W-:Y:S04]  /*1b2a0*/  LDGSTS.E [R0+0x29400], [R2.64], P3 ;  /* 0x2940000002007fae */ /* 0x0009e80009921844 */
[----:B------:R1:W-:Y:S04]  /*1b2b0*/  LDGSTS.E [R0+0x29c00], [R4.64], P3 ;  /* 0x29c0000004007fae */ /* 0x0003e80009921844 */
[----:B------:R1:W-:Y:S01]  /*1b2c0*/  STL [R1+0x2294], R5 ;  /* 0x0022940501007387 */ /* 0x0003e20000100800 */
[----:B----4-:R-:W-:-:S04]  /*1b2d0*/  IMAD.WIDE R2, R249, 0x4, R38 ;  /* 0x00000004f9027825 */ /* 0x010fc800078e0226 */
[C---:B-1----:R-:W-:Y:S01]  /*1b2e0*/  IMAD.WIDE R4, R249.reuse, 0x4, R34 ;  /* 0x00000004f9047825 */ /* 0x042fe200078e0222 */
[----:B------:R-:W-:Y:S04]  /*1b2f0*/  STL [R1+0x2290], R2 ;  /* 0x0022900201007387 */ /* 0x000fe80000100800 */
[----:B------:R1:W-:Y:S04]  /*1b300*/  LDGSTS.E [R0+0x2a400], [R2.64], P3 ;  /* 0x2a40000002007fae */ /* 0x0003e80009921844 */
[----:B------:R1:W-:Y:S04]  /*1b310*/  STL [R1+0x2288], R3 ;  /* 0x0022880301007387 */ /* 0x0003e80000100800 */
[----:B------:R-:W-:Y:S04]  /*1b320*/  STL [R1+0x228c], R4 ;  /* 0x00228c0401007387 */ /* 0x000fe80000100800 */
[----:B------:R4:W-:Y:S01]  /*1b330*/  LDGSTS.E [R0+0x2ac00], [R4.64], P3 ;  /* 0x2ac0000004007fae */ /* 0x0009e20009921844 */
[----:B-1----:R-:W-:-:S03]  /*1b340*/  IMAD.WIDE R2, R249, 0x4, R18 ;  /* 0x00000004f9027825 */ /* 0x002fc600078e0212 */
[----:B------:R4:W-:Y:S04]  /*1b350*/  STL [R1+0x2284], R5 ;  /* 0x0022840501007387 */ /* 0x0009e80000100800 */
[----:B------:R-:W3:Y:S04]  /*1b360*/  LDL.LU.64 R18, [R1+0x440] ;  /* 0x0004400001127983 */ /* 0x000ee80000300a00 */
[----:B------:R2:W-:Y:S01]  /*1b370*/  LDGSTS.E [R0+0x2b400], [R2.64], P3 ;  /* 0x2b40000002007fae */ /* 0x0005e20009921844 */
[----:B----4-:R-:W-:-:S03]  /*1b380*/  IMAD.WIDE R4, R249, 0x4, R14 ;  /* 0x00000004f9047825 */ /* 0x010fc600078e020e */
[----:B------:R-:W4:Y:S04]  /*1b390*/  LDL.LU.64 R14, [R1+0x438] ;  /* 0x00043800010e7983 */ /* 0x000f280000300a00 */
[----:B------:R-:W-:Y:S04]  /*1b3a0*/  STL [R1+0x2280], R2 ;  /* 0x0022800201007387 */ /* 0x000fe80000100800 */
        /* <DEDUP_REMOVED lines=8> */
[----:B------:R1:W-:Y:S04]  /*1b430*/  LDGSTS.E [R0+0x2c400], [R2.64], P3 ;  /* 0x2c40000002007fae */ /* 0x0003e80009921844 */
[----:B------:R-:W2:Y:S04]  /*1b440*/  LDL.LU.64 R34, [R1+0x430] ;  /* 0x0004300001227983 */ /* 0x000ea80000300a00 */
[----:B------:R-:W3:Y:S04]  /*1b450*/  LDL.LU.64 R30, [R1+0x428] ;  /* 0x00042800011e7983 */ /* 0x000ee80000300a00 */
[----:B------:R-:W-:Y:S04]  /*1b460*/  STL [R1+0x226c], R4 ;  /* 0x00226c0401007387 */ /* 0x000fe80000100800 */
[----:B------:R1:W-:Y:S02]  /*1b470*/  LDGSTS.E [R0+0x2cc00], [R4.64], P3 ;  /* 0x2cc0000004007fae */ /* 0x0003e40009921844 */
[----:B-1----:R-:W-:-:S02]  /*1b480*/  IMAD.WIDE R2, R249, 0x4, R22 ;  /* 0x00000004f9027825 */ /* 0x002fc400078e0216 */
[----:B------:R1:W-:Y:S04]  /*1b490*/  STL [R1+0x2264], R5 ;  /* 0x0022640501007387 */ /* 0x0003e80000100800 */
[----:B------:R-:W-:Y:S04]  /*1b4a0*/  STL [R1+0x2260], R2 ;  /* 0x0022600201007387 */ /* 0x000fe80000100800 */
[----:B------:R4:W-:Y:S01]  /*1b4b0*/  LDGSTS.E [R0+0x2d400], [R2.64], P3 ;  /* 0x2d40000002007fae */ /* 0x0009e20009921844 */
[----:B-1----:R-:W-:-:S03]  /*1b4c0*/  IMAD.WIDE R4, R249, 0x4, R10 ;  /* 0x00000004f9047825 */ /* 0x002fc600078e020a */
[----:B------:R4:W-:Y:S04]  /*1b4d0*/  STL [R1+0x2258], R3 ;  /* 0x0022580301007387 */ /* 0x0009e80000100800 */
[----:B------:R-:W3:Y:S04]  /*1b4e0*/  LDL.LU.64 R26, [R1+0x518] ;  /* 0x00051800011a7983 */ /* 0x000ee80000300a00 */
[----:B------:R-:W-:Y:S04]  /*1b4f0*/  STL [R1+0x225c], R4 ;  /* 0x00225c0401007387 */ /* 0x000fe80000100800 */
[----:B------:R-:W3:Y:S04]  /*1b500*/  LDL.LU.64 R58, [R1+0x520] ;  /* 0x00052000013a7983 */ /* 0x000ee80000300a00 */
[----:B------:R-:W3:Y:S04]  /*1b510*/  LDL.LU.64 R54, [R1+0x528] ;  /* 0x0005280001367983 */ /* 0x000ee80000300a00 */
[----:B------:R-:W3:Y:S04]  /*1b520*/  LDL.LU.64 R10, [R1+0x530] ;  /* 0x00053000010a7983 */ /* 0x000ee80000300a00 */
[----:B------:R1:W-:Y:S04]  /*1b530*/  STL [R1+0x2254], R5 ;  /* 0x0022540501007387 */ /* 0x0003e80000100800 */
[----:B------:R-:W3:Y:S04]  /*1b540*/  LDL.LU.64 R50, [R1+0x538] ;  /* 0x0005380001327983 */ /* 0x000ee80000300a00 */
[----:B------:R-:W3:Y:S04]  /*1b550*/  LDL.LU.64 R22, [R1+0x540] ;  /* 0x0005400001167983 */ /* 0x000ee80000300a00 */
[----:B------:R1:W-:Y:S01]  /*1b560*/  LDGSTS.E [R0+0x2dc00], [R4.64], P3 ;  /* 0x2dc0000004007fae */ /* 0x0003e20009921844 */
[----:B----4-:R-:W-:-:S03]  /*1b570*/  IMAD.WIDE R2, R249, 0x4, R18 ;  /* 0x00000004f9027825 */ /* 0x010fc600078e0212 */
[----:B------:R-:W4:Y:S04]  /*1b580*/  LDL.LU.64 R46, [R1+0x548] ;  /* 0x00054800012e7983 */ /* 0x000f280000300a00 */
[----:B------:R-:W4:Y:S01]  /*1b590*/  LDL.LU.64 R42, [R1+0x550] ;  /* 0x00055000012a7983 */ /* 0x000f220000300a00 */
[----:B-1----:R-:W-:-:S03]  /*1b5a0*/  IMAD.WIDE R4, R249, 0x4, R14 ;  /* 0x00000004f9047825 */ /* 0x002fc600078e020e */
[----:B------:R-:W-:Y:S04]  /*1b5b0*/  STL [R1+0x2250], R2 ;  /* 0x0022500201007387 */ /* 0x000fe80000100800 */
[----:B------:R2:W-:Y:S04]  /*1b5c0*/  STL [R1+0x2248], R3 ;  /* 0x0022480301007387 */ /* 0x0005e80000100800 */
[----:B------:R-:W4:Y:S04]  /*1b5d0*/  LDL.LU.64 R38, [R1+0x558] ;  /* 0x0005580001267983 */ /* 0x000f280000300a00 */
[----:B------:R-:W-:Y:S04]  /*1b5e0*/  STL [R1+0x224c], R4 ;  /* 0x00224c0401007387 */ /* 0x000fe80000100800 */
[----:B------:R2:W-:Y:S04]  /*1b5f0*/  LDGSTS.E [R0+0x2e400], [R2.64], P3 ;  /* 0x2e40000002007fae */ /* 0x0005e80009921844 */
[----:B------:R-:W4:Y:S04]  /*1b600*/  LDL.LU.64 R18, [R1+0x560] ;  /* 0x0005600001127983 */ /* 0x000f280000300a00 */
[----:B------:R3:W-:Y:S04]  /*1b610*/  STL [R1+0x2244], R5 ;  /* 0x0022440501007387 */ /* 0x0007e80000100800 */
[----:B------:R-:W4:Y:S04]  /*1b620*/  LDL.LU.64 R14, [R1+0x568] ;  /* 0x00056800010e7983 */ /* 0x000f280000300a00 */
[----:B------:R3:W-:Y:S01]  /*1b630*/  LDGSTS.E [R0+0x2ec00], [R4.64], P3 ;  /* 0x2ec0000004007fae */ /* 0x0007e20009921844 */
[----:B--2---:R-:W-:-:S03]  /*1b640*/  IMAD.WIDE R2, R249, 0x4, R34 ;  /* 0x00000004f9027825 */ /* 0x004fc600078e0222 */
[----:B------:R-:W2:Y:S01]  /*1b650*/  LDL.LU.64 R34, [R1+0x570] ;  /* 0x0005700001227983 */ /* 0x000ea20000300a00 */
[----:B---3--:R-:W-:-:S03]  /*1b660*/  IMAD.WIDE R4, R249, 0x4, R30 ;  /* 0x00000004f9047825 */ /* 0x008fc600078e021e */
[----:B------:R-:W-:Y:S04]  /*1b670*/  STL [R1+0x2240], R2 ;  /* 0x0022400201007387 */ /* 0x000fe80000100800 */
[----:B------:R1:W-:Y:S04]  /*1b680*/  STL [R1+0x2238], R3 ;  /* 0x0022380301007387 */ /* 0x0003e80000100800 */
[----:B------:R-:W3:Y:S04]  /*1b690*/  LDL.LU.64 R30, [R1+0x578] ;  /* 0x00057800011e7983 */ /* 0x000ee80000300a00 */
[----:B------:R1:W-:Y:S04]  /*1b6a0*/  LDGSTS.E [R0+0x2f400], [R2.64], P3 ;  /* 0x2f40000002007fae */ /* 0x0003e80009921844 */
[----:B------:R-:W-:Y:S04]  /*1b6b0*/  STL [R1+0x223c], R4 ;  /* 0x00223c0401007387 */ /* 0x000fe80000100800 */
[----:B------:R4:W-:Y:S04]  /*1b6c0*/  STL [R1+0x2234], R5 ;  /* 0x0022340501007387 */ /* 0x0009e80000100800 */
[----:B------:R4:W-:Y:S01]  /*1b6d0*/  LDGSTS.E [R0+0x2fc00], [R4.64], P3 ;  /* 0x2fc0000004007fae */ /* 0x0009e20009921844 */
[----:B-1----:R-:W-:-:S03]  /*1b6e0*/  IMAD.WIDE R2, R249, 0x4, R26 ;  /* 0x00000004f9027825 */ /* 0x002fc600078e021a */
[----:B------:R-:W3:Y:S01]  /*1b6f0*/  LDL.LU.64 R26, [R1+0x580] ;  /* 0x00058000011a7983 */ /* 0x000ee20000300a00 */
[----:B------:R-:W-:-:S04]  /*1b700*/  IMAD.WIDE R68, R249, 0x4, R54 ;  /* 0x00000004f9447825 */ /* 0x000fc800078e0236 */
[C---:B------:R-:W-:Y:S01]  /*1b710*/  IMAD.WIDE R66, R249.reuse, 0x4, R10 ;  /* 0x00000004f9427825 */ /* 0x040fe200078e020a */
[----:B------:R1:W-:Y:S04]  /*1b720*/  LDGSTS.E [R0+0x30400], [R68.64], P3 ;  /* 0x3040000044007fae */ /* 0x0003e80009921844 */
[----:B------:R-:W3:Y:S01]  /*1b730*/  LDL.LU.64 R10, [R1+0x588] ;  /* 0x00058800010a7983 */ /* 0x000ee20000300a00 */
[----:B------:R-:W-:-:S03]  /*1b740*/  IMAD.WIDE R62, R249, 0x4, R22 ;  /* 0x00000004f93e7825 */ /* 0x000fc600078e0216 */
[----:B------:R1:W-:Y:S04]  /*1b750*/  LDGSTS.E [R0+0x30c00], [R66.64], P3 ;  /* 0x30c0000042007fae */ /* 0x0003e80009921844 */
[----:B------:R-:W3:Y:S04]  /*1b760*/  LDL.LU.64 R22, [R1+0x590] ;  /* 0x0005900001167983 */ /* 0x000ee80000300a00 */
[----:B------:R-:W-:Y:S04]  /*1b770*/  STL.64 [R1+0x19a0], R68 ;  /* 0x0019a04401007387 */ /* 0x000fe80000100a00 */
[----:B------:R-:W-:Y:S04]  /*1b780*/  STL.64 [R1+0x19a8], R66 ;  /* 0x0019a84201007387 */ /* 0x000fe80000100a00 */
[----:B------:R-:W3:Y:S01]  /*1b790*/  LDL.LU.64 R70, [R1+0x598] ;  /* 0x0005980001467983 */ /* 0x000ee20000300a00 */
[----:B------:R-:W-:-:S04]  /*1b7a0*/  IMAD.WIDE R64, R249, 0x4, R50 ;  /* 0x00000004f9407825 */ /* 0x000fc800078e0232 */
[C---:B----4-:R-:W-:Y:S01]  /*1b7b0*/  IMAD.WIDE R60, R249.reuse, 0x4, R46 ;  /* 0x00000004f93c7825 */ /* 0x050fe200078e022e */
[----:B------:R-:W-:Y:S03]  /*1b7c0*/  STL.64 [R1+0x1a10], R64 ;  /* 0x001a104001007387 */ /* 0x000fe60000100a00 */
[C---:B------:R-:W-:Y:S01]  /*1b7d0*/  IMAD.WIDE R4, R249.reuse, 0x4, R58 ;  /* 0x00000004f9047825 */ /* 0x040fe200078e023a */
[----:B------:R1:W-:Y:S03]  /*1b7e0*/  LDGSTS.E [R0+0x31400], [R64.64], P3 ;  /* 0x3140000040007fae */ /* 0x0003e60009921844 */
[C---:B------:R-:W-:Y:S01]  /*1b7f0*/  IMAD.WIDE R56, R249.reuse, 0x4, R38 ;  /* 0x00000004f9387825 */ /* 0x040fe200078e0226 */
[----:B------:R1:W-:Y:S03]  /*1b800*/  LDGSTS.E [R0+0x31c00], [R62.64], P3 ;  /* 0x31c000003e007fae */ /* 0x0003e60009921844 */
[C---:B------:R-:W-:Y:S01]  /*1b810*/  IMAD.WIDE R58, R249.reuse, 0x4, R42 ;  /* 0x00000004f93a7825 */ /* 0x040fe200078e022a */
[----:B------:R-:W4:Y:S03]  /*1b820*/  LDL.LU.64 R38, [R1+0x5a0] ;  /* 0x0005a00001267983 */ /* 0x000f260000300a00 */
[C---:B------:R-:W-:Y:S01]  /*1b830*/  IMAD.WIDE R54, R249.reuse, 0x4, R18 ;  /* 0x00000004f9367825 */ /* 0x040fe200078e0212 */
[----:B------:R-:W-:Y:S04]  /*1b840*/  STL.64 [R1+0x1a28], R62 ;  /* 0x001a283e01007387 */ /* 0x000fe80000100a00 */
[----:B------:R-:W-:Y:S01]  /*1b850*/  STL.64 [R1+0x1a50], R60 ;  /* 0x001a503c01007387 */ /* 0x000fe20000100a00 */
[----:B------:R-:W-:-:S03]  /*1b860*/  IMAD.WIDE R52, R249, 0x4, R14 ;  /* 0x00000004f9347825 */ /* 0x000fc600078e020e */
[----:B------:R-:W4:Y:S04]  /*1b870*/  LDL.LU.64 R18, [R1+0x5a8] ;  /* 0x0005a80001127983 */ /* 0x000f280000300a00 */
[----:B------:R-:W4:Y:S04]  /*1b880*/  LDL.LU.64 R14, [R1+0x5b0] ;  /* 0x0005b000010e7983 */ /* 0x000f280000300a00 */
[----:B------:R-:W-:Y:S04]  /*1b890*/  STL.64 [R1+0x1a68], R58 ;  /* 0x001a683a01007387 */ /* 0x000fe80000100a00 */
[----:B------:R-:W4:Y:S04]  /*1b8a0*/  LDL.LU.64 R102, [R1+0x5b8] ;  /* 0x0005b80001667983 */ /* 0x000f280000300a00 */
[----:B------:R1:W-:Y:S04]  /*1b8b0*/  LDGSTS.E [R0+0x32400], [R60.64], P3 ;  /* 0x324000003c007fae */ /* 0x0003e80009921844 */
[----:B------:R1:W-:Y:S04]  /*1b8c0*/  LDGSTS.E [R0+0x32c00], [R58.64], P3 ;  /* 0x32c000003a007fae */ /* 0x0003e80009921844 */
[----:B------:R1:W-:Y:S04]  /*1b8d0*/  LDGSTS.E [R0+0x33400], [R56.64], P3 ;  /* 0x3340000038007fae */ /* 0x0003e80009921844 */
[----:B------:R1:W-:Y:S04]  /*1b8e0*/  LDGSTS.E [R0+0x33c00], [R54.64], P3 ;  /* 0x33c0000036007fae */ /* 0x0003e80009921844 */
[----:B------:R1:W-:Y:S01]  /*1b8f0*/  LDGSTS.E [R0+0x34400], [R52.64], P3 ;  /* 0x3440000034007fae */ /* 0x0003e20009921844 */
[----:B--2---:R-:W-:-:S03]  /*1b900*/  IMAD.WIDE R50, R249, 0x4, R34 ;  /* 0x00000004f9327825 */ /* 0x004fc600078e0222 */
[----:B------:R-:W2:Y:S04]  /*1b910*/  LDL.LU.64 R34, [R1+0x5c0] ;  /* 0x0005c00001227983 */ /* 0x000ea80000300a00 */
[----:B------:R-:W-:Y:S04]  /*1b920*/  STL.64 [R1+0x1a70], R56 ;  /* 0x001a703801007387 */ /* 0x000fe80000100a00 */
[----:B------:R-:W2:Y:S01]  /*1b930*/  LDL.LU.64 R98, [R1+0x5c8] ;  /* 0x0005c80001627983 */ /* 0x000ea20000300a00 */
[----:B---3--:R-:W-:-:S03]  /*1b940*/  IMAD.WIDE R48, R249, 0x4, R30 ;  /* 0x00000004f9307825 */ /* 0x008fc600078e021e */
[----:B------:R-:W3:Y:S04]  /*1b950*/  LDL.LU.64 R30, [R1+0x5d0] ;  /* 0x0005d000011e7983 */ /* 0x000ee80000300a00 */
[----:B------:R-:W-:Y:S04]  /*1b960*/  STL.64 [R1+0x1a78], R54 ;  /* 0x001a783601007387 */ /* 0x000fe80000100a00 */
[----:B------:R-:W3:Y:S04]  /*1b970*/  LDL.LU.64 R94, [R1+0x5d8] ;  /* 0x0005d800015e7983 */ /* 0x000ee80000300a00 */
[----:B------:R1:W-:Y:S04]  /*1b980*/  LDGSTS.E [R0+0x34c00], [R50.64], P3 ;  /* 0x34c0000032007fae */ /* 0x0003e80009921844 */
[----:B------:R1:W-:Y:S01]  /*1b990*/  LDGSTS.E [R0+0x35400], [R48.64], P3 ;  /* 0x3540000030007fae */ /* 0x0003e20009921844 */
[----:B------:R-:W-:-:S03]  /*1b9a0*/  IMAD.WIDE R46, R249, 0x4, R26 ;  /* 0x00000004f92e7825 */ /* 0x000fc600078e021a */
[----:B------:R-:W3:Y:S04]  /*1b9b0*/  LDL.LU.64 R26, [R1+0x5e0] ;  /* 0x0005e000011a7983 */ /* 0x000ee80000300a00 */
[----:B------:R-:W-:Y:S04]  /*1b9c0*/  STL.64 [R1+0x1a80], R52 ;  /* 0x001a803401007387 */ /* 0x000fe80000100a00 */
[----:B------:R-:W3:Y:S04]  /*1b9d0*/  LDL.LU.64 R90, [R1+0x5e8] ;  /* 0x0005e800015a7983 */ /* 0x000ee80000300a00 */
[----:B------:R1:W-:Y:S01]  /*1b9e0*/  LDGSTS.E [R0+0x35c00], [R46.64], P3 ;  /* 0x35c000002e007fae */ /* 0x0003e20009921844 */
[----:B------:R-:W-:-:S03]  /*1b9f0*/  IMAD.WIDE R44, R249, 0x4, R10 ;  /* 0x00000004f92c7825 */ /* 0x000fc600078e020a */
[----:B------:R-:W3:Y:S04]  /*1ba00*/  LDL.LU.64 R10, [R1+0x5f0] ;  /* 0x0005f000010a7983 */ /* 0x000ee80000300a00 */
[----:B------:R-:W-:Y:S04]  /*1ba10*/  STL.64 [R1+0x1a88], R50 ;  /* 0x001a883201007387 */ /* 0x000fe80000100a00 */
[----:B------:R1:W-:Y:S01]  /*1ba20*/  LDGSTS.E [R0+0x36400], [R44.64], P3 ;  /* 0x364000002c007fae */ /* 0x0003e20009921844 */
[----:B------:R-:W-:-:S03]  /*1ba30*/  IMAD.WIDE R42, R249, 0x4, R22 ;  /* 0x00000004f92a7825 */ /* 0x000fc600078e0216 */
[----:B------:R-:W3:Y:S04]  /*1ba40*/  LDL.LU.64 R22, [R1+0x5f8] ;  /* 0x0005f80001167983 */ /* 0x000ee80000300a00 */
[----:B------:R-:W3:Y:S04]  /*1ba50*/  LDL.LU.64 R86, [R1+0x600] ;  /* 0x0006000001567983 */ /* 0x000ee80000300a00 */
[----:B------:R-:W-:Y:S04]  /*1ba60*/  STL.64 [R1+0x1a90], R48 ;  /* 0x001a903001007387 */ /* 0x000fe80000100a00 */
[----:B------:R-:W3:Y:S01]  /*1ba70*/  LDL.LU.64 R82, [R1+0x608] ;  /* 0x0006080001527983 */ /* 0x000ee20000300a00 */
[----:B------:R-:W-:-:S03]  /*1ba80*/  IMAD.WIDE R40, R249, 0x4, R70 ;  /* 0x00000004f9287825 */ /* 0x000fc600078e0246 */
[----:B------:R-:W3:Y:S04]  /*1ba90*/  LDL.LU.64 R78, [R1+0x610] ;  /* 0x00061000014e7983 */ /* 0x000ee80000300a00 */
[----:B------:R-:W-:Y:S04]  /*1baa0*/  STL.64 [R1+0x1b40], R46 ;  /* 0x001b402e01007387 */ /* 0x000fe80000100a00 */
[----:B------:R-:W3:Y:S04]  /*1bab0*/  LDL.LU.64 R74, [R1+0x620] ;  /* 0x00062000014a7983 */ /* 0x000ee80000300a00 */
[----:B------:R-:W3:Y:S01]  /*1bac0*/  LDL.LU.64 R70, [R1+0x618] ;  /* 0x0006180001467983 */ /* 0x000ee20000300a00 */
[----:B----4-:R-:W-:-:S03]  /*1bad0*/  IMAD.WIDE R38, R249, 0x4, R38 ;  /* 0x00000004f9267825 */ /* 0x010fc600078e0226 */
[----:B------:R-:W-:Y:S04]  /*1bae0*/  STL.64 [R1+0x1b38], R44 ;  /* 0x001b382c01007387 */ /* 0x000fe80000100a00 */
[----:B------:R-:W-:Y:S01]  /*1baf0*/  STL.64 [R1+0x1b30], R42 ;  /* 0x001b302a01007387 */ /* 0x000fe20000100a00 */
[----:B------:R-:W-:-:S03]  /*1bb00*/  IMAD.WIDE R18, R249, 0x4, R18 ;  /* 0x00000004f9127825 */ /* 0x000fc600078e0212 */
[----:B------:R-:W-:Y:S01]  /*1bb10*/  STL.64 [R1+0x1b28], R40 ;  /* 0x001b282801007387 */ /* 0x000fe20000100a00 */
[----:B------:R-:W-:-:S03]  /*1bb20*/  IMAD.WIDE R14, R249, 0x4, R14 ;  /* 0x00000004f90e7825 */ /* 0x000fc600078e020e */
[----:B------:R-:W-:Y:S04]  /*1bb30*/  STL.64 [R1+0x1b20], R38 ;  /* 0x001b202601007387 */ /* 0x000fe80000100a00 */
[----:B------:R4:W-:Y:S01]  /*1bb40*/  STL.64 [R1+0x1b18], R18 ;  /* 0x001b181201007387 */ /* 0x0009e20000100a00 */
[----:B------:R-:W-:-:S03]  /*1bb50*/  IMAD.WIDE R36, R249, 0x4, R102 ;  /* 0x00000004f9247825 */ /* 0x000fc600078e0266 */
[----:B------:R1:W-:Y:S04]  /*1bb60*/  STL.64 [R1+0x1b10], R14 ;  /* 0x001b100e01007387 */ /* 0x0003e80000100a00 */
[----:B------:R-:W-:Y:S04]  /*1bb70*/  STL.64 [R1+0x1b08], R36 ;  /* 0x001b082401007387 */ /* 0x000fe80000100a00 */
[----:B------:R1:W-:Y:S04]  /*1bb80*/  LDGSTS.E [R0+0x36c00], [R42.64], P3 ;  /* 0x36c000002a007fae */ /* 0x0003e80009921844 */
[----:B------:R1:W-:Y:S04]  /*1bb90*/  LDGSTS.E [R0+0x37400], [R40.64], P3 ;  /* 0x3740000028007fae */ /* 0x0003e80009921844 */
[----:B------:R1:W-:Y:S04]  /*1bba0*/  LDGSTS.E [R0+0x37c00], [R38.64], P3 ;  /* 0x37c0000026007fae */ /* 0x0003e80009921844 */
[----:B------:R4:W-:Y:S04]  /*1bbb0*/  LDGSTS.E [R0+0x38400], [R18.64], P3 ;  /* 0x3840000012007fae */ /* 0x0009e80009921844 */
[----:B------:R1:W-:Y:S04]  /*1bbc0*/  LDGSTS.E [R0+0x38c00], [R14.64], P3 ;  /* 0x38c000000e007fae */ /* 0x0003e80009921844 */
[----:B------:R1:W-:Y:S01]  /*1bbd0*/  LDGSTS.E [R0+0x39400], [R36.64], P3 ;  /* 0x3940000024007fae */ /* 0x0003e20009921844 */
[----:B------:R-:W-:-:S05]  /*1bbe0*/  IMAD.SHL.U32 R248, R248, 0x4, RZ ;  /* 0x00000004f8f87824 */ /* 0x000fca00078e00ff */
[----:B------:R-:W-:Y:S01]  /*1bbf0*/  LOP3.LUT R248, R248, 0x110, R251, 0x78, !PT ;  /* 0x00000110f8f87812 */ /* 0x000fe200078e78fb */
[----:B--2---:R-:W-:-:S04]  /*1bc00*/  IMAD.WIDE R34, R249, 0x4, R34 ;  /* 0x00000004f9227825 */ /* 0x004fc800078e0222 */
[C---:B------:R-:W-:Y:S01]  /*1bc10*/  IMAD.WIDE R32, R249.reuse, 0x4, R98 ;  /* 0x00000004f9207825 */ /* 0x040fe200078e0262 */
[----:B------:R-:W-:Y:S03]  /*1bc20*/  STL.64 [R1+0x1b00], R34 ;  /* 0x001b002201007387 */ /* 0x000fe60000100a00 */
[C---:B---3--:R-:W-:Y:S01]  /*1bc30*/  IMAD.WIDE R30, R249.reuse, 0x4, R30 ;  /* 0x00000004f91e7825 */ /* 0x048fe200078e021e */
[----:B------:R-:W-:Y:S03]  /*1bc40*/  STL.64 [R1+0x1af8], R32 ;  /* 0x001af82001007387 */ /* 0x000fe60000100a00 */
[C---:B------:R-:W-:Y:S01]  /*1bc50*/  IMAD.WIDE R28, R249.reuse, 0x4, R94 ;  /* 0x00000004f91c7825 */ /* 0x040fe200078e025e */
[----:B------:R-:W-:Y:S04]  /*1bc60*/  STL.64 [R1+0x1af0], R30 ;  /* 0x001af01e01007387 */ /* 0x000fe80000100a00 */
[----:B------:R-:W-:Y:S04]  /*1bc70*/  STL.64 [R1+0x1ae8], R28 ;  /* 0x001ae81c01007387 */ /* 0x000fe80000100a00 */
[----:B------:R2:W-:Y:S04]  /*1bc80*/  LDGSTS.E [R0+0x39c00], [R34.64], P3 ;  /* 0x39c0000022007fae */ /* 0x0005e80009921844 */
[----:B------:R3:W-:Y:S01]  /*1bc90*/  LDGSTS.E [R0+0x3a400], [R32.64], P3 ;  /* 0x3a40000020007fae */ /* 0x0007e20009921844 */
[----:B------:R-:W-:-:S03]  /*1bca0*/  IMAD.WIDE R26, R249, 0x4, R26 ;  /* 0x00000004f91a7825 */ /* 0x000fc600078e021a */
[----:B------:R1:W-:Y:S01]  /*1bcb0*/  LDGSTS.E [R0+0x3ac00], [R30.64], P3 ;  /* 0x3ac000001e007fae */ /* 0x0003e20009921844 */
[----:B------:R-:W-:-:S03]  /*1bcc0*/  IMAD.WIDE R24, R249, 0x4, R90 ;  /* 0x00000004f9187825 */ /* 0x000fc600078e025a */
[----:B------:R1:W-:Y:S04]  /*1bcd0*/  STL.64 [R1+0x1ae0], R26 ;  /* 0x001ae01a01007387 */ /* 0x0003e80000100a00 */
[----:B------:R-:W-:Y:S04]  /*1bce0*/  STL.64 [R1+0x1ad8], R24 ;  /* 0x001ad81801007387 */ /* 0x000fe80000100a00 */
[----:B------:R3:W-:Y:S01]  /*1bcf0*/  LDGSTS.E [R0+0x3b400], [R28.64], P3 ;  /* 0x3b4000001c007fae */ /* 0x0007e20009921844 */
[----:B------:R-:W-:-:S03]  /*1bd00*/  IMAD.WIDE R10, R249, 0x4, R10 ;  /* 0x00000004f90a7825 */ /* 0x000fc600078e020a */
[----:B------:R1:W-:Y:S04]  /*1bd10*/  LDGSTS.E [R0+0x3bc00], [R26.64], P3 ;  /* 0x3bc000001a007fae */ /* 0x0003e80009921844 */
[----:B------:R1:W-:Y:S04]  /*1bd20*/  STL.64 [R1+0x1ad0], R10 ;  /* 0x001ad00a01007387 */ /* 0x0003e80000100a00 */
[----:B------:R3:W-:Y:S01]  /*1bd30*/  LDGSTS.E [R0+0x3c400], [R24.64], P3 ;  /* 0x3c40000018007fae */ /* 0x0007e20009921844 */
[----:B------:R-:W-:-:S03]  /*1bd40*/  IMAD.WIDE R22, R249, 0x4, R22 ;  /* 0x00000004f9167825 */ /* 0x000fc600078e0216 */
[----:B------:R1:W-:Y:S01]  /*1bd50*/  LDGSTS.E [R0+0x3cc00], [R10.64], P3 ;  /* 0x3cc000000a007fae */ /* 0x0003e20009921844 */
[----:B------:R-:W-:-:S03]  /*1bd60*/  IMAD.WIDE R20, R249, 0x4, R86 ;  /* 0x00000004f9147825 */ /* 0x000fc600078e0256 */
[----:B------:R1:W-:Y:S01]  /*1bd70*/  STL.64 [R1+0x1ac8], R22 ;  /* 0x001ac81601007387 */ /* 0x0003e20000100a00 */
        /* <DEDUP_REMOVED lines=8> */
[----:B------:R-:W-:Y:S04]  /*1be00*/  STL.64 [R1+0x1aa0], R6 ;  /* 0x001aa00601007387 */ /* 0x000fe80000100a00 */
[----:B----4-:R-:W4:Y:S04]  /*1be10*/  LDL.LU.64 R18, [R1+0x760] ;  /* 0x0007600001127983 */ /* 0x010f280000300a00 */
[----:B-1----:R-:W2:Y:S04]  /*1be20*/  LDL.LU.64 R14, [R1+0x758] ;  /* 0x00075800010e7983 */ /* 0x002ea80000300a00 */
[----:B------:R-:W3:Y:S04]  /*1be30*/  LDL.LU.64 R26, [R1+0x750] ;  /* 0x00075000011a7983 */ /* 0x000ee80000300a00 */
[----:B------:R-:W3:Y:S04]  /*1be40*/  LDL.LU.64 R10, [R1+0x748] ;  /* 0x00074800010a7983 */ /* 0x000ee80000300a00 */
[----:B------:R1:W-:Y:S01]  /*1be50*/  LDGSTS.E [R0+0x3d400], [R22.64], P3 ;  /* 0x3d40000016007fae */ /* 0x0003e20009921844 */
[----:B------:R-:W-:-:S03]  /*1be60*/  LOP3.LUT R248, R248, 0x60, RZ, 0x3c, !PT ;  /* 0x00000060f8f87812 */ /* 0x000fc600078e3cff */
[----:B------:R2:W-:Y:S04]  /*1be70*/  LDGSTS.E [R0+0x3dc00], [R20.64], P3 ;  /* 0x3dc0000014007fae */ /* 0x0005e80009921844 */
[----:B------:R2:W-:Y:S04]  /*1be80*/  LDGSTS.E [R0+0x3e400], [R16.64], P3 ;  /* 0x3e40000010007fae */ /* 0x0005e80009921844 */
[----:B-1----:R-:W3:Y:S04]  /*1be90*/  LDL.LU.64 R22, [R1+0x628] ;  /* 0x0006280001167983 */ /* 0x002ee80000300a00 */
[----:B------:R-:W3:Y:S04]  /*1bea0*/  LDL.LU.64 R250, [R1+0x630] ;  /* 0x0006300001fa7983 */ /* 0x000ee80000300a00 */
[----:B------:R1:W-:Y:S04]  /*1beb0*/  LDGSTS.E [R0+0x3ec00], [R12.64], P3 ;  /* 0x3ec000000c007fae */ /* 0x0003e80009921844 */
[----:B------:R-:W-:Y:S04]  /*1bec0*/  STL [R1+0x2230], R2 ;  /* 0x0022300201007387 */ /* 0x000fe80000100800 */
[----:B------:R1:W-:Y:S04]  /*1bed0*/  LDGSTS.E [R0+0x3f400], [R8.64], P3 ;  /* 0x3f40000008007fae */ /* 0x0003e80009921844 */
[----:B------:R4:W-:Y:S04]  /*1bee0*/  STL [R1+0x2228], R3 ;  /* 0x0022280301007387 */ /* 0x0009e80000100800 */
[----:B------:R1:W-:Y:S04]  /*1bef0*/  LDGSTS.E [R0+0x3fc00], [R6.64], P3 ;  /* 0x3fc0000006007fae */ /* 0x0003e80009921844 */
[----:B------:R-:W-:Y:S04]  /*1bf00*/  STL [R1+0x222c], R4 ;  /* 0x00222c0401007387 */ /* 0x000fe80000100800 */
[----:B------:R4:W-:Y:S04]  /*1bf10*/  LDGSTS.E [R248+0x20600], [R2.64], P3 ;  /* 0x2060000002f87fae */ /* 0x0009e80009921844 */
[----:B------:R2:W-:Y:S04]  /*1bf20*/  STL [R1+0x2220], R5 ;  /* 0x0022200501007387 */ /* 0x0005e80000100800 */
[----:B------:R-:W3:Y:S04]  /*1bf30*/  LDL.LU.64 R30, [R1+0x638] ;  /* 0x00063800011e7983 */ /* 0x000ee80000300a00 */
[----:B------:R2:W-:Y:S01]  /*1bf40*/  LDGSTS.E [R248+0x20e00], [R4.64], P3 ;  /* 0x20e0000004f87fae */ /* 0x0005e20009921844 */
[----:B----4-:R-:W-:-:S03]  /*1bf50*/  IMAD.WIDE R2, R249, 0x4, R18 ;  /* 0x00000004f9027825 */ /* 0x010fc600078e0212 */
[----:B------:R-:W4:Y:S01]  /*1bf60*/  LDL.LU.64 R18, [R1+0x648] ;  /* 0x0006480001127983 */ /* 0x000f220000300a00 */
[----:B--2---:R-:W-:-:S03]  /*1bf70*/  IMAD.WIDE R4, R249, 0x4, R14 ;  /* 0x00000004f9047825 */ /* 0x004fc600078e020e */
[----:B------:R-:W-:Y:S04]  /*1bf80*/  STL [R1+0x2224], R2 ;  /* 0x0022240201007387 */ /* 0x000fe80000100800 */
[----:B------:R3:W-:Y:S04]  /*1bf90*/  STL [R1+0x2218], R3 ;  /* 0x0022180301007387 */ /* 0x0007e80000100800 */
[----:B------:R-:W-:Y:S04]  /*1bfa0*/  STL [R1+0x221c], R4 ;  /* 0x00221c0401007387 */ /* 0x000fe80000100800 */
[----:B------:R2:W-:Y:S04]  /*1bfb0*/  STL [R1+0x2210], R5 ;  /* 0x0022100501007387 */ /* 0x0005e80000100800 */
[----:B------:R-:W4:Y:S04]  /*1bfc0*/  LDL.LU.64 R14, [R1+0x650] ;  /* 0x00065000010e7983 */ /* 0x000f280000300a00 */
[----:B------:R3:W-:Y:S04]  /*1bfd0*/  LDGSTS.E [R248+0x21600], [R2.64], P3 ;  /* 0x2160000002f87fae */ /* 0x0007e80009921844 */
[----:B------:R2:W-:Y:S01]  /*1bfe0*/  LDGSTS.E [R248+0x21e00], [R4.64], P3 ;  /* 0x21e0000004f87fae */ /* 0x0005e20009921844 */
[----:B---3--:R-:W-:-:S03]  /*1bff0*/  IMAD.WIDE R2, R249, 0x4, R26 ;  /* 0x00000004f9027825 */ /* 0x008fc600078e021a */
[----:B------:R-:W3:Y:S01]  /*1c000*/  LDL.LU.64 R26, [R1+0x660] ;  /* 0x00066000011a7983 */ /* 0x000ee20000300a00 */
[----:B--2---:R-:W-:-:S03]  /*1c010*/  IMAD.WIDE R4, R249, 0x4, R10 ;  /* 0x00000004f9047825 */ /* 0x004fc600078e020a */
[----:B------:R-:W-:Y:S04]  /*1c020*/  STL [R1+0x2214], R2 ;  /* 0x0022140201007387 */ /* 0x000fe80000100800 */
[----:B------:R2:W-:Y:S04]  /*1c030*/  STL [R1+0x2208], R3 ;  /* 0x0022080301007387 */ /* 0x0005e80000100800 */
[----:B------:R-:W-:Y:S04]  /*1c040*/  STL [R1+0x220c], R4 ;  /* 0x00220c0401007387 */ /* 0x000fe80000100800 */
[----:B------:R-:W3:Y:S04]  /*1c050*/  LDL.LU.64 R10, [R1+0x668] ;  /* 0x00066800010a7983 */ /* 0x000ee80000300a00 */
[----:B------:R2:W-:Y:S04]  /*1c060*/  LDGSTS.E [R248+0x22600], [R2.64], P3 ;  /* 0x2260000002f87fae */ /* 0x0005e80009921844 */
[----:B------:R1:W-:Y:S04]  /*1c070*/  STL [R1+0x2204], R5 ;  /* 0x0022040501007387 */ /* 0x0003e80000100800 */
[----:B------:R1:W-:Y:S01]  /*1c080*/  LDGSTS.E [R248+0x22e00], [R4.64], P3 ;  /* 0x22e0000004f87fae */ /* 0x0003e20009921844 */
[----:B--2---:R-:W-:-:S03]  /*1c090*/  IMAD.WIDE R2, R249, 0x4, R22 ;  /* 0x00000004f9027825 */ /* 0x004fc600078e0216 */
[----:B------:R-:W2:Y:S01]  /*1c0a0*/  LDL.LU.64 R22, [R1+0x678] ;  /* 0x0006780001167983 */ /* 0x000ea20000300a00 */
[----:B-1----:R-:W-:-:S03]  /*1c0b0*/  IMAD.WIDE R4, R249, 0x4, R250 ;  /* 0x00000004f9047825 */ /* 0x002fc600078e02fa */
[----:B------:R-:W-:Y:S04]  /*1c0c0*/  STL [R1+0x2200], R2 ;  /* 0x0022000201007387 */ /* 0x000fe80000100800 */
[----:B------:R1:W-:Y:S04]  /*1c0d0*/  STL [R1+0x21f8], R3 ;  /* 0x0021f80301007387 */ /* 0x0003e80000100800 */
[----:B------:R-:W-:Y:S04]  /*1c0e0*/  STL [R1+0x21fc], R4 ;  /* 0x0021fc0401007387 */ /* 0x000fe80000100800 */
[----:B------:R-:W2:Y:S04]  /*1c0f0*/  LDL.LU.64 R250, [R1+0x680] ;  /* 0x0006800001fa7983 */ /* 0x000ea80000300a00 */
[----:B------:R1:W-:Y:S04]  /*1c100*/  LDGSTS.E [R248+0x23600], [R2.64], P3 ;  /* 0x2360000002f87fae */ /* 0x0003e80009921844 */
[----:B------:R4:W-:Y:S04]  /*1c110*/  STL [R1+0x21f4], R5 ;  /* 0x0021f40501007387 */ /* 0x0009e80000100800 */
[----:B------:R4:W-:Y:S01]  /*1c120*/  LDGSTS.E [R248+0x23e00], [R4.64], P3 ;  /* 0x23e0000004f87fae */ /* 0x0009e20009921844 */
[----:B-1----:R-:W-:-:S03]  /*1c130*/  IMAD.WIDE R2, R249, 0x4, R30 ;  /* 0x00000004f9027825 */ /* 0x002fc600078e021e */
[----:B------:R-:W2:Y:S04]  /*1c140*/  LDL.LU.64 R30, [R1+0x690] ;  /* 0x00069000011e7983 */ /* 0x000ea80000300a00 */
[----:B------:R-:W-:Y:S04]  /*1c150*/  STL [R1+0x21f0], R2 ;  /* 0x0021f00201007387 */ /* 0x000fe80000100800 */
[----:B------:R1:W-:Y:S04]  /*1c160*/  STL [R1+0x21e8], R3 ;  /* 0x0021e80301007387 */ /* 0x0003e80000100800 */
[----:B------:R1:W-:Y:S01]  /*1c170*/  LDGSTS.E [R248+0x24600], [R2.64], P3 ;  /* 0x2460000002f87fae */ /* 0x0003e20009921844 */
[----:B----4-:R-:W-:-:S05]  /*1c180*/  IMAD.WIDE R4, R249, 0x4, R18 ;  /* 0x00000004f9047825 */ /* 0x010fca00078e0212 */
[----:B------:R-:W-:Y:S04]  /*1c190*/  STL [R1+0x21ec], R4 ;  /* 0x0021ec0401007387 */ /* 0x000fe80000100800 */
[----:B------:R-:W4:Y:S04]  /*1c1a0*/  LDL.LU.64 R18, [R1+0x698] ;  /* 0x0006980001127983 */ /* 0x000f280000300a00 */
[----:B------:R3:W-:Y:S04]  /*1c1b0*/  STL [R1+0x21e4], R5 ;  /* 0x0021e40501007387 */ /* 0x0007e80000100800 */
[----:B------:R3:W-:Y:S01]  /*1c1c0*/  LDGSTS.E [R248+0x24e00], [R4.64], P3 ;  /* 0x24e0000004f87fae */ /* 0x0007e20009921844 */
[----:B-1----:R-:W-:-:S03]  /*1c1d0*/  IMAD.WIDE R2, R249, 0x4, R14 ;  /* 0x00000004f9027825 */ /* 0x002fc600078e020e */
[----:B------:R-:W4:Y:S04]  /*1c1e0*/  LDL.LU.64 R14, [R1+0x6a8] ;  /* 0x0006a800010e7983 */ /* 0x000f280000300a00 */
[----:B------:R-:W-:Y:S04]  /*1c1f0*/  STL [R1+0x21e0], R2 ;  /* 0x0021e00201007387 */ /* 0x000fe80000100800 */
[----:B------:R1:W-:Y:S04]  /*1c200*/  STL [R1+0x21d8], R3 ;  /* 0x0021d80301007387 */ /* 0x0003e80000100800 */
[----:B------:R1:W-:Y:S01]  /*1c210*/  LDGSTS.E [R248+0x25600], [R2.64], P3 ;  /* 0x2560000002f87fae */ /* 0x0003e20009921844 */
[----:B---3--:R-:W-:-:S05]  /*1c220*/  IMAD.WIDE R4, R249, 0x4, R26 ;  /* 0x00000004f9047825 */ /* 0x008fca00078e021a */
[----:B------:R-:W-:Y:S04]  /*1c230*/  STL [R1+0x21dc], R4 ;  /* 0x0021dc0401007387 */ /* 0x000fe80000100800 */
[----:B------:R2:W-:Y:S04]  /*1c240*/  STL [R1+0x21d4], R5 ;  /* 0x0021d40501007387 */ /* 0x0005e80000100800 */
[----:B------:R-:W3:Y:S01]  /*1c250*/  LDL.LU.64 R26, [R1+0x6b0] ;  /* 0x0006b000011a7983 */ /* 0x000ee20000300a00 */
[----:B-1----:R-:W-:-:S03]  /*1c260*/  IMAD.WIDE R2, R249, 0x4, R10 ;  /* 0x00000004f9027825 */ /* 0x002fc600078e020a */
[----:B------:R2:W-:Y:S04]  /*1c270*/  LDGSTS.E [R248+0x25e00], [R4.64], P3 ;  /* 0x25e0000004f87fae */ /* 0x0005e80009921844 */
[----:B------:R-:W3:Y:S04]  /*1c280*/  LDL.LU.64 R10, [R1+0x6c0] ;  /* 0x0006c000010a7983 */ /* 0x000ee80000300a00 */
[----:B------:R-:W-:Y:S04]  /*1c290*/  STL [R1+0x21d0], R2 ;  /* 0x0021d00201007387 */ /* 0x000fe80000100800 */
[----:B------:R1:W-:Y:S04]  /*1c2a0*/  STL [R1+0x21c8], R3 ;  /* 0x0021c80301007387 */ /* 0x0003e80000100800 */
[----:B------:R1:W-:Y:S01]  /*1c2b0*/  LDGSTS.E [R248+0x26600], [R2.64], P3 ;  /* 0x2660000002f87fae */ /* 0x0003e20009921844 */
[----:B--2---:R-:W-:-:S05]  /*1c2c0*/  IMAD.WIDE R4, R249, 0x4, R22 ;  /* 0x00000004f9047825 */ /* 0x004fca00078e0216 */
[----:B------:R-:W-:Y:S04]  /*1c2d0*/  STL [R1+0x21cc], R4 ;  /* 0x0021cc0401007387 */ /* 0x000fe80000100800 */
[----:B------:R2:W-:Y:S04]  /*1c2e0*/  STL [R1+0x21c4], R5 ;  /* 0x0021c40501007387 */ /* 0x0005e80000100800 */
[----:B------:R-:W3:Y:S04]  /*1c2f0*/  LDL.LU.64 R22, [R1+0x6c8] ;  /* 0x0006c80001167983 */ /* 0x000ee80000300a00 */
[----:B------:R2:W-:Y:S01]  /*1c300*/  LDGSTS.E [R248+0x26e00], [R4.64], P3 ;  /* 0x26e0000004f87fae */ /* 0x0005e20009921844 */
[----:B-1----:R-:W-:-:S03]  /*1c310*/  IMAD.WIDE R2, R249, 0x4, R250 ;  /* 0x00000004f9027825 */ /* 0x002fc600078e02fa */
[----:B------:R-:W3:Y:S04]  /*1c320*/  LDL.LU.64 R250, [R1+0x6d8] ;  /* 0x0006d80001fa7983 */ /* 0x000ee80000300a00 */
[----:B------:R-:W-:Y:S04]  /*1c330*/  STL [R1+0x21c0], R2 ;  /* 0x0021c00201007387 */ /* 0x000fe80000100800 */
[----:B------:R4:W-:Y:S04]  /*1c340*/  STL [R1+0x21b8], R3 ;  /* 0x0021b80301007387 */ /* 0x0009e80000100800 */
[----:B------:R4:W-:Y:S01]  /*1c350*/  LDGSTS.E [R248+0x27600], [R2.64], P3 ;  /* 0x2760000002f87fae */ /* 0x0009e20009921844 */
[----:B--2---:R-:W-:-:S05]  /*1c360*/  IMAD.WIDE R4, R249, 0x4, R30 ;  /* 0x00000004f9047825 */ /* 0x004fca00078e021e */
[----:B------:R-:W-:Y:S04]  /*1c370*/  STL [R1+0x21bc], R4 ;  /* 0x0021bc0401007387 */ /* 0x000fe80000100800 */
[----:B------:R1:W-:Y:S04]  /*1c380*/  STL [R1+0x21b4], R5 ;  /* 0x0021b40501007387 */ /* 0x0003e80000100800 */
[----:B------:R-:W2:Y:S04]  /*1c390*/  LDL.LU.64 R34, [R1+0x6e0] ;  /* 0x0006e00001227983 */ /* 0x000ea80000300a00 */
[----:B------:R1:W-:Y:S04]  /*1c3a0*/  LDGSTS.E [R248+0x27e00], [R4.64], P3 ;  /* 0x27e0000004f87fae */ /* 0x0003e80009921844 */
[----:B------:R-:W2:Y:S01]  /*1c3b0*/  LDL.LU.64 R30, [R1+0x6f0] ;  /* 0x0006f000011e7983 */ /* 0x000ea20000300a00 */
[----:B----4-:R-:W-:-:S05]  /*1c3c0*/  IMAD.WIDE R2, R249, 0x4, R18 ;  /* 0x00000004f9027825 */ /* 0x010fca00078e0212 */
[----:B------:R-:W-:Y:S04]  /*1c3d0*/  STL [R1+0x21b0], R2 ;  /* 0x0021b00201007387 */ /* 0x000fe80000100800 */
[----:B------:R3:W-:Y:S01]  /*1c3e0*/  STL [R1+0x21a8], R3 ;  /* 0x0021a80301007387 */ /* 0x0007e20000100800 */
[----:B-1----:R-:W-:-:S03]  /*1c3f0*/  IMAD.WIDE R4, R249, 0x4, R14 ;  /* 0x00000004f9047825 */ /* 0x002fc600078e020e */
[----:B------:R3:W-:Y:S04]  /*1c400*/  LDGSTS.E [R248+0x28600], [R2.64], P3 ;  /* 0x2860000002f87fae */ /* 0x0007e80009921844 */
[----:B------:R-:W-:Y:S04]  /*1c410*/  STL [R1+0x21ac], R4 ;  /* 0x0021ac0401007387 */ /* 0x000fe80000100800 */
[----:B------:R-:W4:Y:S04]  /*1c420*/  LDL.LU.64 R18, [R1+0x6f8] ;  /* 0x0006f80001127983 */ /* 0x000f280000300a00 */
[----:B------:R1:W-:Y:S04]  /*1c430*/  STL [R1+0x21a4], R5 ;  /* 0x0021a40501007387 */ /* 0x0003e80000100800 */
[----:B------:R-:W4:Y:S04]  /*1c440*/  LDL.LU.64 R14, [R1+0x708] ;  /* 0x00070800010e7983 */ /* 0x000f280000300a00 */
[----:B------:R1:W-:Y:S01]  /*1c450*/  LDGSTS.E [R248+0x28e00], [R4.64], P3 ;  /* 0x28e0000004f87fae */ /* 0x0003e20009921844 */
[----:B---3--:R-:W-:-:S05]  /*1c460*/  IMAD.WIDE R2, R249, 0x4, R26 ;  /* 0x00000004f9027825 */ /* 0x008fca00078e021a */
[----:B------:R-:W-:Y:S01]  /*1c470*/  STL [R1+0x21a0], R2 ;  /* 0x0021a00201007387 */ /* 0x000fe20000100800 */
[----:B-1----:R-:W-:-:S03]  /*1c480*/  IMAD.WIDE R4, R249, 0x4, R10 ;  /* 0x00000004f9047825 */ /* 0x002fc600078e020a */
[----:B------:R1:W-:Y:S04]  /*1c490*/  STL [R1+0x2198], R3 ;  /* 0x0021980301007387 */ /* 0x0003e80000100800 */
[----:B------:R-:W-:Y:S04]  /*1c4a0*/  STL [R1+0x219c], R4 ;  /* 0x00219c0401007387 */ /* 0x000fe80000100800 */
[----:B------:R-:W3:Y:S04]  /*1c4b0*/  LDL.LU.64 R26, [R1+0x710] ;  /* 0x00071000011a7983 */ /* 0x000ee80000300a00 */
[----:B------:R-:W3:Y:S04]  /*1c4c0*/  LDL.LU.64 R10, [R1+0x720] ;  /* 0x00072000010a7983 */ /* 0x000ee80000300a00 */
[----:B------:R1:W-:Y:S04]  /*1c4d0*/  LDGSTS.E [R248+0x29600], [R2.64], P3 ;  /* 0x2960000002f87fae */ /* 0x0003e80009921844 */
[----:B------:R1:W-:Y:S04]  /*1c4e0*/  LDGSTS.E [R248+0x29e00], [R4.64], P3 ;  /* 0x29e0000004f87fae */ /* 0x0003e80009921844 */
[----:B------:R1:W-:Y:S02]  /*1c4f0*/  STL [R1+0x2194], R5 ;  /* 0x0021940501007387 */ /* 0x0003e40000100800 */
[----:B-1----:R-:W-:-:S04]  /*1c500*/  IMAD.WIDE R2, R249, 0x4, R22 ;  /* 0x00000004f9027825 */ /* 0x002fc800078e0216 */
[C---:B------:R-:W-:Y:S01]  /*1c510*/  IMAD.WIDE R4, R249.reuse, 0x4, R250 ;  /* 0x00000004f9047825 */ /* 0x040fe200078e02fa */
[----:B------:R-:W-:Y:S04]  /*1c520*/  STL [R1+0x2190], R2 ;  /* 0x0021900201007387 */ /* 0x000fe80000100800 */
[----:B------:R2:W-:Y:S04]  /*1c530*/  STL [R1+0x2188], R3 ;  /* 0x0021880301007387 */ /* 0x0005e80000100800 */
[----:B------:R-:W-:Y:S04]  /*1c540*/  STL [R1+0x218c], R4 ;  /* 0x00218c0401007387 */ /* 0x000fe80000100800 */
[----:B------:R-:W3:Y:S04]  /*1c550*/  LDL.LU.64 R250, [R1+0x728] ;  /* 0x0007280001fa7983 */ /* 0x000ee80000300a00 */
[----:B------:R1:W-:Y:S04]  /*1c560*/  STL [R1+0x2184], R5 ;  /* 0x0021840501007387 */ /* 0x0003e80000100800 */
[----:B------:R-:W3:Y:S04]  /*1c570*/  LDL.LU.64 R22, [R1+0x730] ;  /* 0x0007300001167983 */ /* 0x000ee80000300a00 */
[----:B------:R2:W-:Y:S04]  /*1c580*/  LDGSTS.E [R248+0x2a600], [R2.64], P3 ;  /* 0x2a60000002f87fae */ /* 0x0005e80009921844 */
[----:B------:R1:W-:Y:S01]  /*1c590*/  LDGSTS.E [R248+0x2ae00], [R4.64], P3 ;  /* 0x2ae0000004f87fae */ /* 0x0003e20009921844 */
[----:B--2---:R-:W-:-:S04]  /*1c5a0*/  IMAD.WIDE R2, R249, 0x4, R34 ;  /* 0x00000004f9027825 */ /* 0x004fc800078e0222 */
[C---:B-1----:R-:W-:Y:S01]  /*1c5b0*/  IMAD.WIDE R4, R249.reuse, 0x4, R30 ;  /* 0x00000004f9047825 */ /* 0x042fe200078e021e */
[----:B------:R-:W-:Y:S04]  /*1c5c0*/  STL [R1+0x2180], R2 ;  /* 0x0021800201007387 */ /* 0x000fe80000100800 */
[----:B------:R4:W-:Y:S04]  /*1c5d0*/  STL [R1+0x2178], R3 ;  /* 0x0021780301007387 */ /* 0x0009e80000100800 */
[----:B------:R4:W-:Y:S04]  /*1c5e0*/  LDGSTS.E [R248+0x2b600], [R2.64], P3 ;  /* 0x2b60000002f87fae */ /* 0x0009e80009921844 */
[----:B------:R-:W-:Y:S04]  /*1c5f0*/  STL [R1+0x217c], R4 ;  /* 0x00217c0401007387 */ /* 0x000fe80000100800 */
[----:B------:R1:W-:Y:S04]  /*1c600*/  STL [R1+0x2174], R5 ;  /* 0x0021740501007387 */ /* 0x0003e80000100800 */
[----:B------:R1:W-:Y:S01]  /*1c610*/  LDGSTS.E [R248+0x2be00], [R4.64], P3 ;  /* 0x2be0000004f87fae */ /* 0x0003e20009921844 */
[----:B----4-:R-:W-:-:S03]  /*1c620*/  IMAD.WIDE R2, R249, 0x4, R18 ;  /* 0x00000004f9027825 */ /* 0x010fc600078e0212 */
[----:B------:R-:W2:Y:S04]  /*1c630*/  LDL.LU.64 R18, [R1+0x738] ;  /* 0x0007380001127983 */ /* 0x000ea80000300a00 */
[----:B------:R3:W-:Y:S01]  /*1c640*/  LDGSTS.E [R248+0x2c600], [R2.64], P3 ;  /* 0x2c60000002f87fae */ /* 0x0007e20009921844 */
[----:B-1----:R-:W-:-:S03]  /*1c650*/  IMAD.WIDE R4, R249, 0x4, R14 ;  /* 0x00000004f9047825 */ /* 0x002fc600078e020e */
[----:B------:R-:W4:Y:S04]  /*1c660*/  LDL.LU.64 R14, [R1+0x740] ;  /* 0x00074000010e7983 */ /* 0x000f280000300a00 */
[----:B------:R-:W-:Y:S04]  /*1c670*/  STL [R1+0x2170], R2 ;  /* 0x0021700201007387 */ /* 0x000fe80000100800 */
[----:B------:R3:W-:Y:S04]  /*1c680*/  STL [R1+0x2168], R3 ;  /* 0x0021680301007387 */ /* 0x0007e80000100800 */
[----:B------:R-:W-:Y:S04]  /*1c690*/  STL [R1+0x216c], R4 ;  /* 0x00216c0401007387 */ /* 0x000fe80000100800 */
[----:B------:R1:W-:Y:S04]  /*1c6a0*/  LDGSTS.E [R248+0x2ce00], [R4.64], P3 ;  /* 0x2ce0000004f87fae */ /* 0x0003e80009921844 */
[----:B------:R1:W-:Y:S01]  /*1c6b0*/  STL [R1+0x2164], R5 ;  /* 0x0021640501007387 */ /* 0x0003e20000100800 */
[----:B---3--:R-:W-:-:S04]  /*1c6c0*/  IMAD.WIDE R2, R249, 0x4, R26 ;  /* 0x00000004f9027825 */ /* 0x008fc800078e021a */
[C---:B-1----:R-:W-:Y:S01]  /*1c6d0*/  IMAD.WIDE R4, R249.reuse, 0x4, R10 ;  /* 0x00000004f9047825 */ /* 0x042fe200078e020a */
[----:B------:R-:W-:Y:S04]  /*1c6e0*/  STL [R1+0x2160], R2 ;  /* 0x0021600201007387 */ /* 0x000fe80000100800 */
[----:B------:R-:W3:Y:S04]  /*1c6f0*/  LDL.LU.64 R10, [R1+0x8d8] ;  /* 0x0008d800010a7983 */ /* 0x000ee80000300a00 */
[----:B------:R1:W-:Y:S04]  /*1c700*/  STL [R1+0x2158], R3 ;  /* 0x0021580301007387 */ /* 0x0003e80000100800 */
[----:B------:R-:W3:Y:S04]  /*1c710*/  LDL.LU.64 R38, [R1+0x8e8] ;  /* 0x0008e80001267983 */ /* 0x000ee80000300a00 */
[----:B------:R1:W-:Y:S04]  /*1c720*/  LDGSTS.E [R248+0x2d600], [R2.64], P3 ;  /* 0x2d60000002f87fae */ /* 0x0003e80009921844 */
[----:B------:R-:W-:Y:S04]  /*1c730*/  STL [R1+0x215c], R4 ;  /* 0x00215c0401007387 */ /* 0x000fe80000100800 */
[----:B------:R1:W-:Y:S04]  /*1c740*/  STL [R1+0x2154], R5 ;  /* 0x0021540501007387 */ /* 0x0003e80000100800 */
[----:B------:R1:W-:Y:S02]  /*1c750*/  LDGSTS.E [R248+0x2de00], [R4.64], P3 ;  /* 0x2de0000004f87fae */ /* 0x0003e40009921844 */
[----:B-1----:R-:W-:-:S02]  /*1c760*/  IMAD.WIDE R2, R249, 0x4, R250 ;  /* 0x00000004f9027825 */ /* 0x002fc400078e02fa */
[----:B------:R-:W3:Y:S04]  /*1c770*/  LDL.LU.64 R250, [R1+0x718] ;  /* 0x0007180001fa7983 */ /* 0x000ee80000300a00 */
[----:B------:R-:W3:Y:S04]  /*1c780*/  LDL.LU.64 R34, [R1+0x700] ;  /* 0x0007000001227983 */ /* 0x000ee80000300a00 */
[----:B------:R-:W-:Y:S04]  /*1c790*/  STL [R1+0x2150], R2 ;  /* 0x0021500201007387 */ /* 0x000fe80000100800 */
[----:B------:R2:W-:Y:S01]  /*1c7a0*/  STL [R1+0x2148], R3 ;  /* 0x0021480301007387 */ /* 0x0005e20000100800 */
[----:B------:R-:W-:-:S03]  /*1c7b0*/  IMAD.WIDE R4, R249, 0x4, R22 ;  /* 0x00000004f9047825 */ /* 0x000fc600078e0216 */
[----:B------:R-:W3:Y:S04]  /*1c7c0*/  LDL.LU.64 R54, [R1+0x6e8] ;  /* 0x0006e80001367983 */ /* 0x000ee80000300a00 */
[----:B------:R-:W-:Y:S04]  /*1c7d0*/  STL [R1+0x214c], R4 ;  /* 0x00214c0401007387 */ /* 0x000fe80000100800 */
[----:B------:R-:W3:Y:S04]  /*1c7e0*/  LDL.LU.64 R30, [R1+0x6d0] ;  /* 0x0006d000011e7983 */ /* 0x000ee80000300a00 */
[----:B------:R4:W-:Y:S04]  /*1c7f0*/  STL [R1+0x2144], R5 ;  /* 0x0021440501007387 */ /* 0x0009e80000100800 */
[----:B------:R-:W3:Y:S04]  /*1c800*/  LDL.LU.64 R26, [R1+0x6b8] ;  /* 0x0006b800011a7983 */ /* 0x000ee80000300a00 */
[----:B------:R-:W3:Y:S04]  /*1c810*/  LDL.LU.64 R50, [R1+0x6a0] ;  /* 0x0006a00001327983 */ /* 0x000ee80000300a00 */
[----:B------:R2:W-:Y:S04]  /*1c820*/  LDGSTS.E [R248+0x2e600], [R2.64], P3 ;  /* 0x2e60000002f87fae */ /* 0x0005e80009921844 */
[----:B------:R4:W-:Y:S01]  /*1c830*/  LDGSTS.E [R248+0x2ee00], [R4.64], P3 ;  /* 0x2ee0000004f87fae */ /* 0x0009e20009921844 */
[----:B--2---:R-:W-:-:S05]  /*1c840*/  IMAD.WIDE R2, R249, 0x4, R18 ;  /* 0x00000004f9027825 */ /* 0x004fca00078e0212 */
[----:B------:R-:W-:Y:S04]  /*1c850*/  STL [R1+0x2140], R2 ;  /* 0x0021400201007387 */ /* 0x000fe80000100800 */
[----:B------:R-:W2:Y:S01]  /*1c860*/  LDL.LU.64 R22, [R1+0x688] ;  /* 0x0006880001167983 */ /* 0x000ea20000300a00 */
[----:B----4-:R-:W-:-:S03]  /*1c870*/  IMAD.WIDE R4, R249, 0x4, R14 ;  /* 0x00000004f9047825 */ /* 0x010fc600078e020e */
[----:B------:R-:W-:Y:S04]  /*1c880*/  STL [R1+0x2138], R3 ;  /* 0x0021380301007387 */ /* 0x000fe80000100800 */
[----:B------:R-:W4:Y:S04]  /*1c890*/  LDL.LU.64 R18, [R1+0x670] ;  /* 0x0006700001127983 */ /* 0x000f280000300a00 */
[----:B------:R-:W-:Y:S04]  /*1c8a0*/  STL [R1+0x213c], R4 ;  /* 0x00213c0401007387 */ /* 0x000fe80000100800 */
[----:B------:R-:W4:Y:S04]  /*1c8b0*/  LDL.LU.64 R46, [R1+0x658] ;  /* 0x00065800012e7983 */ /* 0x000f280000300a00 */
[----:B------:R-:W-:Y:S04]  /*1c8c0*/  STL [R1+0x2134], R5 ;  /* 0x0021340501007387 */ /* 0x000fe80000100800 */
[----:B------:R1:W-:Y:S04]  /*1c8d0*/  LDGSTS.E [R248+0x2f600], [R2.64], P3 ;  /* 0x2f60000002f87fae */ /* 0x0003e80009921844 */
[----:B------:R1:W-:Y:S04]  /*1c8e0*/  LDGSTS.E [R248+0x2fe00], [R4.64], P3 ;  /* 0x2fe0000004f87fae */ /* 0x0003e80009921844 */
[----:B---3--:R3:W-:Y:S01]  /*1c8f0*/  STL [R1+0x2124], R10 ;  /* 0x0021240a01007387 */ /* 0x0087e20000100800 */
[----:B------:R-:W-:-:S03]  /*1c900*/  IMAD.MOV.U32 R0, RZ, RZ, R11 ;  /* 0x000000ffff007224 */ /* 0x000fc600078e000b */
[----:B------:R-:W4:Y:S04]  /*1c910*/  LDL.LU.64 R14, [R1+0x640] ;  /* 0x00064000010e7983 */ /* 0x000f280000300a00 */
[----:B------:R-:W-:Y:S04]  /*1c920*/  STL [R1+0x212c], R38 ;  /* 0x00212c2601007387 */ /* 0x000fe80000100800 */
[----:B------:R1:W-:Y:S04]  /*1c930*/  STL [R1+0x2120], R0 ;  /* 0x0021200001007387 */ /* 0x0003e80000100800 */
[----:B---3--:R-:W3:Y:S04]  /*1c940*/  LDL.LU.64 R10, [R1+0x200] ;  /* 0x00020000010a7983 */ /* 0x008ee80000300a00 */
[----:B------:R-:W3:Y:S01]  /*1c950*/  LDL.LU.64 R42, [R1+0x1f8] ;  /* 0x0001f800012a7983 */ /* 0x000ee20000300a00 */
[----:B-1----:R-:W-:-:S05]  /*1c960*/  IMAD.MOV.U32 R0, RZ, RZ, R39 ;  /* 0x000000ffff007224 */ /* 0x002fca00078e0027 */
[----:B------:R1:W-:Y:S04]  /*1c970*/  STL [R1+0x2128], R0 ;  /* 0x0021280001007387 */ /* 0x0003e80000100800 */
[----:B------:R1:W-:Y:S02]  /*1c980*/  STL [R1+0x2130], R250 ;  /* 0x002130fa01007387 */ /* 0x0003e40000100800 */
[----:B-1----:R-:W-:Y:S02]  /*1c990*/  IMAD.MOV.U32 R0, RZ, RZ, R251 ;  /* 0x000000ffff007224 */ /* 0x002fe400078e00fb */
[----:B------:R-:W3:Y:S04]  /*1c9a0*/  LDL.LU.64 R250, [R1+0x1d0] ;  /* 0x0001d00001fa7983 */ /* 0x000ee80000300a00 */
[----:B------:R1:W-:Y:S04]  /*1c9b0*/  STL [R1+0x2118], R0 ;  /* 0x0021180001007387 */ /* 0x0003e80000100800 */
[----:B------:R1:W-:Y:S04]  /*1c9c0*/  STL [R1+0x211c], R34 ;  /* 0x00211c2201007387 */ /* 0x0003e80000100800 */
[----:B------:R-:W3:Y:S01]  /*1c9d0*/  LDL.LU.64 R38, [R1+0x1c8] ;  /* 0x0001c80001267983 */ /* 0x000ee20000300a00 */
[----:B-1----:R-:W-:-:S05]  /*1c9e0*/  IMAD.MOV.U32 R0, RZ, RZ, R35 ;  /* 0x000000ffff007224 */ /* 0x002fca00078e0023 */
[----:B------:R1:W-:Y:S04]  /*1c9f0*/  STL [R1+0x2110], R0 ;  /* 0x0021100001007387 */ /* 0x0003e80000100800 */
[----:B------:R-:W-:Y:S04]  /*1ca00*/  STL [R1+0x2114], R54 ;  /* 0x0021143601007387 */ /* 0x000fe80000100800 */
[----:B------:R-:W3:Y:S01]  /*1ca10*/  LDL.LU.64 R34, [R1+0x1a0] ;  /* 0x0001a00001227983 */ /* 0x000ee20000300a00 */
[----:B-1----:R-:W-:-:S03]  /*1ca20*/  IMAD.MOV.U32 R0, RZ, RZ, R55 ;  /* 0x000000ffff007224 */ /* 0x002fc600078e0037 */
[----:B------:R-:W-:Y:S04]  /*1ca30*/  STL [R1+0x210c], R30 ;  /* 0x00210c1e01007387 */ /* 0x000fe80000100800 */
[----:B------:R1:W-:Y:S02]  /*1ca40*/  STL [R1+0x2108], R0 ;  /* 0x0021080001007387 */ /* 0x0003e40000100800 */
[----:B-1----:R-:W-:Y:S02]  /*1ca50*/  IMAD.MOV.U32 R0, RZ, RZ, R31 ;  /* 0x000000ffff007224 */ /* 0x002fe400078e001f */
[----:B------:R-:W3:Y:S04]  /*1ca60*/  LDL.LU.64 R30, [R1+0x198] ;  /* 0x00019800011e7983 */ /* 0x000ee80000300a00 */
[----:B------:R1:W-:Y:S04]  /*1ca70*/  STL [R1+0x2100], R0 ;  /* 0x0021000001007387 */ /* 0x0003e80000100800 */
[----:B------:R1:W-:Y:S02]  /*1ca80*/  STL [R1+0x2104], R26 ;  /* 0x0021041a01007387 */ /* 0x0003e40000100800 */
[----:B-1----:R-:W-:-:S02]  /*1ca90*/  IMAD.MOV.U32 R0, RZ, RZ, R27 ;  /* 0x000000ffff007224 */ /* 0x002fc400078e001b */
[----:B------:R-:W-:Y:S04]  /*1caa0*/  STL [R1+0x20fc], R50 ;  /* 0x0020fc3201007387 */ /* 0x000fe80000100800 */
[----:B------:R1:W-:Y:S04]  /*1cab0*/  STL [R1+0x20f8], R0 ;  /* 0x0020f80001007387 */ /* 0x0003e80000100800 */
[----:B------:R-:W3:Y:S01]  /*1cac0*/  LDL.LU.64 R26, [R1+0x170] ;  /* 0x00017000011a7983 */ /* 0x000ee20000300a00 */
[----:B-1----:R-:W-:-:S03]  /*1cad0*/  IMAD.MOV.U32 R0, RZ, RZ, R51 ;  /* 0x000000ffff007224 */ /* 0x002fc600078e0033 */
[----:B--2---:R-:W-:Y:S04]  /*1cae0*/  STL [R1+0x20f4], R22 ;  /* 0x0020f41601007387 */ /* 0x004fe80000100800 */
[----:B------:R1:W-:Y:S02]  /*1caf0*/  STL [R1+0x20f0], R0 ;  /* 0x0020f00001007387 */ /* 0x0003e40000100800 */
[----:B-1----:R-:W-:Y:S02]  /*1cb00*/  MOV R0, R23 ;  /* 0x0000001700007202 */ /* 0x002fe40000000f00 */
[----:B------:R-:W2:Y:S04]  /*1cb10*/  LDL.LU.64 R22, [R1+0x168] ;  /* 0x0001680001167983 */ /* 0x000ea80000300a00 */
[----:B------:R1:W-:Y:S04]  /*1cb20*/  STL [R1+0x20e8], R0 ;  /* 0x0020e80001007387 */ /* 0x0003e80000100800 */
[----:B----4-:R4:W-:Y:S01]  /*1cb30*/  STL [R1+0x20ec], R18 ;  /* 0x0020ec1201007387 */ /* 0x0109e20000100800 */
[----:B-1----:R-:W-:-:S03]  /*1cb40*/  IMAD.MOV.U32 R0, RZ, RZ, R19 ;  /* 0x000000ffff007224 */ /* 0x002fc600078e0013 */
[----:B------:R-:W-:Y:S04]  /*1cb50*/  STL [R1+0x20e4], R46 ;  /* 0x0020e42e01007387 */ /* 0x000fe80000100800 */
[----:B------:R1:W-:Y:S04]  /*1cb60*/  STL [R1+0x20e0], R0 ;  /* 0x0020e00001007387 */ /* 0x0003e80000100800 */
[----:B----4-:R-:W4:Y:S01]  /*1cb70*/  LDL.LU.64 R18, [R1+0x140] ;  /* 0x0001400001127983 */ /* 0x010f220000300a00 */
[----:B-1----:R-:W-:-:S03]  /*1cb80*/  IMAD.MOV.U32 R0, RZ, RZ, R47 ;  /* 0x000000ffff007224 */ /* 0x002fc600078e002f */
[----:B------:R-:W-:Y:S04]  /*1cb90*/  STL [R1+0x20dc], R14 ;  /* 0x0020dc0e01007387 */ /* 0x000fe80000100800 */
[----:B------:R1:W-:Y:S02]  /*1cba0*/  STL [R1+0x20d8], R0 ;  /* 0x0020d80001007387 */ /* 0x0003e40000100800 */
[----:B-1----:R-:W-:Y:S02]  /*1cbb0*/  IMAD.MOV.U32 R0, RZ, RZ, R15 ;  /* 0x000000ffff007224 */ /* 0x002fe400078e000f */
[----:B------:R-:W4:Y:S04]  /*1cbc0*/  LDL.LU.64 R14, [R1+0x138] ;  /* 0x00013800010e7983 */ /* 0x000f280000300a00 */
[----:B------:R1:W-:Y:S04]  /*1cbd0*/  STL [R1+0x20d0], R0 ;  /* 0x0020d00001007387 */ /* 0x0003e80000100800 */
[----:B---3--:R3:W-:Y:S01]  /*1cbe0*/  STL [R1+0x20d4], R10 ;  /* 0x0020d40a01007387 */ /* 0x0087e20000100800 */
[----:B-1----:R-:W-:-:S03]  /*1cbf0*/  IMAD.MOV.U32 R0, RZ, RZ, R11 ;  /* 0x000000ffff007224 */ /* 0x002fc600078e000b */
[----:B------:R-:W-:Y:S04]  /*1cc00*/  STL [R1+0x20cc], R42 ;  /* 0x0020cc2a01007387 */ /* 0x000fe80000100800 */
[----:B------:R1:W-:Y:S04]  /*1cc10*/  STL [R1+0x20c8], R0 ;  /* 0x0020c80001007387 */ /* 0x0003e80000100800 */
[----:B---3--:R-:W3:Y:S01]  /*1cc20*/  LDL.LU.64 R10, [R1+0x130] ;  /* 0x00013000010a7983 */ /* 0x008ee20000300a00 */
[----:B-1----:R-:W-:-:S03]  /*1cc30*/  IMAD.MOV.U32 R0, RZ, RZ, R43 ;  /* 0x000000ffff007224 */ /* 0x002fc600078e002b */
[----:B------:R-:W-:Y:S04]  /*1cc40*/  STL [R1+0x20c4], R250 ;  /* 0x0020c4fa01007387 */ /* 0x000fe80000100800 */
[----:B------:R1:W-:Y:S02]  /*1cc50*/  STL [R1+0x20c0], R0 ;  /* 0x0020c00001007387 */ /* 0x0003e40000100800 */
[----:B-1----:R-:W-:Y:S02]  /*1cc60*/  IMAD.MOV.U32 R0, RZ, RZ, R251 ;  /* 0x000000ffff007224 */ /* 0x002fe400078e00fb */
[----:B------:R-:W3:Y:S04]  /*1cc70*/  LDL.LU.64 R250, [R1+0x128] ;  /* 0x0001280001fa7983 */ /* 0x000ee80000300a00 */
[----:B------:R1:W-:Y:S04]  /*1cc80*/  STL [R1+0x20b8], R0 ;  /* 0x0020b80001007387 */ /* 0x0003e80000100800 */
[----:B------:R-:W-:Y:S01]  /*1cc90*/  STL [R1+0x20bc], R38 ;  /* 0x0020bc2601007387 */ /* 0x000fe20000100800 */
[----:B-1----:R-:W-:-:S03]  /*1cca0*/  IMAD.MOV.U32 R0, RZ, RZ, R39 ;  /* 0x000000ffff007224 */ /* 0x002fc600078e0027 */
[----:B------:R-:W-:Y:S04]  /*1ccb0*/  STL [R1+0x20b4], R34 ;  /* 0x0020b42201007387 */ /* 0x000fe80000100800 */
[----:B------:R1:W-:Y:S04]  /*1ccc0*/  STL [R1+0x20b0], R0 ;  /* 0x0020b00001007387 */ /* 0x0003e80000100800 */
[----:B------:R-:W3:Y:S04]  /*1ccd0*/  LDL.LU.64 R66, [R1+0x110] ;  /* 0x0001100001427983 */ /* 0x000ee80000300a00 */
[----:B------:R-:W3:Y:S01]  /*1cce0*/  LDL.LU.64 R62, [R1+0x108] ;  /* 0x00010800013e7983 */ /* 0x000ee20000300a00 */
[----:B-1----:R-:W-:-:S05]  /*1ccf0*/  IMAD.MOV.U32 R0, RZ, RZ, R35 ;  /* 0x000000ffff007224 */ /* 0x002fca00078e0023 */
[----:B------:R1:W-:Y:S04]  /*1cd00*/  STL [R1+0x20ac], R0 ;  /* 0x0020ac0001007387 */ /* 0x0003e80000100800 */
[----:B------:R-:W-:Y:S04]  /*1cd10*/  STL [R1+0x20a8], R30 ;  /* 0x0020a81e01007387 */ /* 0x000fe80000100800 */
[----:B------:R-:W3:Y:S01]  /*1cd20*/  LDL.LU.64 R58, [R1+0x100] ;  /* 0x00010000013a7983 */ /* 0x000ee20000300a00 */
[----:B-1----:R-:W-:-:S03]  /*1cd30*/  IMAD.MOV.U32 R0, RZ, RZ, R31 ;  /* 0x000000ffff007224 */ /* 0x002fc600078e001f */
[----:B------:R-:W3:Y:S04]  /*1cd40*/  LDL.LU.64 R54, [R1+0xf8] ;  /* 0x0000f80001367983 */ /* 0x000ee80000300a00 */
[----:B------:R1:W-:Y:S04]  /*1cd50*/  STL [R1+0x20a0], R0 ;  /* 0x0020a00001007387 */ /* 0x0003e80000100800 */
[----:B------:R-:W-:Y:S04]  /*1cd60*/  STL [R1+0x20a4], R26 ;  /* 0x0020a41a01007387 */ /* 0x000fe80000100800 */
[----:B------:R-:W3:Y:S01]  /*1cd70*/  LDL.LU.64 R50, [R1+0xe0] ;  /* 0x0000e00001327983 */ /* 0x000ee20000300a00 */
[----:B-1----:R-:W-:-:S03]  /*1cd80*/  IMAD.MOV.U32 R0, RZ, RZ, R27 ;  /* 0x000000ffff007224 */ /* 0x002fc600078e001b */
[----:B------:R-:W3:Y:S04]  /*1cd90*/  LDL.LU.64 R46, [R1+0xd8] ;  /* 0x0000d800012e7983 */ /* 0x000ee80000300a00 */
[----:B------:R1:W-:Y:S04]  /*1cda0*/  STL [R1+0x2098], R0 ;  /* 0x0020980001007387 */ /* 0x0003e80000100800 */
[----:B--2---:R-:W-:Y:S04]  /*1cdb0*/  STL [R1+0x209c], R22 ;  /* 0x00209c1601007387 */ /* 0x004fe80000100800 */
[----:B------:R-:W2:Y:S01]  /*1cdc0*/  LDL.LU.64 R42, [R1+0xd0] ;  /* 0x0000d000012a7983 */ /* 0x000ea20000300a00 */
[----:B-1----:R-:W-:-:S03]  /*1cdd0*/  IMAD.MOV.U32 R0, RZ, RZ, R23 ;  /* 0x000000ffff007224 */ /* 0x002fc600078e0017 */
[----:B------:R-:W2:Y:S04]  /*1cde0*/  LDL.LU.64 R38, [R1+0xc8] ;  /* 0x0000c80001267983 */ /* 0x000ea80000300a00 */
[----:B------:R1:W-:Y:S04]  /*1cdf0*/  STL [R1+0x2090], R0 ;  /* 0x0020900001007387 */ /* 0x0003e80000100800 */
[----:B----4-:R-:W-:Y:S04]  /*1ce00*/  STL [R1+0x2094], R18 ;  /* 0x0020941201007387 */ /* 0x010fe80000100800 */
[----:B------:R-:W4:Y:S01]  /*1ce10*/  LDL.LU.64 R34, [R1+0xb8] ;  /* 0x0000b80001227983 */ /* 0x000f220000300a00 */
[----:B-1----:R-:W-:-:S03]  /*1ce20*/  IMAD.MOV.U32 R0, RZ, RZ, R19 ;  /* 0x000000ffff007224 */ /* 0x002fc600078e0013 */
[----:B------:R-:W4:Y:S04]  /*1ce30*/  LDL.LU.64 R30, [R1+0xb0] ;  /* 0x0000b000011e7983 */ /* 0x000f280000300a00 */
[----:B------:R1:W-:Y:S04]  /*1ce40*/  STL [R1+0x2088], R0 ;  /* 0x0020880001007387 */ /* 0x0003e80000100800 */
[----:B------:R-:W-:Y:S04]  /*1ce50*/  STL [R1+0x208c], R14 ;  /* 0x00208c0e01007387 */ /* 0x000fe80000100800 */
[----:B------:R-:W4:Y:S01]  /*1ce60*/  LDL.LU.64 R26, [R1+0xa8] ;  /* 0x0000a800011a7983 */ /* 0x000f220000300a00 */
[----:B-1----:R-:W-:-:S03]  /*1ce70*/  IMAD.MOV.U32 R0, RZ, RZ, R15 ;  /* 0x000000ffff007224 */ /* 0x002fc600078e000f */
[----:B------:R-:W4:Y:S04]  /*1ce80*/  LDL.LU.64 R22, [R1+0xa0] ;  /* 0x0000a00001167983 */ /* 0x000f280000300a00 */
[----:B------:R1:W-:Y:S04]  /*1ce90*/  STL [R1+0x2080], R0 ;  /* 0x0020800001007387 */ /* 0x0003e80000100800 */
[----:B---3--:R3:W-:Y:S04]  /*1cea0*/  STL [R1+0x2084], R10 ;  /* 0x0020840a01007387 */ /* 0x0087e80000100800 */
[----:B------:R-:W4:Y:S01]  /*1ceb0*/  LDL.LU.64 R18, [R1+0x98] ;  /* 0x0000980001127983 */ /* 0x000f220000300a00 */
[----:B-1----:R-:W-:-:S03]  /*1cec0*/  IMAD.MOV.U32 R0, RZ, RZ, R11 ;  /* 0x000000ffff007224 */ /* 0x002fc600078e000b */
[----:B------:R-:W4:Y:S04]  /*1ced0*/  LDL.LU.64 R14, [R1+0x90] ;  /* 0x00009000010e7983 */ /* 0x000f280000300a00 */
[----:B------:R1:W-:Y:S04]  /*1cee0*/  STL [R1+0x2078], R0 ;  /* 0x0020780001007387 */ /* 0x0003e80000100800 */
[----:B------:R3:W-:Y:S04]  /*1cef0*/  STL [R1+0x207c], R250 ;  /* 0x00207cfa01007387 */ /* 0x0007e80000100800 */
[----:B---3--:R-:W3:Y:S01]  /*1cf00*/  LDL.LU.64 R10, [R1+0x88] ;  /* 0x00008800010a7983 */ /* 0x008ee20000300a00 */
[----:B-1----:R-:W-:-:S03]  /*1cf10*/  MOV R0, R251 ;  /* 0x000000fb00007202 */ /* 0x002fc60000000f00 */
[----:B------:R-:W3:Y:S04]  /*1cf20*/  LDL.LU.64 R250, [R1+0x80] ;  /* 0x0000800001fa7983 */ /* 0x000ee80000300a00 */
[----:B------:R1:W-:Y:S04]  /*1cf30*/  STL [R1+0x2070], R0 ;  /* 0x0020700001007387 */ /* 0x0003e80000100800 */
[----:B------:R-:W-:Y:S01]  /*1cf40*/  STL [R1+0x2074], R66 ;  /* 0x0020744201007387 */ /* 0x000fe20000100800 */
[----:B-1----:R-:W-:-:S03]  /*1cf50*/  IMAD.MOV.U32 R0, RZ, RZ, R67 ;  /* 0x000000ffff007224 */ /* 0x002fc600078e0043 */
[----:B------:R-:W-:Y:S04]  /*1cf60*/  STL [R1+0x206c], R62 ;  /* 0x00206c3e01007387 */ /* 0x000fe80000100800 */
[----:B------:R1:W-:Y:S02]  /*1cf70*/  STL [R1+0x2068], R0 ;  /* 0x0020680001007387 */ /* 0x0003e40000100800 */
[----:B-1----:R-:W-:Y:S02]  /*1cf80*/  IMAD.MOV.U32 R0, RZ, RZ, R63 ;  /* 0x000000ffff007224 */ /* 0x002fe400078e003f */
[----:B------:R-:W-:Y:S04]  /*1cf90*/  STL [R1+0x2064], R58 ;  /* 0x0020643a01007387 */ /* 0x000fe80000100800 */
[----:B------:R1:W-:Y:S04]  /*1cfa0*/  STL [R1+0x2060], R0 ;  /* 0x0020600001007387 */ /* 0x0003e80000100800 */
[----:B------:R-:W-:Y:S01]  /*1cfb0*/  STL [R1+0x205c], R54 ;  /* 0x00205c3601007387 */ /* 0x000fe20000100800 */
[----:B-1----:R-:W-:-:S05]  /*1cfc0*/  IMAD.MOV.U32 R0, RZ, RZ, R59 ;  /* 0x000000ffff007224 */ /* 0x002fca00078e003b */
[----:B------:R1:W-:Y:S04]  /*1cfd0*/  STL [R1+0x2058], R0 ;  /* 0x0020580001007387 */ /* 0x0003e80000100800 */
[----:B------:R-:W-:Y:S01]  /*1cfe0*/  STL [R1+0x2054], R50 ;  /* 0x0020543201007387 */ /* 0x000fe20000100800 */
[----:B-1----:R-:W-:-:S05]  /*1cff0*/  IMAD.MOV.U32 R0, RZ, RZ, R55 ;  /* 0x000000ffff007224 */ /* 0x002fca00078e0037 */
[----:B------:R1:W-:Y:S04]  /*1d000*/  STL [R1+0x2050], R0 ;  /* 0x0020500001007387 */ /* 0x0003e80000100800 */
[----:B------:R-:W-:Y:S01]  /*1d010*/  STL [R1+0x204c], R46 ;  /* 0x00204c2e01007387 */ /* 0x000fe20000100800 */
[----:B-1----:R-:W-:-:S05]  /*1d020*/  IMAD.MOV.U32 R0, RZ, RZ, R51 ;  /* 0x000000ffff007224 */ /* 0x002fca00078e0033 */
[----:B------:R1:W-:Y:S02]  /*1d030*/  STL [R1+0x2048], R0 ;  /* 0x0020480001007387 */ /* 0x0003e40000100800 */
[----:B-1----:R-:W-:Y:S02]  /*1d040*/  IMAD.MOV.U32 R0, RZ, RZ, R47 ;  /* 0x000000ffff007224 */ /* 0x002fe400078e002f */
[----:B--2---:R-:W-:Y:S04]  /*1d050*/  STL [R1+0x2044], R42 ;  /* 0x0020442a01007387 */ /* 0x004fe80000100800 */
[----:B------:R1:W-:Y:S04]  /*1d060*/  STL [R1+0x2040], R0 ;  /* 0x0020400001007387 */ /* 0x0003e80000100800 */
[----:B------:R-:W-:Y:S01]  /*1d070*/  STL [R1+0x203c], R38 ;  /* 0x00203c2601007387 */ /* 0x000fe20000100800 */
[----:B-1----:R-:W-:-:S05]  /*1d080*/  IMAD.MOV.U32 R0, RZ, RZ, R43 ;  /* 0x000000ffff007224 */ /* 0x002fca00078e002b */
[----:B------:R1:W-:Y:S04]  /*1d090*/  STL [R1+0x2038], R0 ;  /* 0x0020380001007387 */ /* 0x0003e80000100800 */
[----:B----4-:R-:W-:Y:S01]  /*1d0a0*/  STL [R1+0x2034], R34 ;  /* 0x0020342201007387 */ /* 0x010fe20000100800 */
[----:B-1----:R-:W-:-:S05]  /*1d0b0*/  IMAD.MOV.U32 R0, RZ, RZ, R39 ;  /* 0x000000ffff007224 */ /* 0x002fca00078e0027 */
        /* <DEDUP_REMOVED lines=16> */
[----:B---3--:R-:W-:Y:S01]  /*1d1c0*/  STL [R1+0x2004], R10 ;  /* 0x0020040a01007387 */ /* 0x008fe20000100800 */
[----:B-1----:R-:W-:-:S05]  /*1d1d0*/  IMAD.MOV.U32 R0, RZ, RZ, R15 ;  /* 0x000000ffff007224 */ /* 0x002fca00078e000f */
[----:B------:R1:W-:Y:S04]  /*1d1e0*/  STL [R1+0x2000], R0 ;  /* 0x0020000001007387 */ /* 0x0003e80000100800 */
[----:B------:R-:W-:Y:S01]  /*1d1f0*/  STL [R1+0x1ffc], R250 ;  /* 0x001ffcfa01007387 */ /* 0x000fe20000100800 */
[----:B-1----:R-:W-:-:S05]  /*1d200*/  MOV R0, R11 ;  /* 0x0000000b00007202 */ /* 0x002fca0000000f00 */
[----:B------:R1:W-:Y:S04]  /*1d210*/  STL [R1+0x1ff8], R0 ;  /* 0x001ff80001007387 */ /* 0x0003e80000100800 */
[----:B------:R-:W-:Y:S01]  /*1d220*/  STL [R1+0x1ff4], R196 ;  /* 0x001ff4c401007387 */ /* 0x000fe20000100800 */
[----:B-1----:R-:W-:-:S05]  /*1d230*/  IMAD.MOV.U32 R0, RZ, RZ, R251 ;  /* 0x000000ffff007224 */ /* 0x002fca00078e00fb */
        /* <DEDUP_REMOVED lines=30> */
[----:B------:R-:W2:Y:S04]  /*1d420*/  LDL.LU.64 R14, [R1+0x820] ;  /* 0x00082000010e7983 */ /* 0x000ea80000300a00 */
[----:B------:R-:W-:Y:S04]  /*1d430*/  STL [R1+0x1f7c], R226 ;  /* 0x001f7ce201007387 */ /* 0x000fe80000100800 */
[----:B------:R-:W-:Y:S04]  /*1d440*/  STL [R1+0x1f70], R227 ;  /* 0x001f70e301007387 */ /* 0x000fe80000100800 */
[----:B------:R-:W3:Y:S04]  /*1d450*/  LDL.LU.64 R42, [R1+0x808] ;  /* 0x00080800012a7983 */ /* 0x000ee80000300a00 */
[----:B------:R-:W-:Y:S04]  /*1d460*/  STL [R1+0x1f74], R228 ;  /* 0x001f74e401007387 */ /* 0x000fe80000100800 */
[----:B------:R-:W-:Y:S04]  /*1d470*/  STL [R1+0x1f68], R229 ;  /* 0x001f68e501007387 */ /* 0x000fe80000100800 */
[----:B------:R-:W4:Y:S04]  /*1d480*/  LDL.LU.64 R10, [R1+0x7f0] ;  /* 0x0007f000010a7983 */ /* 0x000f280000300a00 */
        /* <DEDUP_REMOVED lines=24> */
[----:B--2---:R2:W-:Y:S01]  /*1d610*/  STL [R1+0x1d50], R14 ;  /* 0x001d500e01007387 */ /* 0x0045e20000100800 */
[----:B-1----:R-:W-:-:S03]  /*1d620*/  IMAD.MOV.U32 R0, RZ, RZ, R15 ;  /* 0x000000ffff007224 */ /* 0x002fc600078e000f */
[----:B--2---:R-:W2:Y:S04]  /*1d630*/  LDL.LU.64 R14, [R1+0x780] ;  /* 0x00078000010e7983 */ /* 0x004ea80000300a00 */
[----:B------:R1:W-:Y:S04]  /*1d640*/  STL [R1+0x1d4c], R0 ;  /* 0x001d4c0001007387 */ /* 0x0003e80000100800 */
[----:B---3--:R-:W-:Y:S04]  /*1d650*/  STL [R1+0x1d70], R42 ;  /* 0x001d702a01007387 */ /* 0x008fe80000100800 */
[----:B------:R-:W3:Y:S01]  /*1d660*/  LDL.LU.64 R46, [R1+0x778] ;  /* 0x00077800012e7983 */ /* 0x000ee20000300a00 */
[----:B-1----:R-:W-:-:S05]  /*1d670*/  IMAD.MOV.U32 R0, RZ, RZ, R43 ;  /* 0x000000ffff007224 */ /* 0x002fca00078e002b */
[----:B------:R1:W-:Y:S04]  /*1d680*/  STL [R1+0x1d6c], R0 ;  /* 0x001d6c0001007387 */ /* 0x0003e80000100800 */
[----:B----4-:R4:W-:Y:S01]  /*1d690*/  STL [R1+0x1d90], R10 ;  /* 0x001d900a01007387 */ /* 0x0109e20000100800 */
[----:B-1----:R-:W-:-:S03]  /*1d6a0*/  IMAD.MOV.U32 R0, RZ, RZ, R11 ;  /* 0x000000ffff007224 */ /* 0x002fc600078e000b */
[----:B----4-:R-:W4:Y:S04]  /*1d6b0*/  LDL.LU.64 R10, [R1+0x770] ;  /* 0x00077000010a7983 */ /* 0x010f280000300a00 */
[----:B------:R1:W-:Y:S04]  /*1d6c0*/  STL [R1+0x1d8c], R0 ;  /* 0x001d8c0001007387 */ /* 0x0003e80000100800 */
[----:B------:R1:W-:Y:S02]  /*1d6d0*/  STL [R1+0x1db0], R250 ;  /* 0x001db0fa01007387 */ /* 0x0003e40000100800 */
[----:B-1----:R-:W-:-:S02]  /*1d6e0*/  IMAD.MOV.U32 R0, RZ, RZ, R251 ;  /* 0x000000ffff007224 */ /* 0x002fc400078e00fb */
[----:B------:R-:W4:Y:S04]  /*1d6f0*/  LDL.LU.64 R250, [R1+0x768] ;  /* 0x0007680001fa7983 */ /* 0x000f280000300a00 */
        /* <DEDUP_REMOVED lines=13> */
[----:B------:R1:W-:Y:S04]  /*1d7d0*/  STL [R1+0x1e30], R26 ;  /* 0x001e301a01007387 */ /* 0x0003e80000100800 */
[----:B------:R-:W4:Y:S01]  /*1d7e0*/  LDL.LU.64 R42, [R1+0x7e8] ;  /* 0x0007e800012a7983 */ /* 0x000f220000300a00 */
[----:B-1----:R-:W-:-:S05]  /*1d7f0*/  IMAD.MOV.U32 R0, RZ, RZ, R27 ;  /* 0x000000ffff007224 */ /* 0x002fca00078e001b */
[----:B------:R1:W-:Y:S04]  /*1d800*/  STL [R1+0x1e2c], R0 ;  /* 0x001e2c0001007387 */ /* 0x0003e80000100800 */
[----:B------:R1:W-:Y:S04]  /*1d810*/  STL [R1+0x1e50], R22 ;  /* 0x001e501601007387 */ /* 0x0003e80000100800 */
[----:B------:R-:W4:Y:S01]  /*1d820*/  LDL.LU.64 R26, [R1+0x7d0] ;  /* 0x0007d000011a7983 */ /* 0x000f220000300a00 */
[----:B-1----:R-:W-:-:S05]  /*1d830*/  IMAD.MOV.U32 R0, RZ, RZ, R23 ;  /* 0x000000ffff007224 */ /* 0x002fca00078e0017 */
[----:B------:R1:W-:Y:S04]  /*1d840*/  STL [R1+0x1e4c], R0 ;  /* 0x001e4c0001007387 */ /* 0x0003e80000100800 */
[----:B------:R-:W-:Y:S04]  /*1d850*/  STL [R1+0x1e70], R50 ;  /* 0x001e703201007387 */ /* 0x000fe80000100800 */
[----:B------:R-:W4:Y:S01]  /*1d860*/  LDL.LU.64 R22, [R1+0x7b8] ;  /* 0x0007b80001167983 */ /* 0x000f220000300a00 */
[----:B-1----:R-:W-:-:S03]  /*1d870*/  IMAD.MOV.U32 R0, RZ, RZ, R51 ;  /* 0x000000ffff007224 */ /* 0x002fc600078e0033 */
[----:B------:R-:W-:Y:S04]  /*1d880*/  STL [R1+0x1e90], R18 ;  /* 0x001e901201007387 */ /* 0x000fe80000100800 */
[----:B------:R1:W-:Y:S02]  /*1d890*/  STL [R1+0x1e6c], R0 ;  /* 0x001e6c0001007387 */ /* 0x0003e40000100800 */
[----:B-1----:R-:W-:Y:S02]  /*1d8a0*/  IMAD.MOV.U32 R0, RZ, RZ, R19 ;  /* 0x000000ffff007224 */ /* 0x002fe400078e0013 */
[----:B------:R-:W4:Y:S04]  /*1d8b0*/  LDL.LU.64 R18, [R1+0x220] ;  /* 0x0002200001127983 */ /* 0x000f280000300a00 */
[----:B------:R1:W-:Y:S04]  /*1d8c0*/  STL [R1+0x1e8c], R0 ;  /* 0x001e8c0001007387 */ /* 0x0003e80000100800 */
[----:B--2---:R2:W-:Y:S01]  /*1d8d0*/  STL [R1+0x1eb0], R14 ;  /* 0x001eb00e01007387 */ /* 0x0045e20000100800 */
[----:B-1----:R-:W-:-:S03]  /*1d8e0*/  IMAD.MOV.U32 R0, RZ, RZ, R15 ;  /* 0x000000ffff007224 */ /* 0x002fc600078e000f */
[----:B--2---:R-:W2:Y:S04]  /*1d8f0*/  LDL.LU.64 R14, [R1+0x218] ;  /* 0x00021800010e7983 */ /* 0x004ea80000300a00 */
[----:B------:R1:W-:Y:S04]  /*1d900*/  STL [R1+0x1eac], R0 ;  /* 0x001eac0001007387 */ /* 0x0003e80000100800 */
[----:B---3--:R3:W-:Y:S01]  /*1d910*/  STL [R1+0x1ed0], R46 ;  /* 0x001ed02e01007387 */ /* 0x0087e20000100800 */
[----:B-1----:R-:W-:-:S03]  /*1d920*/  IMAD.MOV.U32 R0, RZ, RZ, R47 ;  /* 0x000000ffff007224 */ /* 0x002fc600078e002f */
[----:B---3--:R-:W3:Y:S04]  /*1d930*/  LDL.LU.64 R46, [R1+0x1f0] ;  /* 0x0001f000012e7983 */ /* 0x008ee80000300a00 */
[----:B------:R1:W-:Y:S04]  /*1d940*/  STL [R1+0x1ecc], R0 ;  /* 0x001ecc0001007387 */ /* 0x0003e80000100800 */
[----:B----4-:R4:W-:Y:S01]  /*1d950*/  STL [R1+0x1ef0], R10 ;  /* 0x001ef00a01007387 */ /* 0x0109e20000100800 */
[----:B-1----:R-:W-:-:S03]  /*1d960*/  MOV R0, R11 ;  /* 0x0000000b00007202 */ /* 0x002fc60000000f00 */
        /* <DEDUP_REMOVED lines=24> */
[----:B------:R-:W-:Y:S04]  /*1daf0*/  STL [R1+0x1dd8], R22 ;  /* 0x001dd81601007387 */ /* 0x000fe80000100800 */
[----:B------:R1:W-:Y:S04]  /*1db00*/  STL [R1+0x1db4], R0 ;  /* 0x001db40001007387 */ /* 0x0003e80000100800 */
[----:B------:R-:W4:Y:S01]  /*1db10*/  LDL.LU.64 R26, [R1+0x158] ;  /* 0x00015800011a7983 */ /* 0x000f220000300a00 */
[----:B-1----:R-:W-:-:S03]  /*1db20*/  IMAD.MOV.U32 R0, RZ, RZ, R23 ;  /* 0x000000ffff007224 */ /* 0x002fc600078e0017 */
[----:B------:R-:W4:Y:S04]  /*1db30*/  LDL.LU.64 R22, [R1+0x830] ;  /* 0x0008300001167983 */ /* 0x000f280000300a00 */
[----:B------:R1:W-:Y:S04]  /*1db40*/  STL [R1+0x1dd4], R0 ;  /* 0x001dd40001007387 */ /* 0x0003e80000100800 */
[----:B------:R1:W-:Y:S02]  /*1db50*/  STL [R1+0x1df8], R18 ;  /* 0x001df81201007387 */ /* 0x0003e40000100800 */
[----:B-1----:R-:W-:-:S02]  /*1db60*/  IMAD.MOV.U32 R0, RZ, RZ, R19 ;  /* 0x000000ffff007224 */ /* 0x002fc400078e0013 */
[----:B------:R-:W4:Y:S04]  /*1db70*/  LDL.LU.64 R18, [R1+0x810] ;  /* 0x0008100001127983 */ /* 0x000f280000300a00 */
[----:B------:R1:W-:Y:S04]  /*1db80*/  STL [R1+0x1df4], R0 ;  /* 0x001df40001007387 */ /* 0x0003e80000100800 */
        /* <DEDUP_REMOVED lines=8> */
[----:B----4-:R-:W-:Y:S01]  /*1dc10*/  STL [R1+0x1e58], R10 ;  /* 0x001e580a01007387 */ /* 0x010fe20000100800 */
[----:B-1----:R-:W-:-:S03]  /*1dc20*/  IMAD.MOV.U32 R0, RZ, RZ, R11 ;  /* 0x000000ffff007224 */ /* 0x002fc600078e000b */
[----:B------:R-:W4:Y:S04]  /*1dc30*/  LDL.LU.64 R46, [R1+0x7c8] ;  /* 0x0007c800012e7983 */ /* 0x000f280000300a00 */
[----:B------:R1:W-:Y:S04]  /*1dc40*/  STL [R1+0x1e54], R0 ;  /* 0x001e540001007387 */ /* 0x0003e80000100800 */
[----:B------:R1:W-:Y:S02]  /*1dc50*/  STL [R1+0x1e78], R250 ;  /* 0x001e78fa01007387 */ /* 0x0003e40000100800 */
[----:B-1----:R-:W-:-:S02]  /*1dc60*/  IMAD.MOV.U32 R0, RZ, RZ, R251 ;  /* 0x000000ffff007224 */ /* 0x002fc400078e00fb */
[----:B------:R-:W4:Y:S04]  /*1dc70*/  LDL.LU.64 R10, [R1+0x208] ;  /* 0x00020800010a7983 */ /* 0x000f280000300a00 */
[----:B------:R-:W-:Y:S04]  /*1dc80*/  STL [R1+0x1e98], R38 ;  /* 0x001e982601007387 */ /* 0x000fe80000100800 */
[----:B------:R1:W-:Y:S04]  /*1dc90*/  STL [R1+0x1e74], R0 ;  /* 0x001e740001007387 */ /* 0x0003e80000100800 */
[----:B------:R-:W4:Y:S01]  /*1dca0*/  LDL.LU.64 R250, [R1+0x1d8] ;  /* 0x0001d80001fa7983 */ /* 0x000f220000300a00 */
[----:B-1----:R-:W-:-:S03]  /*1dcb0*/  IMAD.MOV.U32 R0, RZ, RZ, R39 ;  /* 0x000000ffff007224 */ /* 0x002fc600078e0027 */
[----:B------:R-:W-:Y:S04]  /*1dcc0*/  STL [R1+0x1eb8], R34 ;  /* 0x001eb82201007387 */ /* 0x000fe80000100800 */
[----:B------:R1:W-:Y:S04]  /*1dcd0*/  STL [R1+0x1e94], R0 ;  /* 0x001e940001007387 */ /* 0x0003e80000100800 */
[----:B------:R-:W4:Y:S01]  /*1dce0*/  LDL.LU.64 R38, [R1+0x1a8] ;  /* 0x0001a80001267983 */ /* 0x000f220000300a00 */
[----:B-1----:R-:W-:-:S03]  /*1dcf0*/  IMAD.MOV.U32 R0, RZ, RZ, R35 ;  /* 0x000000ffff007224 */ /* 0x002fc600078e0023 */
[----:B------:R-:W-:Y:S04]  /*1dd00*/  STL [R1+0x1ed8], R30 ;  /* 0x001ed81e01007387 */ /* 0x000fe80000100800 */
[----:B------:R1:W-:Y:S04]  /*1dd10*/  STL [R1+0x1eb4], R0 ;  /* 0x001eb40001007387 */ /* 0x0003e80000100800 */
[----:B------:R-:W4:Y:S01]  /*1dd20*/  LDL.LU.64 R34, [R1+0x178] ;  /* 0x0001780001227983 */ /* 0x000f220000300a00 */
[----:B-1----:R-:W-:-:S03]  /*1dd30*/  MOV R0, R31 ;  /* 0x0000001f00007202 */ /* 0x002fc60000000f00 */
        /* <DEDUP_REMOVED lines=16> */
[----:B--2---:R-:W-:Y:S04]  /*1de40*/  STL [R1+0x1d80], R14 ;  /* 0x001d800e01007387 */ /* 0x004fe80000100800 */
[----:B------:R1:W-:Y:S04]  /*1de50*/  STL [R1+0x1d5c], R0 ;  /* 0x001d5c0001007387 */ /* 0x0003e80000100800 */
[----:B------:R-:W2:Y:S01]  /*1de60*/  LDL.LU.64 R18, [R1+0xf0] ;  /* 0x0000f00001127983 */ /* 0x000ea20000300a00 */
[----:B-1----:R-:W-:-:S03]  /*1de70*/  IMAD.MOV.U32 R0, RZ, RZ, R15 ;  /* 0x000000ffff007224 */ /* 0x002fc600078e000f */
[----:B---3--:R-:W-:Y:S04]  /*1de80*/  STL [R1+0x1da0], R50 ;  /* 0x001da03201007387 */ /* 0x008fe80000100800 */
[----:B------:R1:W-:Y:S04]  /*1de90*/  STL [R1+0x1d7c], R0 ;  /* 0x001d7c0001007387 */ /* 0x0003e80000100800 */
[----:B------:R-:W3:Y:S01]  /*1dea0*/  LDL.LU.64 R14, [R1+0xe8] ;  /* 0x0000e800010e7983 */ /* 0x000ee20000300a00 */
[----:B-1----:R-:W-:-:S03]  /*1deb0*/  IMAD.MOV.U32 R0, RZ, RZ, R51 ;  /* 0x000000ffff007224 */ /* 0x002fc600078e0033 */
[----:B----4-:R-:W-:Y:S04]  /*1dec0*/  STL [R1+0x1dc0], R46 ;  /* 0x001dc02e01007387 */ /* 0x010fe80000100800 */
[----:B------:R1:W-:Y:S02]  /*1ded0*/  STL [R1+0x1d9c], R0 ;  /* 0x001d9c0001007387 */ /* 0x0003e40000100800 */
[----:B-1----:R-:W-:Y:S02]  /*1dee0*/  IMAD.MOV.U32 R0, RZ, RZ, R47 ;  /* 0x000000ffff007224 */ /* 0x002fe400078e002f */
[----:B------:R-:W-:Y:S04]  /*1def0*/  STL [R1+0x1de0], R10 ;  /* 0x001de00a01007387 */ /* 0x000fe80000100800 */
        /* <DEDUP_REMOVED lines=20> */
[----:B------:R-:W4:Y:S04]  /*1e040*/  LDL.LU.64 R30, [R1+0x228] ;  /* 0x00022800011e7983 */ /* 0x000f280000300a00 */
[----:B------:R-:W4:Y:S01]  /*1e050*/  LDL.LU.64 R58, [R1+0x210] ;  /* 0x00021000013a7983 */ /* 0x000f220000300a00 */
[----:B-1----:R-:W-:-:S05]  /*1e060*/  IMAD.MOV.U32 R0, RZ, RZ, R43 ;  /* 0x000000ffff007224 */ /* 0x002fca00078e002b */
[----:B------:R1:W-:Y:S04]  /*1e070*/  STL [R1+0x1e7c], R0 ;  /* 0x001e7c0001007387 */ /* 0x0003e80000100800 */
[----:B------:R1:W-:Y:S02]  /*1e080*/  STL [R1+0x1ea0], R26 ;  /* 0x001ea01a01007387 */ /* 0x0003e40000100800 */
[----:B-1----:R-:W-:Y:S02]  /*1e090*/  IMAD.MOV.U32 R0, RZ, RZ, R27 ;  /* 0x000000ffff007224 */ /* 0x002fe400078e001b */
[----:B------:R-:W4:Y:S04]  /*1e0a0*/  LDL.LU.64 R26, [R1+0x1e0] ;  /* 0x0001e000011a7983 */ /* 0x000f280000300a00 */
[----:B------:R1:W-:Y:S04]  /*1e0b0*/  STL [R1+0x1e9c], R0 ;  /* 0x001e9c0001007387 */ /* 0x0003e80000100800 */
[----:B------:R1:W-:Y:S02]  /*1e0c0*/  STL [R1+0x1ec0], R22 ;  /* 0x001ec01601007387 */ /* 0x0003e40000100800 */
[----:B-1----:R-:W-:-:S02]  /*1e0d0*/  MOV R0, R23 ;  /* 0x0000001700007202 */ /* 0x002fc40000000f00 */
[----:B------:R-:W4:Y:S04]  /*1e0e0*/  LDL.LU.64 R22, [R1+0x1b0] ;  /* 0x0001b00001167983 */ /* 0x000f280000300a00 */
[----:B------:R2:W-:Y:S02]  /*1e0f0*/  STL [R1+0x1ebc], R0 ;  /* 0x001ebc0001007387 */ /* 0x0005e40000100800 */
[----:B--2---:R-:W-:Y:S02]  /*1e100*/  IMAD.MOV.U32 R0, RZ, RZ, R19 ;  /* 0x000000ffff007224 */ /* 0x004fe400078e0013 */
[----:B------:R1:W-:Y:S04]  /*1e110*/  STL [R1+0x1ee0], R18 ;  /* 0x001ee01201007387 */ /* 0x0003e80000100800 */
[----:B------:R-:W2:Y:S04]  /*1e120*/  LDL.LU.64 R54, [R1+0x180] ;  /* 0x0001800001367983 */ /* 0x000ea80000300a00 */
[----:B---3--:R-:W-:Y:S04]  /*1e130*/  STL [R1+0x1f00], R14 ;  /* 0x001f000e01007387 */ /* 0x008fe80000100800 */
[----:B------:R3:W-:Y:S04]  /*1e140*/  STL [R1+0x1edc], R0 ;  /* 0x001edc0001007387 */ /* 0x0007e80000100800 */
[----:B------:R-:W2:Y:S04]  /*1e150*/  LDL.LU.64 R50, [R1+0x940] ;  /* 0x0009400001327983 */ /* 0x000ea80000300a00 */
[----:B-1----:R-:W2:Y:S01]  /*1e160*/  LDL.LU.64 R18, [R1+0x938] ;  /* 0x0009380001127983 */ /* 0x002ea20000300a00 */
[----:B---3--:R-:W-:-:S03]  /*1e170*/  IMAD.MOV.U32 R0, RZ, RZ, R15 ;  /* 0x000000ffff007224 */ /* 0x008fc600078e000f */
[----:B------:R-:W3:Y:S04]  /*1e180*/  LDL.LU.64 R46, [R1+0x930] ;  /* 0x00093000012e7983 */ /* 0x000ee80000300a00 */
[----:B------:R-:W3:Y:S04]  /*1e190*/  LDL.LU.64 R14, [R1+0x928] ;  /* 0x00092800010e7983 */ /* 0x000ee80000300a00 */
[----:B------:R4:W-:Y:S02]  /*1e1a0*/  STL [R1+0x1efc], R0 ;  /* 0x001efc0001007387 */ /* 0x0009e40000100800 */
[----:B----4-:R-:W-:-:S02]  /*1e1b0*/  IMAD.MOV.U32 R0, RZ, RZ, R11 ;  /* 0x000000ffff007224 */ /* 0x010fc400078e000b */
[----:B------:R-:W-:Y:S04]  /*1e1c0*/  STL [R1+0x1f20], R10 ;  /* 0x001f200a01007387 */ /* 0x000fe80000100800 */
[----:B------:R-:W4:Y:S04]  /*1e1d0*/  LDL.LU.64 R42, [R1+0x920] ;  /* 0x00092000012a7983 */ /* 0x000f280000300a00 */
[----:B------:R1:W-:Y:S02]  /*1e1e0*/  STL [R1+0x1f1c], R0 ;  /* 0x001f1c0001007387 */ /* 0x0003e40000100800 */
[----:B-1----:R-:W-:-:S02]  /*1e1f0*/  IMAD.MOV.U32 R0, RZ, RZ, R251 ;  /* 0x000000ffff007224 */ /* 0x002fc400078e00fb */
[----:B------:R1:W-:Y:S04]  /*1e200*/  STL [R1+0x1d48], R250 ;  /* 0x001d48fa01007387 */ /* 0x0003e80000100800 */
[----:B------:R-:W4:Y:S04]  /*1e210*/  LDL.LU.64 R10, [R1+0x918] ;  /* 0x00091800010a7983 */ /* 0x000f280000300a00 */
[----:B------:R-:W-:Y:S04]  /*1e220*/  STL [R1+0x1d68], R38 ;  /* 0x001d682601007387 */ /* 0x000fe80000100800 */
[----:B------:R1:W-:Y:S04]  /*1e230*/  STL [R1+0x1d44], R0 ;  /* 0x001d440001007387 */ /* 0x0003e80000100800 */
[----:B-1----:R-:W4:Y:S01]  /*1e240*/  LDL.LU.64 R250, [R1+0x910] ;  /* 0x0009100001fa7983 */ /* 0x002f220000300a00 */
[----:B------:R-:W-:-:S03]  /*1e250*/  IMAD.MOV.U32 R0, RZ, RZ, R39 ;  /* 0x000000ffff007224 */ /* 0x000fc600078e0027 */
        /* <DEDUP_REMOVED lines=13> */
[----:B------:R1:W-:Y:S02]  /*1e330*/  STL [R1+0x1dc4], R0 ;  /* 0x001dc40001007387 */ /* 0x0003e40000100800 */
[----:B-1----:R-:W-:Y:S02]  /*1e340*/  IMAD.MOV.U32 R0, RZ, RZ, R27 ;  /* 0x000000ffff007224 */ /* 0x002fe400078e001b */
[----:B------:R-:W4:Y:S04]  /*1e350*/  LDL.LU.64 R26, [R1+0x8f0] ;  /* 0x0008f000011a7983 */ /* 0x000f280000300a00 */
[----:B------:R1:W-:Y:S04]  /*1e360*/  STL [R1+0x1de4], R0 ;  /* 0x001de40001007387 */ /* 0x0003e80000100800 */
[----:B------:R2:W-:Y:S01]  /*1e370*/  STL [R1+0x1e08], R22 ;  /* 0x001e081601007387 */ /* 0x0005e20000100800 */
[----:B-1----:R-:W-:-:S03]  /*1e380*/  IMAD.MOV.U32 R0, RZ, RZ, R23 ;  /* 0x000000ffff007224 */ /* 0x002fc600078e0017 */
[----:B--2---:R-:W-:Y:S04]  /*1e390*/  STL [R1+0x1e28], R54 ;  /* 0x001e283601007387 */ /* 0x004fe80000100800 */
[----:B------:R1:W-:Y:S04]  /*1e3a0*/  STL [R1+0x1e04], R0 ;  /* 0x001e040001007387 */ /* 0x0003e80000100800 */
[----:B------:R-:W2:Y:S01]  /*1e3b0*/  LDL.LU.64 R22, [R1+0x8e0] ;  /* 0x0008e00001167983 */ /* 0x000ea20000300a00 */
[----:B-1----:R-:W-:Y:S02]  /*1e3c0*/  IMAD.MOV.U32 R0, RZ, RZ, R55 ;  /* 0x000000ffff007224 */ /* 0x002fe400078e0037 */
[----:B------:R-:W-:-:S03]  /*1e3d0*/  IMAD.WIDE R64, R249, 0x4, R50 ;  /* 0x00000004f9407825 */ /* 0x000fc600078e0232 */
[----:B------:R-:W-:Y:S01]  /*1e3e0*/  STL [R1+0x1e24], R0 ;  /* 0x001e240001007387 */ /* 0x000fe20000100800 */
[----:B------:R-:W-:-:S03]  /*1e3f0*/  IMAD.WIDE R62, R249, 0x4, R18 ;  /* 0x00000004f93e7825 */ /* 0x000fc600078e0212 */
[----:B------:R1:W-:Y:S01]  /*1e400*/  LDGSTS.E [R248+0x30600], [R64.64], P3 ;  /* 0x3060000040f87fae */ /* 0x0003e20009921844 */
[----:B---3--:R-:W-:-:S03]  /*1e410*/  IMAD.WIDE R60, R249, 0x4, R46 ;  /* 0x00000004f93c7825 */ /* 0x008fc600078e022e */
[----:B------:R-:W3:Y:S01]  /*1e420*/  LDL.LU.64 R18, [R1+0x8d0] ;  /* 0x0008d00001127983 */ /* 0x000ee20000300a00 */
[----:B------:R-:W-:-:S03]  /*1e430*/  IMAD.WIDE R58, R249, 0x4, R14 ;  /* 0x00000004f93a7825 */ /* 0x000fc600078e020e */
[----:B------:R1:W-:Y:S04]  /*1e440*/  LDGSTS.E [R248+0x30e00], [R62.64], P3 ;  /* 0x30e000003ef87fae */ /* 0x0003e80009921844 */
[----:B------:R-:W3:Y:S04]  /*1e450*/  LDL.LU.64 R14, [R1+0x8c8] ;  /* 0x0008c800010e7983 */ /* 0x000ee80000300a00 */
[----:B------:R-:W-:Y:S04]  /*1e460*/  STL.64 [R1+0x1948], R64 ;  /* 0x0019484001007387 */ /* 0x000fe80000100a00 */
[----:B------:R-:W-:Y:S04]  /*1e470*/  STL.64 [R1+0x1950], R62 ;  /* 0x0019503e01007387 */ /* 0x000fe80000100a00 */
[----:B------:R1:W-:Y:S04]  /*1e480*/  LDGSTS.E [R248+0x31600], [R60.64], P3 ;  /* 0x316000003cf87fae */ /* 0x0003e80009921844 */
[----:B------:R1:W-:Y:S01]  /*1e490*/  LDGSTS.E [R248+0x31e00], [R58.64], P3 ;  /* 0x31e000003af87fae */ /* 0x0003e20009921844 */
[----:B----4-:R-:W-:-:S03]  /*1e4a0*/  IMAD.WIDE R54, R249, 0x4, R10 ;  /* 0x00000004f9367825 */ /* 0x010fc600078e020a */
[----:B------:R-:W4:Y:S04]  /*1e4b0*/  LDL.LU.64 R10, [R1+0x8c0] ;  /* 0x0008c000010a7983 */ /* 0x000f280000300a00 */
[----:B------:R-:W-:Y:S01]  /*1e4c0*/  STL.64 [R1+0x1958], R60 ;  /* 0x0019583c01007387 */ /* 0x000fe20000100a00 */
[----:B------:R-:W-:-:S03]  /*1e4d0*/  IMAD.WIDE R52, R249, 0x4, R250 ;  /* 0x00000004f9347825 */ /* 0x000fc600078e02fa */
[----:B------:R-:W4:Y:S01]  /*1e4e0*/  LDL.LU.64 R250, [R1+0x8b8] ;  /* 0x0008b80001fa7983 */ /* 0x000f220000300a00 */
[----:B------:R-:W-:-:S03]  /*1e4f0*/  IMAD.WIDE R56, R249, 0x4, R42 ;  /* 0x00000004f9387825 */ /* 0x000fc600078e022a */
[----:B------:R-:W-:Y:S04]  /*1e500*/  STL.64 [R1+0x1960], R58 ;  /* 0x0019603a01007387 */ /* 0x000fe80000100a00 */
[----:B------:R-:W-:Y:S04]  /*1e510*/  STL.64 [R1+0x1968], R56 ;  /* 0x0019683801007387 */ /* 0x000fe80000100a00 */
[----:B------:R-:W4:Y:S04]  /*1e520*/  LDL.LU.64 R46, [R1+0x8b0] ;  /* 0x0008b000012e7983 */ /* 0x000f280000300a00 */
[----:B------:R-:W4:Y:S01]  /*1e530*/  LDL.LU.64 R110, [R1+0x8a8] ;  /* 0x0008a800016e7983 */ /* 0x000f220000300a00 */
[----:B------:R-:W-:-:S03]  /*1e540*/  IMAD.WIDE R50, R249, 0x4, R38 ;  /* 0x00000004f9327825 */ /* 0x000fc600078e0226 */
[----:B------:R-:W-:Y:S04]  /*1e550*/  STL.64 [R1+0x1970], R54 ;  /* 0x0019703601007387 */ /* 0x000fe80000100a00 */
[----:B------:R-:W4:Y:S01]  /*1e560*/  LDL.LU.64 R42, [R1+0x8a0] ;  /* 0x0008a000012a7983 */ /* 0x000f220000300a00 */
[----:B------:R-:W-:-:S03]  /*1e570*/  IMAD.WIDE R48, R249, 0x4, R34 ;  /* 0x00000004f9307825 */ /* 0x000fc600078e0222 */
[----:B------:R-:W4:Y:S04]  /*1e580*/  LDL.LU.64 R106, [R1+0x898] ;  /* 0x00089800016a7983 */ /* 0x000f280000300a00 */
[----:B------:R-:W-:Y:S04]  /*1e590*/  STL.64 [R1+0x1978], R52 ;  /* 0x0019783401007387 */ /* 0x000fe80000100a00 */
[----:B------:R-:W4:Y:S04]  /*1e5a0*/  LDL.LU.64 R38, [R1+0x890] ;  /* 0x0008900001267983 */ /* 0x000f280000300a00 */
[----:B------:R-:W4:Y:S04]  /*1e5b0*/  LDL.LU.64 R102, [R1+0x888] ;  /* 0x0008880001667983 */ /* 0x000f280000300a00 */
[----:B------:R-:W-:Y:S04]  /*1e5c0*/  STL.64 [R1+0x1980], R50 ;  /* 0x0019803201007387 */ /* 0x000fe80000100a00 */
[----:B------:R-:W4:Y:S01]  /*1e5d0*/  LDL.LU.64 R98, [R1+0x880] ;  /* 0x0008800001627983 */ /* 0x000f220000300a00 */
[----:B------:R-:W-:-:S03]  /*1e5e0*/  IMAD.WIDE R34, R249, 0x4, R30 ;  /* 0x00000004f9227825 */ /* 0x000fc600078e021e */
[----:B------:R-:W4:Y:S04]  /*1e5f0*/  LDL.LU.64 R94, [R1+0x878] ;  /* 0x00087800015e7983 */ /* 0x000f280000300a00 */
[----:B------:R-:W-:Y:S04]  /*1e600*/  STL.64 [R1+0x1988], R48 ;  /* 0x0019883001007387 */ /* 0x000fe80000100a00 */
[----:B------:R-:W4:Y:S04]  /*1e610*/  LDL.LU.64 R90, [R1+0x870] ;  /* 0x00087000015a7983 */ /* 0x000f280000300a00 */
[----:B------:R-:W4:Y:S04]  /*1e620*/  LDL.LU.64 R86, [R1+0x868] ;  /* 0x0008680001567983 */ /* 0x000f280000300a00 */
[----:B------:R1:W-:Y:S04]  /*1e630*/  STL.64 [R1+0x1990], R34 ;  /* 0x0019902201007387 */ /* 0x0003e80000100a00 */
[----:B------:R-:W4:Y:S04]  /*1e640*/  LDL.LU.64 R82, [R1+0x860] ;  /* 0x0008600001527983 */ /* 0x000f280000300a00 */
[----:B------:R-:W4:Y:S01]  /*1e650*/  LDL.LU.64 R78, [R1+0x858] ;  /* 0x00085800014e7983 */ /* 0x000f220000300a00 */
[----:B------:R-:W-:-:S03]  /*1e660*/  IMAD.WIDE R30, R249, 0x4, R26 ;  /* 0x00000004f91e7825 */ /* 0x000fc600078e021a */
[----:B------:R1:W-:Y:S04]  /*1e670*/  LDGSTS.E [R248+0x32600], [R56.64], P3 ;  /* 0x3260000038f87fae */ /* 0x0003e80009921844 */
[----:B------:R1:W-:Y:S04]  /*1e680*/  STL.64 [R1+0x1998], R30 ;  /* 0x0019981e01007387 */ /* 0x0003e80000100a00 */
[----:B------:R-:W4:Y:S04]  /*1e690*/  LDL.LU.64 R74, [R1+0x850] ;  /* 0x00085000014a7983 */ /* 0x000f280000300a00 */
[----:B------:R-:W4:Y:S04]  /*1e6a0*/  LDL.LU.64 R70, [R1+0x848] ;  /* 0x0008480001467983 */ /* 0x000f280000300a00 */
[----:B------:R1:W-:Y:S04]  /*1e6b0*/  LDGSTS.E [R248+0x32e00], [R54.64], P3 ;  /* 0x32e0000036f87fae */ /* 0x0003e80009921844 */
[----:B------:R1:W-:Y:S04]  /*1e6c0*/  LDGSTS.E [R248+0x33600], [R52.64], P3 ;  /* 0x3360000034f87fae */ /* 0x0003e80009921844 */
[----:B------:R1:W-:Y:S04]  /*1e6d0*/  LDGSTS.E [R248+0x33e00], [R50.64], P3 ;  /* 0x33e0000032f87fae */ /* 0x0003e80009921844 */
[----:B------:R1:W-:Y:S04]  /*1e6e0*/  LDGSTS.E [R248+0x34600], [R48.64], P3 ;  /* 0x3460000030f87fae */ /* 0x0003e80009921844 */
[----:B------:R1:W-:Y:S04]  /*1e6f0*/  LDGSTS.E [R248+0x34e00], [R34.64], P3 ;  /* 0x34e0000022f87fae */ /* 0x0003e80009921844 */
[----:B------:R1:W-:Y:S01]  /*1e700*/  LDGSTS.E [R248+0x35600], [R30.64], P3 ;  /* 0x356000001ef87fae */ /* 0x0003e20009921844 */
[----:B--2---:R-:W-:-:S05]  /*1e710*/  IMAD.WIDE R26, R249, 0x4, R22 ;  /* 0x00000004f91a7825 */ /* 0x004fca00078e0216 */
[----:B------:R2:W-:Y:S04]  /*1e720*/  STL.64 [R1+0x1a08], R26 ;  /* 0x001a081a01007387 */ /* 0x0005e80000100a00 */
[----:B------:R-:W2:Y:S04]  /*1e730*/  LDL.LU.64 R66, [R1+0x840] ;  /* 0x0008400001427983 */ /* 0x000ea80000300a00 */
[----:B------:R1:W-:Y:S01]  /*1e740*/  LDGSTS.E [R248+0x35e00], [R26.64], P3 ;  /* 0x35e000001af87fae */ /* 0x0003e20009921844 */
[----:B---3--:R-:W-:-:S05]  /*1e750*/  IMAD.WIDE R22, R249, 0x4, R18 ;  /* 0x00000004f9167825 */ /* 0x008fca00078e0212 */
[----:B------:R3:W-:Y:S01]  /*1e760*/  LDGSTS.E [R248+0x36600], [R22.64], P3 ;  /* 0x3660000016f87fae */ /* 0x0007e20009921844 */
[----:B------:R-:W-:-:S05]  /*1e770*/  IMAD.WIDE R18, R249, 0x4, R14 ;  /* 0x00000004f9127825 */ /* 0x000fca00078e020e */
[----:B------:R1:W-:Y:S01]  /*1e780*/  LDGSTS.E [R248+0x36e00], [R18.64], P3 ;  /* 0x36e0000012f87fae */ /* 0x0003e20009921844 */
[----:B----4-:R-:W-:-:S05]  /*1e790*/  IMAD.WIDE R14, R249, 0x4, R10 ;  /* 0x00000004f90e7825 */ /* 0x010fca00078e020a */
[----:B------:R4:W-:Y:S01]  /*1e7a0*/  LDGSTS.E [R248+0x37600], [R14.64], P3 ;  /* 0x376000000ef87fae */ /* 0x0009e20009921844 */
[----:B------:R-:W-:-:S03]  /*1e7b0*/  IMAD.WIDE R10, R249, 0x4, R250 ;  /* 0x00000004f90a7825 */ /* 0x000fc600078e02fa */
[----:B------:R-:W3:Y:S04]  /*1e7c0*/  LDL.LU.64 R250, [R1+0x948] ;  /* 0x0009480001fa7983 */ /* 0x000ee80000300a00 */
[----:B------:R1:W-:Y:S04]  /*1e7d0*/  STL.64 [R1+0x1a00], R22 ;  /* 0x001a001601007387 */ /* 0x0003e80000100a00 */
[----:B------:R1:W-:Y:S01]  /*1e7e0*/  STL.64 [R1+0x19f8], R18 ;  /* 0x0019f81201007387 */ /* 0x0003e20000100a00 */
[----:B------:R-:W-:-:S03]  /*1e7f0*/  IMAD.WIDE R46, R249, 0x4, R46 ;  /* 0x00000004f92e7825 */ /* 0x000fc600078e022e */
[----:B------:R4:W-:Y:S01]  /*1e800*/  STL.64 [R1+0x19f0], R14 ;  /* 0x0019f00e01007387 */ /* 0x0009e20000100a00 */
[----:B------:R-:W-:-:S03]  /*1e810*/  IMAD.WIDE R44, R249, 0x4, R110 ;  /* 0x00000004f92c7825 */ /* 0x000fc600078e026e */
[----:B------:R1:W-:Y:S01]  /*1e820*/  STL.64 [R1+0x19e8], R10 ;  /* 0x0019e80a01007387 */ /* 0x0003e20000100a00 */
[----:B------:R-:W-:-:S03]  /*1e830*/  IMAD.WIDE R42, R249, 0x4, R42 ;  /* 0x00000004f92a7825 */ /* 0x000fc600078e022a */
[----:B------:R-:W-:Y:S01]  /*1e840*/  STL.64 [R1+0x19e0], R46 ;  /* 0x0019e02e01007387 */ /* 0x000fe20000100a00 */
[----:B------:R-:W-:-:S03]  /*1e850*/  IMAD.WIDE R40, R249, 0x4, R106 ;  /* 0x00000004f9287825 */ /* 0x000fc600078e026a */
        /* <DEDUP_REMOVED lines=19> */
[----:B------:R1:W-:Y:S01]  /*1e990*/  LDGSTS.E [R248+0x37e00], [R10.64], P3 ;  /* 0x37e000000af87fae */ /* 0x0003e20009921844 */
[----:B------:R-:W-:-:S03]  /*1e9a0*/  IMAD.WIDE R8, R249, 0x4, R74 ;  /* 0x00000004f9087825 */ /* 0x000fc600078e024a */
[----:B------:R1:W-:Y:S01]  /*1e9b0*/  LDGSTS.E [R248+0x38600], [R46.64], P3 ;  /* 0x386000002ef87fae */ /* 0x0003e20009921844 */
[----:B------:R-:W-:-:S03]  /*1e9c0*/  IMAD.WIDE R6, R249, 0x4, R70 ;  /* 0x00000004f9067825 */ /* 0x000fc600078e0246 */
[----:B------:R-:W-:Y:S04]  /*1e9d0*/  STL.64 [R1+0x1a38], R8 ;  /* 0x001a380801007387 */ /* 0x000fe80000100a00 */
[----:B------:R-:W-:Y:S04]  /*1e9e0*/  STL.64 [R1+0x1a58], R6 ;  /* 0x001a580601007387 */ /* 0x000fe80000100a00 */
        /* <DEDUP_REMOVED lines=11> */
[----:B------:R-:W-:-:S03]  /*1eaa0*/  IMAD.MOV.U32 R252, RZ, RZ, c[0x0][0x188] ;  /* 0x00006200fffc7624 */ /* 0x000fc600078e00ff */
[----:B------:R1:W-:Y:S04]  /*1eab0*/  LDGSTS.E [R248+0x3e600], [R8.64], P3 ;  /* 0x3e60000008f87fae */ /* 0x0003e80009921844 */
[----:B------:R1:W-:Y:S01]  /*1eac0*/  LDGSTS.E [R248+0x3ee00], [R6.64], P3 ;  /* 0x3ee0000006f87fae */ /* 0x0003e20009921844 */
[----:B--2---:R-:W-:-:S05]  /*1ead0*/  IMAD.WIDE R4, R249, 0x4, R66 ;  /* 0x00000004f9047825 */ /* 0x004fca00078e0242 */
[----:B------:R-:W-:Y:S04]  /*1eae0*/  STL.64 [R1+0x1a60], R4 ;  /* 0x001a600401007387 */ /* 0x000fe80000100a00 */
[----:B------:R2:W-:Y:S01]  /*1eaf0*/  LDGSTS.E [R248+0x3f600], [R4.64], P3 ;  /* 0x3f60000004f87fae */ /* 0x0005e20009921844 */
[----:B---3--:R-:W-:-:S05]  /*1eb00*/  IMAD.WIDE R2, R249, 0x4, R250 ;  /* 0x00000004f9027825 */ /* 0x008fca00078e02fa */
[----:B------:R-:W-:Y:S04]  /*1eb10*/  STL.64 [R1+0x1a98], R2 ;  /* 0x001a980201007387 */ /* 0x000fe80000100a00 */
[----:B-1----:R-:W3:Y:S04]  /*1eb20*/  LDL.LU.64 R34, [R1+0x280] ;  /* 0x0002800001227983 */ /* 0x002ee80000300a00 */
[----:B------:R-:W2:Y:S04]  /*1eb30*/  LDL.LU.64 R30, [R1+0x278] ;  /* 0x00027800011e7983 */ /* 0x000ea80000300a00 */
[----:B------:R-:W2:Y:S04]  /*1eb40*/  LDL.LU.64 R26, [R1+0x270] ;  /* 0x00027000011a7983 */ /* 0x000ea80000300a00 */
[----:B------:R-:W2:Y:S04]  /*1eb50*/  LDL.LU.64 R22, [R1+0x248] ;  /* 0x0002480001167983 */ /* 0x000ea80000300a00 */
[----:B------:R-:W2:Y:S04]  /*1eb60*/  LDL.LU.64 R18, [R1+0x250] ;  /* 0x0002500001127983 */ /* 0x000ea80000300a00 */
[----:B----4-:R-:W4:Y:S04]  /*1eb70*/  LDL.LU.64 R14, [R1+0x258] ;  /* 0x00025800010e7983 */ /* 0x010f280000300a00 */
[----:B------:R-:W4:Y:S04]  /*1eb80*/  LDL.LU.64 R10, [R1+0x260] ;  /* 0x00026000010a7983 */ /* 0x000f280000300a00 */
[----:B------:R-:W4:Y:S04]  /*1eb90*/  LDL.LU.64 R250, [R1+0x268] ;  /* 0x0002680001fa7983 */ /* 0x000f280000300a00 */
[----:B------:R1:W-:Y:S01]  /*1eba0*/  LDGSTS.E [R248+0x3fe00], [R2.64], P3 ;  /* 0x3fe0000002f87fae */ /* 0x0003e20009921844 */
[----:B------:R-:W-:-:S03]  /*1ebb0*/  IMAD.SHL.U32 R252, R252, 0x40, RZ ;  /* 0x00000040fcfc7824 */ /* 0x000fc600078e00ff */
[----:B------:R-:W0:Y:S01]  /*1ebc0*/  LDGDEPBAR ;  /* 0x00000000000079af */ /* 0x000e220000000000 */
[----:B---3--:R-:W-:-:S03]  /*1ebd0*/  IMAD.MOV.U32 R0, RZ, RZ, R35 ;  /* 0x000000ffff007224 */ /* 0x008fc600078e0023 */
[----:B------:R-:W-:Y:S04]  /*1ebe0*/  STL [R1+0x1e48], R34 ;  /* 0x001e482201007387 */ /* 0x000fe80000100800 */
[----:B--2---:R-:W-:Y:S04]  /*1ebf0*/  STL [R1+0x1e68], R30 ;  /* 0x001e681e01007387 */ /* 0x004fe80000100800 */
[----:B------:R2:W-:Y:S04]  /*1ec00*/  STL [R1+0x1e44], R0 ;  /* 0x001e440001007387 */ /* 0x0005e80000100800 */
[----:B------:R-:W-:Y:S01]  /*1ec10*/  STL [R1+0x1e88], R26 ;  /* 0x001e881a01007387 */ /* 0x000fe20000100800 */
[----:B--2---:R-:W-:-:S05]  /*1ec20*/  IMAD.MOV.U32 R0, RZ, RZ, R31 ;  /* 0x000000ffff007224 */ /* 0x004fca00078e001f */
[----:B------:R2:W-:Y:S04]  /*1ec30*/  STL [R1+0x1e64], R0 ;  /* 0x001e640001007387 */ /* 0x0005e80000100800 */
[----:B------:R-:W-:Y:S01]  /*1ec40*/  STL [R1+0x1ea8], R22 ;  /* 0x001ea81601007387 */ /* 0x000fe20000100800 */
[----:B--2---:R-:W-:-:S05]  /*1ec50*/  IMAD.MOV.U32 R0, RZ, RZ, R27 ;  /* 0x000000ffff007224 */ /* 0x004fca00078e001b */
[----:B------:R2:W-:Y:S04]  /*1ec60*/  STL [R1+0x1e84], R0 ;  /* 0x001e840001007387 */ /* 0x0005e80000100800 */
[----:B------:R-:W-:Y:S01]  /*1ec70*/  STL [R1+0x1ec8], R18 ;  /* 0x001ec81201007387 */ /* 0x000fe20000100800 */
[----:B--2---:R-:W-:-:S05]  /*1ec80*/  MOV R0, R23 ;  /* 0x0000001700007202 */ /* 0x004fca0000000f00 */
[----:B------:R2:W-:Y:S04]  /*1ec90*/  STL [R1+0x1ea4], R0 ;  /* 0x001ea40001007387 */ /* 0x0005e80000100800 */
[----:B----4-:R-:W-:Y:S01]  /*1eca0*/  STL [R1+0x1ee8], R14 ;  /* 0x001ee80e01007387 */ /* 0x010fe20000100800 */
[----:B--2---:R-:W-:-:S05]  /*1ecb0*/  IMAD.MOV.U32 R0, RZ, RZ, R19 ;  /* 0x000000ffff007224 */ /* 0x004fca00078e0013 */
[----:B------:R2:W-:Y:S04]  /*1ecc0*/  STL [R1+0x1ec4], R0 ;  /* 0x001ec40001007387 */ /* 0x0005e80000100800 */
[----:B------:R-:W-:Y:S01]  /*1ecd0*/  STL [R1+0x1f08], R10 ;  /* 0x001f080a01007387 */ /* 0x000fe20000100800 */
[----:B--2---:R-:W-:-:S05]  /*1ece0*/  IMAD.MOV.U32 R0, RZ, RZ, R15 ;  /* 0x000000ffff007224 */ /* 0x004fca00078e000f */
[----:B------:R2:W-:Y:S02]  /*1ecf0*/  STL [R1+0x1ee4], R0 ;  /* 0x001ee40001007387 */ /* 0x0005e40000100800 */
[----:B--2---:R-:W-:-:S05]  /*1ed00*/  IMAD.MOV.U32 R0, RZ, RZ, R11 ;  /* 0x000000ffff007224 */ /* 0x004fca00078e000b */
[----:B------:R2:W-:Y:S04]  /*1ed10*/  STL [R1+0x1f04], R0 ;  /* 0x001f040001007387 */ /* 0x0005e80000100800 */
[----:B------:R1:W-:Y:S01]  /*1ed20*/  STL [R1+0x1f2c], R250 ;  /* 0x001f2cfa01007387 */ /* 0x0003e20000100800 */
[----:B--2---:R-:W-:-:S03]  /*1ed30*/  IMAD.MOV.U32 R0, RZ, RZ, R251 ;  /* 0x000000ffff007224 */ /* 0x004fc600078e00fb */
[----:B------:R-:W2:Y:S04]  /*1ed40*/  S2R R11, SR_TID.X ;  /* 0x00000000000b7919 */ /* 0x000ea80000002100 */
[----:B------:R1:W-:Y:S01]  /*1ed50*/  STL [R1+0x1f28], R0 ;  /* 0x001f280001007387 */ /* 0x0003e20000100800 */
[----:B------:R-:W-:Y:S05]  /*1ed60*/  @P0 BRA `(.L_x_0) ;  /* 0x00003ac000000947 */ /* 0x000fea0003800000 */
[----:B------:R3:W-:Y:S01]  /*1ed70*/  STL [R1+0xde0], RZ ;  /* 0x000de0ff01007387 */ /* 0x0007e20000100800 */
[----:B-12---:R-:W-:Y:S01]  /*1ed80*/  IMAD.SHL.U32 R0, R11, 0x40, RZ ;  /* 0x000000400b007824 */ /* 0x006fe200078e00ff */
[----:B------:R-:W-:Y:S01]  /*1ed90*/  CS2R R248, SRZ ;  /* 0x0000000000f87805 */ /* 0x000fe2000001ff00 */
[----:B------:R-:W-:Y:S01]  /*1eda0*/  CS2R R250, SRZ ;  /* 0x0000000000fa7805 */ /* 0x000fe2000001ff00 */
[----:B------:R3:W-:Y:S01]  /*1edb0*/  STL [R1+0xde4], RZ ;  /* 0x000de4ff01007387 */ /* 0x0007e20000100800 */
[----:B------:R-:W-:Y:S01]  /*1edc0*/  CS2R R244, SRZ ;  /* 0x0000000000f47805 */ /* 0x000fe2000001ff00 */
[----:B------:R-:W-:Y:S01]  /*1edd0*/  LOP3.LUT R0, R0, 0x1800, RZ, 0xc0, !PT ;  /* 0x0000180000007812 */ /* 0x000fe200078ec0ff */
[----:B------:R-:W-:Y:S01]  /*1ede0*/  CS2R R246, SRZ ;  /* 0x0000000000f67805 */ /* 0x000fe2000001ff00 */
[----:B------:R3:W-:Y:S01]  /*1edf0*/  STL [R1+0xde8], RZ ;  /* 0x000de8ff01007387 */ /* 0x0007e20000100800 */
[----:B------:R-:W-:Y:S01]  /*1ee00*/  CS2R R228, SRZ ;  /* 0x0000000000e47805 */ /* 0x000fe2000001ff00 */
[----:B------:R-:W-:Y:S01]  /*1ee10*/  CS2R R230, SRZ ;  /* 0x0000000000e67805 */ /* 0x000fe2000001ff00 */
        /* <DEDUP_REMOVED lines=109> */
[----:B------:R3:W-:Y:S04]  /*1f4f0*/  STL [R1+0x808], RZ ;  /* 0x000808ff01007387 */ /* 0x0007e80000100800 */
        /* <DEDUP_REMOVED lines=153> */
[----:B------:R3:W-:Y:S04]  /*1fe90*/  STL [R1], RZ ;  /* 0x000000ff01007387 */ /* 0x0007e80000100800 */
        /* <DEDUP_REMOVED lines=605> */
[----:B------:R3:W-:Y:S04]  /*22470*/  STL [R1+0x256c], R0 ;  /* 0x00256c0001007387 */ /* 0x0007e80000100800 */
        /* <DEDUP_REMOVED lines=57> */
[----:B------:R3:W-:Y:S01]  /*22810*/  STL [R1+0xbac], RZ ;  /* 0x000bacff01007387 */ /* 0x0007e20000100800 */
[----:B------:R-:W-:Y:S05]  /*22820*/  BRA `(.L_x_1) ;  /* 0x0004cc5000007947 */ /* 0x000fea0003800000 */
.L_x_0:
[----:B-1----:R-:W-:Y:S01]  /*22830*/  IMAD.MOV.U32 R0, RZ, RZ, 0x3f ;  /* 0x0000003fff007424 */ /* 0x002fe200078e00ff */
[----:B------:R-:W-:Y:S01]  /*22840*/  STL [R1+0x1940], RZ ;  /* 0x001940ff01007387 */ /* 0x000fe20000100800 */
[----:B------:R-:W-:Y:S01]  /*22850*/  IMAD.MOV.U32 R8, RZ, RZ, 0x1 ;  /* 0x00000001ff087424 */ /* 0x000fe200078e00ff */
[C---:B--2---:R-:W-:Y:S01]  /*22860*/  LOP3.LUT R3, R11.reuse, 0x7, RZ, 0xc0, !PT ;  /* 0x000000070b037812 */ /* 0x044fe200078ec0ff */
[----:B------:R-:W-:Y:S01]  /*22870*/  IMAD.SHL.U32 R2, R11, 0x2, RZ ;  /* 0x000000020b027824 */ /* 0x000fe200078e00ff */
[----:B------:R-:W-:Y:S01]  /*22880*/  IADD3 R7, R0, c[0x0][0x180], RZ ;  /* 0x0000600000077a10 */ /* 0x000fe20007ffe0ff */
[----:B------:R-:W-:Y:S01]  /*22890*/  CS2R R250, SRZ ;  /* 0x0000000000fa7805 */ /* 0x000fe2000001ff00 */
[----:B------:R1:W-:Y:S01]  /*228a0*/  STL [R1+0x1930], R8 ;  /* 0x0019300801007387 */ /* 0x0003e20000100800 */
[----:B------:R-:W-:Y:S01]  /*228b0*/  IMAD.SHL.U32 R0, R3, 0x10, RZ ;  /* 0x0000001003007824 */ /* 0x000fe200078e00ff */
[----:B------:R-:W-:Y:S01]  /*228c0*/  SHF.R.S32.HI R4, RZ, 0x1f, R7 ;  /* 0x0000001fff047819 */ /* 0x000fe20000011407 */
[----:B------:R-:W-:Y:S01]  /*228d0*/  CS2R R244, SRZ ;  /* 0x0000000000f47805 */ /* 0x000fe2000001ff00 */
[----:B------:R-:W-:Y:S01]  /*228e0*/  STL [R1+0xde0], RZ ;  /* 0x000de0ff01007387 */ /* 0x000fe20000100800 */
[C---:B------:R-:W-:Y:S01]  /*228f0*/  LOP3.LUT R6, R11.reuse, 0x3, RZ, 0xc0, !PT ;  /* 0x000000030b067812 */ /* 0x040fe200078ec0ff */
[----:B------:R-:W-:Y:S01]  /*22900*/  CS2R R246, SRZ ;  /* 0x0000000000f67805 */ /* 0x000fe2000001ff00 */
[----:B------:R-:W-:Y:S01]  /*22910*/  LEA.HI R4, R4, R7, RZ, 0x6 ;  /* 0x0000000704047211 */ /* 0x000fe200078f30ff */
[----:B------:R-:W-:Y:S01]  /*22920*/  IMAD.MOV.U32 R7, RZ, RZ, -0x1 ;  /* 0xffffffffff077424 */ /* 0x000fe200078e00ff */
[----:B------:R-:W-:Y:S01]  /*22930*/  LOP3.LUT R5, R11, 0x1c, RZ, 0xc0, !PT ;  /* 0x0000001c0b057812 */ /* 0x000fe200078ec0ff */
[----:B------:R-:W-:Y:S01]  /*22940*/  CS2R R228, SRZ ;  /* 0x0000000000e47805 */ /* 0x000fe2000001ff00 */
[----:B------:R-:W-:Y:S01]  /*22950*/  LOP3.LUT R0, R0, 0x30, R2, 0x78, !PT ;  /* 0x0000003000007812 */ /* 0x000fe200078e7802 */
[----:B------:R-:W-:Y:S01]  /*22960*/  CS2R R230, SRZ ;  /* 0x0000000000e67805 */ /* 0x000fe2000001ff00 */
[----:B------:R2:W-:Y:S01]  /*22970*/  STL [R1+0x1928], R7 ;  /* 0x0019280701007387 */ /* 0x0005e20000100800 */
[----:B------:R-:W-:Y:S01]  /*22980*/  SHF.R.S32.HI R2, RZ, 0x1f, R252 ;  /* 0x0000001fff027819 */ /* 0x000fe200000114fc */
[----:B------:R-:W-:Y:S01]  /*22990*/  IMAD R6, R6, 0x420, R5 ;  /* 0x0000042006067824 */ /* 0x000fe200078e0205 */
[----:B------:R-:W-:Y:S01]  /*229a0*/  SHF.R.S32.HI R5, RZ, 0x1f, R249 ;  /* 0x0000001fff057819 */ /* 0x000fe200000114f9 */
[----:B------:R-:W-:Y:S01]  /*229b0*/  STL [R1+0xde4], RZ ;  /* 0x000de4ff01007387 */ /* 0x000fe20000100800 */
[----:B------:R-:W-:Y:S01]  /*229c0*/  IMAD R3, R3, 0x100, R0 ;  /* 0x0000010003037824 */ /* 0x000fe200078e0200 */
[----:B------:R-:W-:Y:S01]  /*229d0*/  SHF.L.U64.HI R0, R252, 0x2, R2 ;  /* 0x00000002fc007819 */ /* 0x000fe20000010202 */
[----:B------:R-:W-:Y:S01]  /*229e0*/  CS2R R224, SRZ ;  /* 0x0000000000e07805 */ /* 0x000fe2000001ff00 */
[----:B------:R-:W-:Y:S01]  /*229f0*/  STL [R1+0xde8], RZ ;  /* 0x000de8ff01007387 */ /* 0x000fe20000100800 */
[----:B------:R-:W-:Y:S01]  /*22a00*/  SHF.L.U64.HI R2, R249, 0x2, R5 ;  /* 0x00000002f9027819 */ /* 0x000fe20000010205 */
[----:B------:R-:W-:Y:S01]  /*22a10*/  IMAD.SHL.U32 R5, R11, 0x40, RZ ;  /* 0x000000400b057824 */ /* 0x000fe200078e00ff */
[----:B------:R-:W-:Y:S01]  /*22a20*/  SHF.R.S32.HI R4, RZ, 0x6, R4 ;  /* 0x00000006ff047819 */ /* 0x000fe20000011404 */
[----:B------:R-:W-:Y:S01]  /*22a30*/  STL [R1+0xdec], RZ ;  /* 0x000decff01007387 */ /* 0x000fe20000100800 */
[----:B------:R-:W-:Y:S01]  /*22a40*/  CS2R R248, SRZ ;  /* 0x0000000000f87805 */ /* 0x000fe2000001ff00 */
[----:B------:R-:W-:Y:S01]  /*22a50*/  CS2R R226, SRZ ;  /* 0x0000000000e27805 */ /* 0x000fe2000001ff00 */
[----:B------:R-:W-:Y:S01]  /*22a60*/  LOP3.LUT R5, R5, 0x1800, RZ, 0xc0, !PT ;  /* 0x0000180005057812 */ /* 0x000fe200078ec0ff */
[----:B------:R-:W-:Y:S01]  /*22a70*/  STL [R1+0xdd0], RZ ;  /* 0x000dd0ff01007387 */ /* 0x000fe20000100800 */
[----:B------:R-:W-:Y:S01]  /*22a80*/  CS2R R220, SRZ ;  /* 0x0000000000dc7805 */ /* 0x000fe2000001ff00 */
[----:B------:R-:W-:Y:S01]  /*22a90*/  CS2R R222, SRZ ;  /* 0x0000000000de7805 */ /* 0x000fe2000001ff00 */
[----:B------:R-:W-:Y:S01]  /*22aa0*/  CS2R R216, SRZ ;  /* 0x0000000000d87805 */ /* 0x000fe2000001ff00 */
[----:B------:R-:W-:Y:S01]  /*22ab0*/  STL [R1+0xdd4], RZ ;  /* 0x000dd4ff01007387 */ /* 0x000fe20000100800 */
[----:B------:R-:W-:Y:S01]  /*22ac0*/  IMAD.IADD R3, R3, 0x1, R5 ;  /* 0x0000000103037824 */ /* 0x000fe200078e0205 */
[----:B------:R-:W-:Y:S01]  /*22ad0*/  CS2R R218, SRZ ;  /* 0x0000000000da7805 */ /* 0x000fe2000001ff00 */
[----:B------:R-:W-:Y:S01]  /*22ae0*/  CS2R R212, SRZ ;  /* 0x0000000000d47805 */ /* 0x000fe2000001ff00 */
[----:B------:R-:W-:Y:S01]  /*22af0*/  STL [R1+0xdd8], RZ ;  /* 0x000dd8ff01007387 */ /* 0x000fe20000100800 */
[----:B------:R-:W-:Y:S01]  /*22b00*/  CS2R R214, SRZ ;  /* 0x0000000000d67805 */ /* 0x000fe2000001ff00 */
        /* <DEDUP_REMOVED lines=99> */
[----:B-1----:R-:W-:-:S02]  /*23140*/  LOP3.LUT R8, R6, 0x20, RZ, 0x3c, !PT ;  /* 0x0000002006087812 */ /* 0x002fc400078e3cff */
[----:B--2---:R-:W-:Y:S01]  /*23150*/  LOP3.LUT R7, R6, 0x40, RZ, 0x3c, !PT ;  /* 0x0000004006077812 */ /* 0x004fe200078e3cff */
[----:B------:R-:W-:Y:S01]  /*23160*/  STL [R1+0x7e0], RZ ;  /* 0x0007e0ff01007387 */ /* 0x000fe20000100800 */
[----:B------:R-:W-:-:S03]  /*23170*/  IADD3 R4, R4, -0x2, RZ ;  /* 0xfffffffe04047810 */ /* 0x000fc60007ffe0ff */
[----:B------:R-:W-:Y:S04]  /*23180*/  STL [R1+0x7e4], RZ ;  /* 0x0007e4ff01007387 */ /* 0x000fe80000100800 */
        /* <DEDUP_REMOVED lines=150> */
[----:B------:R-:W-:Y:S04]  /*23af0*/  STL [R1], RZ ;  /* 0x000000ff01007387 */ /* 0x000fe80000100800 */
        /* <DEDUP_REMOVED lines=560> */
[----:B------:R1:W-:Y:S04]  /*25e00*/  STL [R1+0x256c], R5 ;  /* 0x00256c0501007387 */ /* 0x0003e80000100800 */
[----:B------:R-:W-:Y:S04]  /*25e10*/  STL [R1+0x994], RZ ;  /* 0x000994ff01007387 */ /* 0x000fe80000100800 */
[----:B------:R-:W-:Y:S01]  /*25e20*/  STL [R1+0x998], RZ ;  /* 0x000998ff01007387 */ /* 0x000fe20000100800 */
[----:B-1----:R-:W-:-:S03]  /*25e30*/  LOP3.LUT R5, R6, 0x60, RZ, 0x3c, !PT ;  /* 0x0000006006057812 */ /* 0x002fc600078e3cff */
[----:B------:R-:W-:Y:S04]  /*25e40*/  STL [R1+0x99c], RZ ;  /* 0x00099cff01007387 */ /* 0x000fe80000100800 */
[----:B------:R1:W-:Y:S04]  /*25e50*/  STL [R1+0x2544], R3 ;  /* 0x0025440301007387 */ /* 0x0003e80000100800 */
[----:B------:R2:W-:Y:S04]  /*25e60*/  STL [R1+0x9a0], RZ ;  /* 0x0009a0ff01007387 */ /* 0x0005e80000100800 */
[----:B------:R2:W-:Y:S01]  /*25e70*/  STL [R1+0x9a4], RZ ;  /* 0x0009a4ff01007387 */ /* 0x0005e20000100800 */
[----:B-1----:R-:W-:-:S03]  /*25e80*/  LOP3.LUT R3, R3, 0x40, RZ, 0x3c, !PT ;  /* 0x0000004003037812 */ /* 0x002fc600078e3cff */
        /* <DEDUP_REMOVED lines=98> */
[----:B------:R2:W-:Y:S02]  /*264b0*/  STL [R1+0x2558], R3 ;  /* 0x0025580301007387 */ /* 0x0005e40000100800 */
.L_x_2:
[----:B--2---:R-:W2:Y:S01]  /*264c0*/  LDL.LU R3, [R1+0x1928] ;  /* 0x0019280001037983 */ /* 0x004ea20000300800 */
[----:B------:R-:W-:-:S04]  /*264d0*/  DEPBAR.LE SB0, 0x2 ;  /* 0x000080800000791a */ /* 0x000fc80000000000 */
[----:B---3--:R-:W3:Y:S04]  /*264e0*/  LDL R4, [R1+0x2544] ;  /* 0x0025440001047983 */ /* 0x008ee80000100800 */
[----:B-----5:R-:W-:Y:S04]  /*264f0*/  STL.64 [R1+0x37b8], R122 ;  /* 0x0037b87a01007387 */ /* 0x020fe80000100a00 */
[----:B------:R-:W-:Y:S04]  /*26500*/  STL.64 [R1+0x37b0], R120 ;  /* 0x0037b07801007387 */ /* 0x000fe80000100a00 */
[----:B------:R-:W-:Y:S04]  /*26510*/  STL.64 [R1+0x37a8], R118 ;  /* 0x0037a87601007387 */ /* 0x000fe80000100a00 */
[----:B------:R-:W1:Y:S04]  /*26520*/  S2R R7, SR_TID.X ;  /* 0x0000000000077919 */ /* 0x000e680000002100 */
[----:B------:R-:W-:Y:S04]  /*26530*/  STL.64 [R1+0x37a0], R116 ;  /* 0x0037a07401007387 */ /* 0x000fe80000100a00 */
[----:B------:R-:W-:Y:S04]  /*26540*/  STL.64 [R1+0x3798], R114 ;  /* 0x0037987201007387 */ /* 0x000fe80000100a00 */
[----:B------:R-:W-:Y:S04]  /*26550*/  STL.64 [R1+0x3790], R112 ;  /* 0x0037907001007387 */ /* 0x000fe80000100a00 */
[----:B------:R-:W-:Y:S04]  /*26560*/  STL.64 [R1+0x3788], R110 ;  /* 0x0037886e01007387 */ /* 0x000fe80000100a00 */
[----:B------:R-:W-:Y:S04]  /*26570*/  STL.64 [R1+0x3780], R108 ;  /* 0x0037806c01007387 */ /* 0x000fe80000100a00 */
[----:B------:R-:W-:Y:S01]  /*26580*/  STL.64 [R1+0x3778], R106 ;  /* 0x0037786a01007387 */ /* 0x000fe20000100a00 */
[----:B-1----:R-:W-:-:S02]  /*26590*/  LOP3.LUT R6, R7, 0x1c, RZ, 0xc0, !PT ;  /* 0x0000001c07067812 */ /* 0x002fc400078ec0ff */
[C---:B------:R-:W-:Y:S01]  /*265a0*/  LOP3.LUT R5, R7.reuse, 0x3, RZ, 0xc0, !PT ;  /* 0x0000000307057812 */ /* 0x040fe200078ec0ff */
[----:B------:R-:W-:Y:S01]  /*265b0*/  STL.64 [R1+0x3770], R104 ;  /* 0x0037706801007387 */ /* 0x000fe20000100a00 */
[C---:B------:R-:W-:Y:S02]  /*265c0*/  LOP3.LUT R8, R7.reuse, 0x1c, RZ, 0xc0, !PT ;  /* 0x0000001c07087812 */ /* 0x040fe400078ec0ff */
[----:B------:R-:W-:Y:S01]  /*265d0*/  LOP3.LUT R7, R7, 0x3, RZ, 0xc0, !PT ;  /* 0x0000000307077812 */ /* 0x000fe200078ec0ff */
[----:B------:R-:W-:Y:S01]  /*265e0*/  STL.64 [R1+0x3768], R102 ;  /* 0x0037686601007387 */ /* 0x000fe20000100a00 */
[----:B------:R-:W-:-:S03]  /*265f0*/  IMAD R5, R5, 0x420, R6 ;  /* 0x0000042005057824 */ /* 0x000fc600078e0206 */
[----:B------:R-:W-:Y:S01]  /*26600*/  STL.64 [R1+0x3760], R100 ;  /* 0x0037606401007387 */ /* 0x000fe20000100a00 */
[----:B------:R-:W-:Y:S01]  /*26610*/  IMAD R7, R7, 0x420, R8 ;  /* 0x0000042007077824 */ /* 0x000fe200078e0208 */
[----:B------:R-:W-:Y:S02]  /*26620*/  LOP3.LUT R5, R5, 0x20, RZ, 0x3c, !PT ;  /* 0x0000002005057812 */ /* 0x000fe400078e3cff */
[----:B------:R-:W-:Y:S04]  /*26630*/  STL.64 [R1+0x3758], R98 ;  /* 0x0037586201007387 */ /* 0x000fe80000100a00 */
        /* <DEDUP_REMOVED lines=17> */
[----:B------:R1:W-:Y:S04]  /*26750*/  STL [R1+0x28d4], R0 ;  /* 0x0028d40001007387 */ /* 0x0003e80000100800 */
[----:B------:R4:W-:Y:S01]  /*26760*/  STL [R1+0x28d0], R2 ;  /* 0x0028d00201007387 */ /* 0x0009e20000100800 */
[----:B--2---:R-:W-:-:S03]  /*26770*/  IADD3 R3, R3, 0x1, RZ ;  /* 0x0000000103037810 */ /* 0x004fc60007ffe0ff */
[----:B------:R-:W-:Y:S01]  /*26780*/  BAR.SYNC.DEFER_BLOCKING 0x0 ;  /* 0x0000000000007b1d */ /* 0x000fe20000010000 */
[----:B------:R-:W-:-:S04]  /*26790*/  ISETP.GT.AND P0, PT, R3, 0x1, PT ;  /* 0x000000010300780c */ /* 0x000fc80003f04270 */
[----:B-1----:R-:W-:-:S04]  /*267a0*/  SEL R0, R3, RZ, !P0 ;  /* 0x000000ff03007207 */ /* 0x002fc80004000000 */
[C---:B------:R-:W-:Y:S01]  /*267b0*/  LEA R3, R0.reuse, R5, 0x10 ;  /* 0x0000000500037211 */ /* 0x040fe200078e80ff */
[C---:B----4-:R-:W-:Y:S01]  /*267c0*/  IMAD R2, R0.reuse, 0x10000, R7 ;  /* 0x0001000000027824 */ /* 0x050fe200078e0207 */
[----:B------:R-:W-:Y:S01]  /*267d0*/  STL [R1+0x1928], R0 ;  /* 0x0019280001007387 */ /* 0x000fe20000100800 */
[----:B---3--:R-:W-:-:S03]  /*267e0*/  IMAD R12, R0, 0x20000, R4 ;  /* 0x00020000000c7824 */ /* 0x008fc600078e0204 */
[----:B------:R-:W-:Y:S04]  /*267f0*/  STL [R1+0x824], R2 ;  /* 0x0008240201007387 */ /* 0x000fe80000100800 */
[----:B------:R-:W2:Y:S04]  /*26800*/  LDL.LU.64 R68, [R1+0xde0] ;  /* 0x000de00001447983 */ /* 0x000ea80000300a00 */
[----:B------:R-:W2:Y:S04]  /*26810*/  LDL.LU.64 R70, [R1+0xde8] ;  /* 0x000de80001467983 */ /* 0x000ea80000300a00 */
[----:B------:R-:W1:Y:S04]  /*26820*/  LDSM.16.M88.4 R64, [R12] ;  /* 0x000000000c40783b */ /* 0x000e680000000200 */
[----:B------:R-:W3:Y:S04]  /*26830*/  LDSM.16.M88.4 R60, [R12+0x2000] ;  /* 0x002000000c3c783b */ /* 0x000ee80000000200 */
[----:B------:R-:W4:Y:S04]  /*26840*/  LDSM.16.M88.4 R8, [R12+0x4000] ;  /* 0x004000000c08783b */ /* 0x000f280000000200 */
[----:B------:R-:W1:Y:S04]  /*26850*/  LDSM.16.M88.4 R4, [R12+0x6000] ;  /* 0x006000000c04783b */ /* 0x000e680000000200 */
        /* <DEDUP_REMOVED lines=8> */
[----:B------:R-:W2:Y:S04]  /*268e0*/  LDL.LU.64 R80, [R1+0xdd0] ;  /* 0x000dd00001507983 */ /* 0x000ea80000300a00 */
[----:B------:R-:W-:Y:S04]  /*268f0*/  STL [R1+0x1938], R12 ;  /* 0x0019380c01007387 */ /* 0x000fe80000100800 */
[----:B------:R-:W1:Y:S04]  /*26900*/  LDSM.16.M88.4 R24, [R12+0x18000] ;  /* 0x018000000c18783b */ /* 0x000e680000000200 */
[----:B------:R-:W2:Y:S04]  /*26910*/  LDL.LU.64 R82, [R1+0xdd8] ;  /* 0x000dd80001527983 */ /* 0x000ea80000300a00 */
[----:B------:R-:W1:Y:S04]  /*26920*/  LDSM.16.M88.4 R20, [R12+0x1a000] ;  /* 0x01a000000c14783b */ /* 0x000e680000000200 */
[----:B------:R-:W1:Y:S04]  /*26930*/  S2R R232, SR_TID.X ;  /* 0x0000000000e87919 */ /* 0x000e680000002100 */
[----:B------:R-:W3:Y:S04]  /*26940*/  LDSM.16.M88.4 R16, [R12+0x1c000] ;  /* 0x01c000000c10783b */ /* 0x000ee80000000200 */
[----:B------:R-:W2:Y:S04]  /*26950*/  LDL.LU.64 R76, [R1+0x8d0] ;  /* 0x0008d000014c7983 */ /* 0x000ea80000300a00 */
[----:B------:R-:W3:Y:S04]  /*26960*/  LDSM.16.M88.4 R12, [R12+0x1e000] ;  /* 0x01e000000c0c783b */ /* 0x000ee80000000200 */
[----:B------:R-:W2:Y:S04]  /*26970*/  LDL.LU.64 R78, [R1+0x8d8] ;  /* 0x0008d800014e7983 */ /* 0x000ea80000300a00 */
[----:B------:R-:W-:Y:S04]  /*26980*/  LDS R236, [R2+0x40000] ;  /* 0x0400000002ec7984 */ /* 0x000fe80000000800 */
[----:B------:R-:W-:Y:S04]  /*26990*/  LDS R238, [R2+0x41000] ;  /* 0x0410000002ee7984 */ /* 0x000fe80000000800 */
[----:B------:R-:W-:Y:S04]  /*269a0*/  LDS R237, [R3+0x40000] ;  /* 0x0400000003ed7984 */ /* 0x000fe80000000800 */
[----:B------:R-:W2:Y:S04]  /*269b0*/  LDS R239, [R3+0x41000] ;  /* 0x0410000003ef7984 */ /* 0x000ea80000000800 */
[----:B------:R-:W2:Y:S04]  /*269c0*/  LDL.LU.64 R72, [R1+0x8b0] ;  /* 0x0008b00001487983 */ /* 0x000ea80000300a00 */
[----:B------:R-:W2:Y:S01]  /*269d0*/  LDL.LU.64 R74, [R1+0x8b8] ;  /* 0x0008b800014a7983 */ /* 0x000ea20000300a00 */
[----:B-1----:R-:W-:-:S02]  /*269e0*/  LOP3.LUT R87, R232, 0x1c, RZ, 0xc0, !PT ;  /* 0x0000001ce8577812 */ /* 0x002fc400078ec0ff */
[C---:B------:R-:W-:Y:S01]  /*269f0*/  LOP3.LUT R86, R232.reuse, 0x3, RZ, 0xc0, !PT ;  /* 0x00000003e8567812 */ /* 0x040fe200078ec0ff */
[----:B------:R-:W-:Y:S01]  /*26a00*/  STL [R1+0x3628], R66 ;  /* 0x0036284201007387 */ /* 0x000fe20000100800 */
[C---:B------:R-:W-:Y:S02]  /*26a10*/  LOP3.LUT R85, R232.reuse, 0x1c, RZ, 0xc0, !PT ;  /* 0x0000001ce8557812 */ /* 0x040fe400078ec0ff */
[----:B------:R-:W-:Y:S01]  /*26a20*/  LOP3.LUT R84, R232, 0x3, RZ, 0xc0, !PT ;  /* 0x00000003e8547812 */ /* 0x000fe200078ec0ff */
[----:B------:R-:W-:Y:S01]  /*26a30*/  STL [R1+0x3624], R67 ;  /* 0x0036244301007387 */ /* 0x000fe20000100800 */
[----:B------:R-:W-:-:S03]  /*26a40*/  IMAD R86, R86, 0x420, R87 ;  /* 0x0000042056567824 */ /* 0x000fc600078e0257 */
[----:B---3--:R-:W-:Y:S01]  /*26a50*/  STL [R1+0x3620], R62 ;  /* 0x0036203e01007387 */ /* 0x008fe20000100800 */
[----:B------:R-:W-:Y:S01]  /*26a60*/  IMAD R84, R84, 0x420, R85 ;  /* 0x0000042054547824 */ /* 0x000fe200078e0255 */
[----:B------:R-:W-:Y:S02]  /*26a70*/  LOP3.LUT R86, R86, 0x40, RZ, 0x3c, !PT ;  /* 0x0000004056567812 */ /* 0x000fe400078e3cff */
[----:B------:R-:W-:Y:S02]  /*26a80*/  STL [R1+0x361c], R63 ;  /* 0x00361c3f01007387 */ /* 0x000fe40000100800 */
[----:B------:R-:W-:Y:S01]  /*26a90*/  LOP3.LUT R84, R84, 0x60, RZ, 0x3c, !PT ;  /* 0x0000006054547812 */ /* 0x000fe200078e3cff */
[C---:B------:R-:W-:Y:S01]  /*26aa0*/  IMAD R252, R0.reuse, 0x10000, R86 ;  /* 0x0001000000fc7824 */ /* 0x040fe200078e0256 */
[----:B----4-:R-:W-:Y:S03]  /*26ab0*/  STL [R1+0x362c], R10 ;  /* 0x00362c0a01007387 */ /* 0x010fe60000100800 */
[----:B------:R-:W-:Y:S01]  /*26ac0*/  IMAD R0, R0, 0x10000, R84 ;  /* 0x0001000000007824 */ /* 0x000fe200078e0254 */
        /* <DEDUP_REMOVED lines=28> */
[----:B------:R-:W-:Y:S04]  /*26c90*/  LDS R232, [R252+0x40000] ;  /* 0x04000000fce87984 */ /* 0x000fe80000000800 */
[----:B------:R-:W-:Y:S04]  /*26ca0*/  LDS R234, [R252+0x41000] ;  /* 0x04100000fcea7984 */ /* 0x000fe80000000800 */
[----:B------:R-:W-:Y:S04]  /*26cb0*/  LDS R233, [R0+0x40000] ;  /* 0x0400000000e97984 */ /* 0x000fe80000000800 */
[----:B------:R-:W3:Y:S01]  /*26cc0*/  LDS R235, [R0+0x41000] ;  /* 0x0410000000eb7984 */ /* 0x000ee20000000800 */
[C---:B--2---:R-:W-:Y:S03]  /*26cd0*/  HMMA.1688.F32.TF32 R84, R236.reuse, R64, R68 ;  /* 0x00000040ec54723c */ /* 0x044fe60000081044 */
[----:B------:R-:W2:Y:S04]  /*26ce0*/  LDL.LU.64 R68, [R1+0x880] ;  /* 0x0008800001447983 */ /* 0x000ea80000300a00 */
[----:B------:R-:W2:Y:S11]  /*26cf0*/  LDL.LU.64 R70, [R1+0x888] ;  /* 0x0008880001467983 */ /* 0x000eb60000300a00 */
[----:B------:R-:W-:Y:S05]  /*26d00*/  @!UPT UIADD3 URZ, URZ, URZ, URZ ;  /* 0x0000003f3f3ff290 */ /* 0x000fea000fffe03f */
[----:B------:R-:W-:Y:S04]  /*26d10*/  STL.64 [R1+0x10b0], R84 ;  /* 0x0010b05401007387 */ /* 0x000fe80000100a00 */
[----:B------:R-:W-:Y:S01]  /*26d20*/  STL.64 [R1+0x10b8], R86 ;  /* 0x0010b85601007387 */ /* 0x000fe20000100a00 */
[C---:B------:R-:W-:Y:S11]  /*26d30*/  HMMA.1688.F32.TF32 R80, R236.reuse, R60, R80 ;  /* 0x0000003cec50723c */ /* 0x040ff60000081050 */
[----:B------:R-:W-:Y:S11]  /*26d40*/  @!UPT UIADD3 URZ, URZ, URZ, URZ ;  /* 0x0000003f3f3ff290 */ /* 0x000ff6000fffe03f */
[----:B------:R-:W-:Y:S01]  /*26d50*/  @!UPT UIADD3 URZ, URZ, URZ, URZ ;  /* 0x0000003f3f3ff290 */ /* 0x000fe2000fffe03f */
[----:B------:R-:W-:Y:S01]  /*26d60*/  STL.64 [R1+0x10a0], R80 ;  /* 0x0010a05001007387 */ /* 0x000fe20000100a00 */
[----:B------:R-:W-:Y:S01]  /*26d70*/  HMMA.1688.F32.TF32 R76, R236, R8, R76 ;  /* 0x00000008ec4c723c */ /* 0x000fe2000008104c */
[----:B-1----:R-:W-:Y:S02]  /*26d80*/  IMAD.MOV.U32 R27, RZ, RZ, R83 ;  /* 0x000000ffff1b7224 */ /* 0x002fe400078e0053 */
[----:B------:R-:W-:-:S03]  /*26d90*/  IMAD.MOV.U32 R26, RZ, RZ, R82 ;  /* 0x000000ffff1a7224 */ /* 0x000fc600078e0052 */
[----:B------:R-:W-:Y:S04]  /*26da0*/  STL [R1+0x3684], R27 ;  /* 0x0036841b01007387 */ /* 0x000fe80000100800 */
[----:B------:R-:W-:Y:S01]  /*26db0*/  STL [R1+0x3680], R26 ;  /* 0x0036801a01007387 */ /* 0x000fe20000100800 */
[----:B------:R-:W-:Y:S11]  /*26dc0*/  HMMA.1688.F32.TF32 R72, R236, R4, R72 ;  /* 0x00000004ec48723c */ /* 0x000ff60000081048 */
[----:B------:R-:W-:Y:S02]  /*26dd0*/  @!UPT UIADD3 URZ, URZ, URZ, URZ ;  /* 0x0000003f3f3ff290 */ /* 0x000fe4000fffe03f */
[----:B------:R-:W-:Y:S02]  /*26de0*/  IMAD.MOV.U32 R38, RZ, RZ, R76 ;  /* 0x000000ffff267224 */ /* 0x000fe400078e004c */
[----:B------:R-:W-:Y:S02]  /*26df0*/  IMAD.MOV.U32 R39, RZ, RZ, R77 ;  /* 0x000000ffff277224 */ /* 0x000fe400078e004d */
[----:B------:R-:W-:Y:S01]  /*26e00*/  IMAD.MOV.U32 R43, RZ, RZ, R79 ;  /* 0x000000ffff2b7224 */ /* 0x000fe200078e004f */
[----:B------:R-:W4:Y:S01]  /*26e10*/  LDL.LU.64 R76, [R1+0x870] ;  /* 0x00087000014c7983 */ /* 0x000f220000300a00 */
[----:B------:R-:W-:-:S03]  /*26e20*/  IMAD.MOV.U32 R42, RZ, RZ, R78 ;  /* 0x000000ffff2a7224 */ /* 0x000fc600078e004e */
[----:B------:R-:W4:Y:S04]  /*26e30*/  LDL.LU.64 R78, [R1+0x878] ;  /* 0x00087800014e7983 */ /* 0x000f280000300a00 */
[----:B------:R-:W-:Y:S04]  /*26e40*/  STL [R1+0x3694], R43 ;  /* 0x0036942b01007387 */ /* 0x000fe80000100800 */
[----:B------:R-:W-:Y:S04]  /*26e50*/  STL [R1+0x3690], R42 ;  /* 0x0036902a01007387 */ /* 0x000fe80000100800 */
[----:B------:R-:W-:Y:S01]  /*26e60*/  STL [R1+0x368c], R39 ;  /* 0x00368c2701007387 */ /* 0x000fe20000100800 */
[----:B------:R-:W-:-:S03]  /*26e70*/  IMAD.MOV.U32 R46, RZ, RZ, R72 ;  /* 0x000000ffff2e7224 */ /* 0x000fc600078e0048 */
[----:B------:R1:W-:Y:S01]  /*26e80*/  STL [R1+0x3688], R38 ;  /* 0x0036882601007387 */ /* 0x0003e20000100800 */
[----:B------:R-:W-:Y:S02]  /*26e90*/  IMAD.MOV.U32 R47, RZ, RZ, R73 ;  /* 0x000000ffff2f7224 */ /* 0x000fe400078e0049 */
[----:B------:R-:W-:Y:S01]  /*26ea0*/  IMAD.MOV.U32 R50, RZ, RZ, R74 ;  /* 0x000000ffff327224 */ /* 0x000fe200078e004a */
[----:B------:R-:W3:Y:S01]  /*26eb0*/  LDL.LU.64 R72, [R1+0x830] ;  /* 0x0008300001487983 */ /* 0x000ee20000300a00 */
[----:B------:R-:W-:-:S03]  /*26ec0*/  IMAD.MOV.U32 R51, RZ, RZ, R75 ;  /* 0x000000ffff337224 */ /* 0x000fc600078e004b */
[----:B------:R-:W3:Y:S04]  /*26ed0*/  LDL.LU.64 R74, [R1+0x838] ;  /* 0x00083800014a7983 */ /* 0x000ee80000300a00 */
[----:B------:R-:W-:Y:S04]  /*26ee0*/  STL [R1+0x36a4], R51 ;  /* 0x0036a43301007387 */ /* 0x000fe80000100800 */
[----:B------:R-:W-:Y:S04]  /*26ef0*/  STL [R1+0x36a0], R50 ;  /* 0x0036a03201007387 */ /* 0x000fe80000100800 */
[----:B------:R1:W-:Y:S04]  /*26f00*/  STL [R1+0x369c], R47 ;  /* 0x00369c2f01007387 */ /* 0x0003e80000100800 */
[----:B------:R1:W-:Y:S01]  /*26f10*/  STL [R1+0x3698], R46 ;  /* 0x0036982e01007387 */ /* 0x0003e20000100800 */
[----:B--2---:R-:W-:Y:S11]  /*26f20*/  HMMA.1688.F32.TF32 R68, R236, R56, R68 ;  /* 0x00000038ec44723c */ /* 0x004ff60000081044 */
[----:B------:R-:W-:Y:S11]  /*26f30*/  @!UPT UIADD3 URZ, URZ, URZ, URZ ;  /* 0x0000003f3f3ff290 */ /* 0x000ff6000fffe03f */
[----:B------:R-:W-:Y:S02]  /*26f40*/  @!UPT UIADD3 URZ, URZ, URZ, URZ ;  /* 0x0000003f3f3ff290 */ /* 0x000fe4000fffe03f */
[----:B------:R-:W-:Y:S01]  /*26f50*/  IMAD.MOV.U32 R54, RZ, RZ, R68 ;  /* 0x000000ffff367224 */ /* 0x000fe200078e0044 */
[----:B------:R-:W-:Y:S01]  /*26f60*/  MOV R55, R69 ;  /* 0x0000004500377202 */ /* 0x000fe20000000f00 */
[----:B------:R-:W-:Y:S01]  /*26f70*/  IMAD.MOV.U32 R58, RZ, RZ, R70 ;  /* 0x000000ffff3a7224 */ /* 0x000fe200078e0046 */
[----:B------:R-:W2:Y:S01]  /*26f80*/  LDL.LU.64 R68, [R1+0x800] ;  /* 0x0008000001447983 */ /* 0x000ea20000300a00 */
[----:B------:R-:W-:-:S03]  /*26f90*/  IMAD.MOV.U32 R59, RZ, RZ, R71 ;  /* 0x000000ffff3b7224 */ /* 0x000fc600078e0047 */
[----:B------:R-:W2:Y:S04]  /*26fa0*/  LDL.LU.64 R70, [R1+0x808] ;  /* 0x0008080001467983 */ /* 0x000ea80000300a00 */
[----:B------:R-:W-:Y:S04]  /*26fb0*/  STL [R1+0x36b4], R59 ;  /* 0x0036b43b01007387 */ /* 0x000fe80000100800 */
[----:B------:R-:W-:Y:S04]  /*26fc0*/  STL [R1+0x36b0], R58 ;  /* 0x0036b03a01007387 */ /* 0x000fe80000100800 */
[----:B------:R1:W-:Y:S04]  /*26fd0*/  STL [R1+0x36ac], R55 ;  /* 0x0036ac3701007387 */ /* 0x0003e80000100800 */
[----:B------:R1:W-:Y:S04]  /*26fe0*/  STL [R1+0x36a8], R54 ;  /* 0x0036a83601007387 */ /* 0x0003e80000100800 */
[----:B------:R-:W2:Y:S04]  /*26ff0*/  LDL.LU.64 R96, [R1+0x7e0] ;  /* 0x0007e00001607983 */ /* 0x000ea80000300a00 */
[----:B------:R-:W2:Y:S04]  /*27000*/  LDL.LU.64 R98, [R1+0x7e8] ;  /* 0x0007e80001627983 */ /* 0x000ea80000300a00 */
[----:B------:R-:W2:Y:S04]  /*27010*/  LDL.LU.64 R92, [R1+0x7c0] ;  /* 0x0007c000015c7983 */ /* 0x000ea80000300a00 */
[----:B------:R-:W2:Y:S01]  /*27020*/  LDL.LU.64 R94, [R1+0x7c8] ;  /* 0x0007c800015e7983 */ /* 0x000ea20000300a00 */
[C---:B----4-:R-:W-:Y:S08]  /*27030*/  HMMA.1688.F32.TF32 R76, R236.reuse, R52, R76 ;  /* 0x00000034ec4c723c */ /* 0x050ff0000008104c */
[----:B---3--:R-:W-:Y:S11]  /*27040*/  HMMA.1688.F32.TF32 R72, R236, R48, R72 ;  /* 0x00000030ec48723c */ /* 0x008ff60000081048 */
[----:B------:R-:W-:Y:S05]  /*27050*/  @!UPT UIADD3 URZ, URZ, URZ, URZ ;  /* 0x0000003f3f3ff290 */ /* 0x000fea000fffe03f */
[----:B------:R-:W-:Y:S02]  /*27060*/  IMAD.MOV.U32 R35, RZ, RZ, R79 ;  /* 0x000000ffff237224 */ /* 0x000fe400078e004f */
[----:B------:R-:W-:Y:S02]  /*27070*/  IMAD.MOV.U32 R34, RZ, RZ, R78 ;  /* 0x000000ffff227224 */ /* 0x000fe400078e004e */
[----:B------:R-:W-:Y:S02]  /*27080*/  IMAD.MOV.U32 R31, RZ, RZ, R77 ;  /* 0x000000ffff1f7224 */ /* 0x000fe400078e004d */
[----:B------:R-:W-:Y:S01]  /*27090*/  IMAD.MOV.U32 R30, RZ, RZ, R76 ;  /* 0x000000ffff1e7224 */ /* 0x000fe200078e004c */
[----:B------:R-:W-:Y:S04]  /*270a0*/  STL [R1+0x36c4], R35 ;  /* 0x0036c42301007387 */ /* 0x000fe80000100800 */
[----:B------:R-:W-:Y:S04]  /*270b0*/  STL [R1+0x36c0], R34 ;  /* 0x0036c02201007387 */ /* 0x000fe80000100800 */
[----:B------:R3:W-:Y:S04]  /*270c0*/  STL [R1+0x36bc], R31 ;  /* 0x0036bc1f01007387 */ /* 0x0007e80000100800 */
[----:B------:R4:W-:Y:S01]  /*270d0*/  STL [R1+0x36b8], R30 ;  /* 0x0036b81e01007387 */ /* 0x0009e20000100800 */
[----:B-1----:R-:W-:-:S03]  /*270e0*/  IMAD.MOV.U32 R38, RZ, RZ, R73 ;  /* 0x000000ffff267224 */ /* 0x002fc600078e0049 */
[----:B------:R-:W3:Y:S01]  /*270f0*/  LDL.LU.64 R88, [R1+0x760] ;  /* 0x0007600001587983 */ /* 0x000ee20000300a00 */
[----:B------:R-:W-:-:S03]  /*27100*/  IMAD.MOV.U32 R39, RZ, RZ, R72 ;  /* 0x000000ffff277224 */ /* 0x000fc600078e0048 */
[----:B------:R-:W3:Y:S04]  /*27110*/  LDL.LU.64 R90, [R1+0x768] ;  /* 0x00076800015a7983 */ /* 0x000ee80000300a00 */
[----:B------:R-:W3:Y:S04]  /*27120*/  LDL.LU.64 R84, [R1+0x750] ;  /* 0x0007500001547983 */ /* 0x000ee80000300a00 */
[----:B------:R-:W3:Y:S04]  /*27130*/  LDL.LU.64 R86, [R1+0x758] ;  /* 0x0007580001567983 */ /* 0x000ee80000300a00 */
[----:B------:R1:W-:Y:S04]  /*27140*/  STL [R1+0x36cc], R38 ;  /* 0x0036cc2601007387 */ /* 0x0003e80000100800 */
[----:B------:R1:W-:Y:S04]  /*27150*/  STL [R1+0x36c8], R39 ;  /* 0x0036c82701007387 */ /* 0x0003e80000100800 */
[----:B------:R-:W3:Y:S04]  /*27160*/  LDL.LU.64 R80, [R1+0x740] ;  /* 0x0007400001507983 */ /* 0x000ee80000300a00 */
[----:B------:R-:W3:Y:S01]  /*27170*/  LDL.LU.64 R82, [R1+0x748] ;  /* 0x0007480001527983 */ /* 0x000ee20000300a00 */
[----:B------:R-:W-:-:S03]  /*27180*/  IMAD.MOV.U32 R27, RZ, RZ, R74 ;  /* 0x000000ffff1b7224 */ /* 0x000fc600078e004a */
[----:B------:R-:W3:Y:S01]  /*27190*/  LDL.LU.64 R76, [R1+0x700] ;  /* 0x00070000014c7983 */ /* 0x000ee20000300a00 */
[----:B------:R-:W-:-:S03]  /*271a0*/  IMAD.MOV.U32 R26, RZ, RZ, R75 ;  /* 0x000000ffff1a7224 */ /* 0x000fc600078e004b */
[----:B------:R-:W3:Y:S04]  /*271b0*/  LDL.LU.64 R78, [R1+0x708] ;  /* 0x00070800014e7983 */ /* 0x000ee80000300a00 */
[----:B------:R-:W4:Y:S04]  /*271c0*/  LDL.LU.64 R72, [R1+0x6b0] ;  /* 0x0006b00001487983 */ /* 0x000f280000300a00 */
[----:B------:R-:W4:Y:S01]  /*271d0*/  LDL.LU.64 R74, [R1+0x6b8] ;  /* 0x0006b800014a7983 */ /* 0x000f220000300a00 */
[----:B--2---:R-:W-:Y:S11]  /*271e0*/  HMMA.1688.F32.TF32 R68, R236, R44, R68 ;  /* 0x0000002cec44723c */ /* 0x004ff60000081044 */
[----:B------:R-:W-:Y:S11]  /*271f0*/  @!UPT UIADD3 URZ, URZ, URZ, URZ ;  /* 0x0000003f3f3ff290 */ /* 0x000ff6000fffe03f */
[----:B------:R-:W-:Y:S02]  /*27200*/  @!UPT UIADD3 URZ, URZ, URZ, URZ ;  /* 0x0000003f3f3ff290 */ /* 0x000fe4000fffe03f */
[----:B------:R-:W-:Y:S02]  /*27210*/  IMAD.MOV.U32 R47, RZ, RZ, R68 ;  /* 0x000000ffff2f7224 */ /* 0x000fe400078e0044 */
[----:B------:R-:W-:Y:S02]  /*27220*/  IMAD.MOV.U32 R46, RZ, RZ, R69 ;  /* 0x000000ffff2e7224 */ /* 0x000fe400078e0045 */
[----:B------:R-:W-:Y:S01]  /*27230*/  IMAD.MOV.U32 R43, RZ, RZ, R70 ;  /* 0x000000ffff2b7224 */ /* 0x000fe200078e0046 */
[----:B------:R-:W2:Y:S01]  /*27240*/  LDL.LU.64 R68, [R1+0x4c0] ;  /* 0x0004c00001447983 */ /* 0x000ea20000300a00 */
[----:B------:R-:W-:-:S03]  /*27250*/  IMAD.MOV.U32 R42, RZ, RZ, R71 ;  /* 0x000000ffff2a7224 */ /* 0x000fc600078e0047 */
[----:B------:R-:W2:Y:S01]  /*27260*/  LDL.LU.64 R70, [R1+0x4c8] ;  /* 0x0004c80001467983 */ /* 0x000ea20000300a00 */
[C---:B------:R-:W-:Y:S08]  /*27270*/  HMMA.1688.F32.TF32 R96, R236.reuse, R40, R96 ;  /* 0x00000028ec60723c */ /* 0x040ff00000081060 */
[----:B------:R-:W-:Y:S11]  /*27280*/  HMMA.1688.F32.TF32 R92, R236, R36, R92 ;  /* 0x00000024ec5c723c */ /* 0x000ff6000008105c */
[----:B------:R-:W-:Y:S05]  /*27290*/  @!UPT UIADD3 URZ, URZ, URZ, URZ ;  /* 0x0000003f3f3ff290 */ /* 0x000fea000fffe03f */
[----:B------:R-:W-:Y:S01]  /*272a0*/  MOV R6, R96 ;  /* 0x0000006000067202 */ /* 0x000fe20000000f00 */
[----:B------:R-:W-:Y:S02]  /*272b0*/  IMAD.MOV.U32 R7, RZ, RZ, R97 ;  /* 0x000000ffff077224 */ /* 0x000fe400078e0061 */
[----:B------:R-:W-:Y:S02]  /*272c0*/  IMAD.MOV.U32 R10, RZ, RZ, R98 ;  /* 0x000000ffff0a7224 */ /* 0x000fe400078e0062 */
[----:B------:R-:W-:-:S03]  /*272d0*/  IMAD.MOV.U32 R66, RZ, RZ, R99 ;  /* 0x000000ffff427224 */ /* 0x000fc600078e0063 */
[----:B------:R-:W-:Y:S02]  /*272e0*/  IMAD.MOV.U32 R55, RZ, RZ, R92 ;  /* 0x000000ffff377224 */ /* 0x000fe400078e005c */
[----:B------:R-:W-:Y:S02]  /*272f0*/  IMAD.MOV.U32 R54, RZ, RZ, R93 ;  /* 0x000000ffff367224 */ /* 0x000fe400078e005d */
[----:B------:R-:W-:Y:S02]  /*27300*/  IMAD.MOV.U32 R51, RZ, RZ, R94 ;  /* 0x000000ffff337224 */ /* 0x000fe400078e005e */
[----:B------:R-:W-:Y:S01]  /*27310*/  IMAD.MOV.U32 R50, RZ, RZ, R95 ;  /* 0x000000ffff327224 */ /* 0x000fe200078e005f */
[C---:B---3--:R-:W-:Y:S08]  /*27320*/  HMMA.1688.F32.TF32 R76, R236.reuse, R20, R76 ;  /* 0x00000014ec4c723c */ /* 0x048ff0000008104c */
[C---:B----4-:R-:W-:Y:S11]  /*27330*/  HMMA.1688.F32.TF32 R72, R236.reuse, R16, R72 ;  /* 0x00000010ec48723c */ /* 0x050ff60000081048 */
[----:B------:R-:W-:Y:S04]  /*27340*/  @!UPT UIADD3 URZ, URZ, URZ, URZ ;  /* 0x0000003f3f3ff290 */ /* 0x000fe8000fffe03f */
[----:B------:R3:W-:Y:S04]  /*27350*/  STL.64 [R1+0xfe0], R76 ;  /* 0x000fe04c01007387 */ /* 0x0007e80000100a00 */
[----:B------:R2:W-:Y:S04]  /*27360*/  STL.64 [R1+0xfe8], R78 ;  /* 0x000fe84e01007387 */ /* 0x0005e80000100a00 */
[----:B------:R-:W2:Y:S04]  /*27370*/  LDL.LU.64 R240, [R1+0x4b0] ;  /* 0x0004b00001f07983 */ /* 0x000ea80000300a00 */
[----:B------:R1:W-:Y:S04]  /*27380*/  STL.64 [R1+0xfd0], R72 ;  /* 0x000fd04801007387 */ /* 0x0003e80000100a00 */
[----:B------:R1:W-:Y:S04]  /*27390*/  STL.64 [R1+0xfd8], R74 ;  /* 0x000fd84a01007387 */ /* 0x0003e80000100a00 */
[----:B------:R-:W2:Y:S01]  /*273a0*/  LDL.LU.64 R242, [R1+0x4b8] ;  /* 0x0004b80001f27983 */ /* 0x000ea20000300a00 */
[C---:B------:R-:W-:Y:S08]  /*273b0*/  HMMA.1688.F32.TF32 R88, R236.reuse, R32, R88 ;  /* 0x00000020ec58723c */ /* 0x040ff00000081058 */
[C---:B------:R-:W-:Y:S08]  /*273c0*/  HMMA.1688.F32.TF32 R84, R236.reuse, R28, R84 ;  /* 0x0000001cec54723c */ /* 0x040ff00000081054 */
[----:B------:R-:W-:Y:S08]  /*273d0*/  HMMA.1688.F32.TF32 R80, R236, R24, R80 ;  /* 0x00000018ec50723c */ /* 0x000ff00000081050 */
[----:B------:R-:W-:-:S02]  /*273e0*/  IMAD.MOV.U32 R31, RZ, RZ, R88 ;  /* 0x000000ffff1f7224 */ /* 0x000fc400078e0058 */
[----:B------:R-:W-:Y:S02]  /*273f0*/  IMAD.MOV.U32 R30, RZ, RZ, R89 ;  /* 0x000000ffff1e7224 */ /* 0x000fe400078e0059 */
[----:B------:R-:W-:Y:S02]  /*27400*/  IMAD.MOV.U32 R59, RZ, RZ, R90 ;  /* 0x000000ffff3b7224 */ /* 0x000fe400078e005a */
[----:B------:R-:W-:Y:S02]  /*27410*/  IMAD.MOV.U32 R58, RZ, RZ, R91 ;  /* 0x000000ffff3a7224 */ /* 0x000fe400078e005b */
[----:B-1----:R-:W-:Y:S01]  /*27420*/  IMAD.MOV.U32 R38, RZ, RZ, R84 ;  /* 0x000000ffff267224 */ /* 0x002fe200078e0054 */
[----:B------:R-:W-:Y:S01]  /*27430*/  MOV R34, R87 ;  /* 0x0000005700227202 */ /* 0x000fe20000000f00 */
[----:B------:R-:W-:Y:S02]  /*27440*/  IMAD.MOV.U32 R39, RZ, RZ, R85 ;  /* 0x000000ffff277224 */ /* 0x000fe400078e0055 */
[----:B------:R-:W-:-:S04]  /*27450*/  IMAD.MOV.U32 R35, RZ, RZ, R86 ;  /* 0x000000ffff237224 */ /* 0x000fc800078e0056 */
[----:B------:R-:W-:Y:S02]  /*27460*/  IMAD.MOV.U32 R67, RZ, RZ, R80 ;  /* 0x000000ffff437224 */ /* 0x000fe400078e0050 */
[----:B------:R-:W-:Y:S02]  /*27470*/  IMAD.MOV.U32 R62, RZ, RZ, R81 ;  /* 0x000000ffff3e7224 */ /* 0x000fe400078e0051 */
[----:B------:R-:W-:Y:S02]  /*27480*/  IMAD.MOV.U32 R63, RZ, RZ, R82 ;  /* 0x000000ffff3f7224 */ /* 0x000fe400078e0052 */
[----:B------:R-:W-:Y:S01]  /*27490*/  IMAD.MOV.U32 R11, RZ, RZ, R83 ;  /* 0x000000ffff0b7224 */ /* 0x000fe200078e0053 */
[----:B--2---:R-:W-:Y:S01]  /*274a0*/  HMMA.1688.F32.TF32 R68, R236, R12, R68 ;  /* 0x0000000cec44723c */ /* 0x004fe20000081044 */
[----:B------:R-:W-:Y:S04]  /*274b0*/  LDS R236, [R2+0x40080] ;  /* 0x0400800002ec7984 */ /* 0x000fe80000000800 */
[----:B------:R-:W-:Y:S04]  /*274c0*/  LDS R238, [R2+0x41080] ;  /* 0x0410800002ee7984 */ /* 0x000fe80000000800 */
[----:B------:R-:W-:Y:S04]  /*274d0*/  LDS R237, [R3+0x40080] ;  /* 0x0400800003ed7984 */ /* 0x000fe80000000800 */
[----:B------:R-:W1:Y:S10]  /*274e0*/  LDS R239, [R3+0x41080] ;  /* 0x0410800003ef7984 */ /* 0x000e740000000800 */
[----:B------:R2:W-:Y:S04]  /*274f0*/  STL.64 [R1+0xfc0], R68 ;  /* 0x000fc04401007387 */ /* 0x0005e80000100a00 */
[----:B------:R1:W-:Y:S04]  /*27500*/  STL.64 [R1+0xfc8], R70 ;  /* 0x000fc84601007387 */ /* 0x0003e80000100a00 */
[----:B------:R-:W4:Y:S04]  /*27510*/  LDL.LU.64 R120, [R1+0x490] ;  /* 0x0004900001787983 */ /* 0x000f280000300a00 */
        /* <DEDUP_REMOVED lines=21> */
[----:B---3--:R-:W3:Y:S04]  /*27670*/  LDL.LU.64 R76, [R1+0x220] ;  /* 0x00022000014c7983 */ /* 0x008ee80000300a00 */
[----:B--2---:R-:W3:Y:S04]  /*27680*/  LDL.LU.64 R78, [R1+0x228] ;  /* 0x00022800014e7983 */ /* 0x004ee80000300a00 */
[----:B------:R-:W2:Y:S04]  /*27690*/  LDL.LU.64 R72, [R1+0x200] ;  /* 0x0002000001487983 */ /* 0x000ea80000300a00 */
[----:B------:R-:W2:Y:S04]  /*276a0*/  LDL.LU.64 R74, [R1+0x208] ;  /* 0x00020800014a7983 */ /* 0x000ea80000300a00 */
[----:B------:R-:W2:Y:S04]  /*276b0*/  LDL.LU.64 R68, [R1+0x100] ;  /* 0x0001000001447983 */ /* 0x000ea80000300a00 */
[----:B-1----:R-:W2:Y:S01]  /*276c0*/  LDL.LU.64 R70, [R1+0x108] ;  /* 0x0001080001467983 */ /* 0x002ea20000300a00 */
[C---:B------:R-:W-:Y:S11]  /*276d0*/  HMMA.1688.F32.TF32 R240, R232.reuse, R64, R240 ;  /* 0x00000040e8f0723c */ /* 0x040ff600000810f0 */
[----:B------:R-:W-:Y:S11]  /*276e0*/  @!UPT UIADD3 URZ, URZ, URZ, URZ ;  /* 0x0000003f3f3ff290 */ /* 0x000ff6000fffe03f */
[----:B------:R-:W-:Y:S01]  /*276f0*/  @!UPT UIADD3 URZ, URZ, URZ, URZ ;  /* 0x0000003f3f3ff290 */ /* 0x000fe2000fffe03f */
[----:B------:R-:W-:Y:S04]  /*27700*/  STL.64 [R1+0x1810], R240 ;  /* 0x001810f001007387 */ /* 0x000fe80000100a00 */
[----:B------:R4:W-:Y:S02]  /*27710*/  STL.64 [R1+0x1818], R242 ;  /* 0x001818f201007387 */ /* 0x0009e40000100a00 */
[C---:B----4-:R-:W-:Y:S08]  /*27720*/  HMMA.1688.F32.TF32 R240, R232.reuse, R60, R120 ;  /* 0x0000003ce8f0723c */ /* 0x050ff00000081078 */
[C---:B------:R-:W-:Y:S08]  /*27730*/  HMMA.1688.F32.TF32 R120, R232.reuse, R8, R116 ;  /* 0x00000008e878723c */ /* 0x040ff00000081074 */
[C---:B------:R-:W-:Y:S08]  /*27740*/  HMMA.1688.F32.TF32 R116, R232.reuse, R4, R112 ;  /* 0x00000004e874723c */ /* 0x040ff00000081070 */
[C---:B------:R-:W-:Y:S08]  /*27750*/  HMMA.1688.F32.TF32 R112, R232.reuse, R56, R108 ;  /* 0x00000038e870723c */ /* 0x040ff0000008106c */
[C---:B------:R-:W-:Y:S08]  /*27760*/  HMMA.1688.F32.TF32 R108, R232.reuse, R52, R104 ;  /* 0x00000034e86c723c */ /* 0x040ff00000081068 */
[C---:B------:R-:W-:Y:S08]  /*27770*/  HMMA.1688.F32.TF32 R104, R232.reuse, R48, R100 ;  /* 0x00000030e868723c */ /* 0x040ff00000081064 */
[C---:B------:R-:W-:Y:S08]  /*27780*/  HMMA.1688.F32.TF32 R100, R232.reuse, R44, R96 ;  /* 0x0000002ce864723c */ /* 0x040ff00000081060 */
[C---:B------:R-:W-:Y:S01]  /*27790*/  HMMA.1688.F32.TF32 R96, R232.reuse, R40, R92 ;  /* 0x00000028e860723c */ /* 0x040fe2000008105c */
[----:B------:R-:W-:Y:S07]  /*277a0*/  STL.64 [R1+0x1800], R240 ;  /* 0x001800f001007387 */ /* 0x000fee0000100a00 */
[C---:B------:R-:W-:Y:S01]  /*277b0*/  HMMA.1688.F32.TF32 R92, R232.reuse, R36, R88 ;  /* 0x00000024e85c723c */ /* 0x040fe20000081058 */
[----:B------:R-:W-:Y:S07]  /*277c0*/  STL.64 [R1+0x1808], R242 ;  /* 0x001808f201007387 */ /* 0x000fee0000100a00 */
[C---:B------:R-:W-:Y:S01]  /*277d0*/  HMMA.1688.F32.TF32 R88, R232.reuse, R32, R84 ;  /* 0x00000020e858723c */ /* 0x040fe20000081054 */
[----:B------:R1:W-:Y:S07]  /*277e0*/  STL.64 [R1+0x17f0], R120 ;  /* 0x0017f07801007387 */ /* 0x0003ee0000100a00 */
[C---:B------:R-:W-:Y:S01]  /*277f0*/  HMMA.1688.F32.TF32 R84, R232.reuse, R28, R80 ;  /* 0x0000001ce854723c */ /* 0x040fe20000081050 */
[----:B------:R4:W-:Y:S07]  /*27800*/  STL.64 [R1+0x17f8], R122 ;  /* 0x0017f87a01007387 */ /* 0x0009ee0000100a00 */
[C---:B---3--:R-:W-:Y:S01]  /*27810*/  HMMA.1688.F32.TF32 R80, R232.reuse, R24, R76 ;  /* 0x00000018e850723c */ /* 0x048fe2000008104c */
[----:B------:R3:W-:Y:S07]  /*27820*/  STL.64 [R1+0x17e0], R116 ;  /* 0x0017e07401007387 */ /* 0x0007ee0000100a00 */
[C---:B--2---:R-:W-:Y:S01]  /*27830*/  HMMA.1688.F32.TF32 R76, R232.reuse, R20, R72 ;  /* 0x00000014e84c723c */ /* 0x044fe20000081048 */
[----:B------:R3:W-:Y:S04]  /*27840*/  STL.64 [R1+0x17e8], R118 ;  /* 0x0017e87601007387 */ /* 0x0007e80000100a00 */
[----:B------:R1:W-:Y:S03]  /*27850*/  STL.64 [R1+0x17d0], R112 ;  /* 0x0017d07001007387 */ /* 0x0003e60000100a00 */
[C---:B------:R-:W-:Y:S01]  /*27860*/  HMMA.1688.F32.TF32 R72, R232.reuse, R16, R68 ;  /* 0x00000010e848723c */ /* 0x040fe20000081044 */
[----:B------:R1:W-:Y:S04]  /*27870*/  STL.64 [R1+0x17d8], R114 ;  /* 0x0017d87201007387 */ /* 0x0003e80000100a00 */
[----:B------:R1:W-:Y:S03]  /*27880*/  STL.64 [R1+0x17c0], R108 ;  /* 0x0017c06c01007387 */ /* 0x0003e60000100a00 */
[----:B------:R-:W-:Y:S01]  /*27890*/  HMMA.1688.F32.TF32 R68, R232, R12, R248 ;  /* 0x0000000ce844723c */ /* 0x000fe200000810f8 */
[----:B------:R1:W-:Y:S04]  /*278a0*/  STL.64 [R1+0x17c8], R110 ;  /* 0x0017c86e01007387 */ /* 0x0003e80000100a00 */
        /* <DEDUP_REMOVED lines=16> */
[----:B-1----:R-:W2:Y:S04]  /*279b0*/  LDL.LU.64 R120, [R1+0xf0] ;  /* 0x0000f00001787983 */ /* 0x002ea80000300a00 */
[----:B------:R1:W-:Y:S04]  /*279c0*/  STL.64 [R1+0x1730], R72 ;  /* 0x0017304801007387 */ /* 0x0003e80000100a00 */
[----:B------:R1:W-:Y:S04]  /*279d0*/  STL.64 [R1+0x1738], R74 ;  /* 0x0017384a01007387 */ /* 0x0003e80000100a00 */
[----:B----4-:R-:W2:Y:S04]  /*279e0*/  LDL.LU.64 R122, [R1+0xf8] ;  /* 0x0000f800017a7983 */ /* 0x010ea80000300a00 */
[----:B------:R4:W-:Y:S04]  /*279f0*/  STL.64 [R1+0x1720], R68 ;  /* 0x0017204401007387 */ /* 0x0009e80000100a00 */
[----:B------:R1:W-:Y:S04]  /*27a00*/  STL.64 [R1+0x1728], R70 ;  /* 0x0017284601007387 */ /* 0x0003e80000100a00 */
[----:B---3--:R-:W3:Y:S04]  /*27a10*/  LDL.LU.64 R116, [R1+0xe0] ;  /* 0x0000e00001747983 */ /* 0x008ee80000300a00 */
        /* <DEDUP_REMOVED lines=25> */
[----:B-1----:R-:W3:Y:S04]  /*27bb0*/  LDL.LU.64 R72, [R1+0x10] ;  /* 0x0000100001487983 */ /* 0x002ee80000300a00 */
[----:B------:R-:W3:Y:S04]  /*27bc0*/  LDL.LU.64 R74, [R1+0x18] ;  /* 0x00001800014a7983 */ /* 0x000ee80000300a00 */
[----:B----4-:R-:W4:Y:S04]  /*27bd0*/  LDL.LU.64 R68, [R1] ;  /* 0x0000000001447983 */ /* 0x010f280000300a00 */
[----:B------:R-:W4:Y:S04]  /*27be0*/  LDL.LU.64 R70, [R1+0x8] ;  /* 0x0000080001467983 */ /* 0x000f280000300a00 */
[----:B------:R-:W-:Y:S04]  /*27bf0*/  LDS R232, [R252+0x40080] ;  /* 0x04008000fce87984 */ /* 0x000fe80000000800 */
[----:B------:R-:W-:Y:S04]  /*27c00*/  LDS R234, [R252+0x41080] ;  /* 0x04108000fcea7984 */ /* 0x000fe80000000800 */
[----:B------:R-:W-:Y:S04]  /*27c10*/  LDS R233, [R0+0x40080] ;  /* 0x0400800000e97984 */ /* 0x000fe80000000800 */
[----:B------:R-:W1:Y:S01]  /*27c20*/  LDS R235, [R0+0x41080] ;  /* 0x0410800000eb7984 */ /* 0x000e620000000800 */
[C---:B--2---:R-:W-:Y:S08]  /*27c30*/  HMMA.1688.F32.TF32 R120, R236.reuse, R64, R120 ;  /* 0x00000040ec78723c */ /* 0x044ff00000081078 */
[C---:B---3--:R-:W-:Y:S08]  /*27c40*/  HMMA.1688.F32.TF32 R116, R236.reuse, R60, R116 ;  /* 0x0000003cec74723c */ /* 0x048ff00000081074 */
[C---:B------:R-:W-:Y:S08]  /*27c50*/  HMMA.1688.F32.TF32 R248, R236.reuse, R8, R248 ;  /* 0x00000008ecf8723c */ /* 0x040ff000000810f8 */
[C---:B------:R-:W-:Y:S08]  /*27c60*/  HMMA.1688.F32.TF32 R240, R236.reuse, R4, R240 ;  /* 0x00000004ecf0723c */ /* 0x040ff000000810f0 */
[C---:B------:R-:W-:Y:S08]  /*27c70*/  HMMA.1688.F32.TF32 R112, R236.reuse, R56, R112 ;  /* 0x00000038ec70723c */ /* 0x040ff00000081070 */
[C---:B------:R-:W-:Y:S01]  /*27c80*/  HMMA.1688.F32.TF32 R108, R236.reuse, R52, R108 ;  /* 0x00000034ec6c723c */ /* 0x040fe2000008106c */
[----:B------:R-:W-:Y:S07]  /*27c90*/  STL.64 [R1+0xfb0], R120 ;  /* 0x000fb07801007387 */ /* 0x000fee0000100a00 */
[C---:B------:R-:W-:Y:S01]  /*27ca0*/  HMMA.1688.F32.TF32 R104, R236.reuse, R48, R104 ;  /* 0x00000030ec68723c */ /* 0x040fe20000081068 */
[----:B------:R2:W-:Y:S07]  /*27cb0*/  STL.64 [R1+0xfb8], R122 ;  /* 0x000fb87a01007387 */ /* 0x0005ee0000100a00 */
[C---:B------:R-:W-:Y:S01]  /*27cc0*/  HMMA.1688.F32.TF32 R100, R236.reuse, R44, R100 ;  /* 0x0000002cec64723c */ /* 0x040fe20000081064 */
[----:B--2---:R-:W2:Y:S07]  /*27cd0*/  LDL.LU.64 R122, [R1+0x37b8] ;  /* 0x0037b800017a7983 */ /* 0x004eae0000300a00 */
[C---:B------:R-:W-:Y:S01]  /*27ce0*/  HMMA.1688.F32.TF32 R96, R236.reuse, R40, R96 ;  /* 0x00000028ec60723c */ /* 0x040fe20000081060 */
[----:B------:R-:W2:Y:S07]  /*27cf0*/  LDL.LU.64 R120, [R1+0x37b0] ;  /* 0x0037b00001787983 */ /* 0x000eae0000300a00 */
[C---:B------:R-:W-:Y:S01]  /*27d00*/  HMMA.1688.F32.TF32 R92, R236.reuse, R36, R92 ;  /* 0x00000024ec5c723c */ /* 0x040fe2000008105c */
[----:B------:R-:W-:Y:S07]  /*27d10*/  STL.64 [R1+0xfa0], R116 ;  /* 0x000fa07401007387 */ /* 0x000fee0000100a00 */
[C---:B------:R-:W-:Y:S01]  /*27d20*/  HMMA.1688.F32.TF32 R88, R236.reuse, R32, R88 ;  /* 0x00000020ec58723c */ /* 0x040fe20000081058 */
[----:B------:R3:W-:Y:S07]  /*27d30*/  STL.64 [R1+0xfa8], R118 ;  /* 0x000fa87601007387 */ /* 0x0007ee0000100a00 */
[C---:B------:R-:W-:Y:S01]  /*27d40*/  HMMA.1688.F32.TF32 R84, R236.reuse, R28, R84 ;  /* 0x0000001cec54723c */ /* 0x040fe20000081054 */
[----:B---3--:R-:W3:Y:S07]  /*27d50*/  LDL.LU.64 R118, [R1+0x37a8] ;  /* 0x0037a80001767983 */ /* 0x008eee0000300a00 */
[C---:B------:R-:W-:Y:S01]  /*27d60*/  HMMA.1688.F32.TF32 R80, R236.reuse, R24, R80 ;  /* 0x00000018ec50723c */ /* 0x040fe20000081050 */
[----:B------:R-:W3:Y:S04]  /*27d70*/  LDL.LU.64 R116, [R1+0x37a0] ;  /* 0x0037a00001747983 */ /* 0x000ee80000300a00 */
[----:B------:R-:W-:Y:S03]  /*27d80*/  STL.64 [R1+0xf90], R248 ;  /* 0x000f90f801007387 */ /* 0x000fe60000100a00 */
[C---:B------:R-:W-:Y:S01]  /*27d90*/  HMMA.1688.F32.TF32 R76, R236.reuse, R20, R76 ;  /* 0x00000014ec4c723c */ /* 0x040fe2000008104c */
[----:B------:R-:W-:Y:S04]  /*27da0*/  STL.64 [R1+0xf98], R250 ;  /* 0x000f98fa01007387 */ /* 0x000fe80000100a00 */
[----:B------:R-:W-:Y:S03]  /*27db0*/  STL.64 [R1+0x6b0], R240 ;  /* 0x0006b0f001007387 */ /* 0x000fe60000100a00 */
[C---:B------:R-:W-:Y:S01]  /*27dc0*/  HMMA.1688.F32.TF32 R72, R236.reuse, R16, R72 ;  /* 0x00000010ec48723c */ /* 0x040fe20000081048 */
[----:B------:R-:W-:Y:S04]  /*27dd0*/  STL.64 [R1+0x6b8], R242 ;  /* 0x0006b8f201007387 */ /* 0x000fe80000100a00 */
[----:B------:R1:W-:Y:S03]  /*27de0*/  STL.64 [R1+0xf80], R112 ;  /* 0x000f807001007387 */ /* 0x0003e60000100a00 */
[----:B----4-:R-:W-:Y:S01]  /*27df0*/  HMMA.1688.F32.TF32 R68, R236, R12, R68 ;  /* 0x0000000cec44723c */ /* 0x010fe20000081044 */
        /* <DEDUP_REMOVED lines=23> */
[----:B----4-:R-:W2:Y:S04]  /*27f70*/  LDL.LU.64 R114, [R1+0x1f8] ;  /* 0x0001f80001727983 */ /* 0x010ea80000300a00 */
[----:B------:R-:W4:Y:S04]  /*27f80*/  LDL.LU.64 R108, [R1+0x1e0] ;  /* 0x0001e000016c7983 */ /* 0x000f280000300a00 */
[----:B------:R-:W4:Y:S04]  /*27f90*/  LDL.LU.64 R110, [R1+0x1e8] ;  /* 0x0001e800016e7983 */ /* 0x000f280000300a00 */
        /* <DEDUP_REMOVED lines=15> */
[----:B------:R-:W3:Y:S01]  /*28090*/  LDL.LU.64 R78, [R1+0x158] ;  /* 0x00015800014e7983 */ /* 0x000ee20000300a00 */
[----:B------:R-:W-:-:S03]  /*280a0*/  IMAD.MOV.U32 R14, RZ, RZ, R70 ;  /* 0x000000ffff0e7224 */ /* 0x000fc600078e0046 */
[----:B------:R-:W3:Y:S01]  /*280b0*/  LDL.LU.64 R72, [R1+0x140] ;  /* 0x0001400001487983 */ /* 0x000ee20000300a00 */
[----:B------:R-:W-:-:S03]  /*280c0*/  IMAD.MOV.U32 R18, RZ, RZ, R71 ;  /* 0x000000ffff127224 */ /* 0x000fc600078e0047 */
[----:B------:R-:W3:Y:S04]  /*280d0*/  LDL.LU.64 R74, [R1+0x148] ;  /* 0x00014800014a7983 */ /* 0x000ee80000300a00 */
[----:B------:R-:W3:Y:S04]  /*280e0*/  LDL.LU.64 R68, [R1+0x130] ;  /* 0x0001300001447983 */ /* 0x000ee80000300a00 */
[----:B------:R-:W3:Y:S04]  /*280f0*/  LDL.LU.64 R70, [R1+0x138] ;  /* 0x0001380001467983 */ /* 0x000ee80000300a00 */
[----:B------:R-:W3:Y:S04]  /*28100*/  LDL.LU.64 R240, [R1+0x120] ;  /* 0x0001200001f07983 */ /* 0x000ee80000300a00 */
[----:B------:R-:W3:Y:S04]  /*28110*/  LDL.LU.64 R242, [R1+0x128] ;  /* 0x0001280001f27983 */ /* 0x000ee80000300a00 */
[----:B------:R-:W3:Y:S04]  /*28120*/  LDL.LU.64 R248, [R1+0x110] ;  /* 0x0001100001f87983 */ /* 0x000ee80000300a00 */
[----:B------:R-:W3:Y:S04]  /*28130*/  LDL.LU.64 R250, [R1+0x118] ;  /* 0x0001180001fa7983 */ /* 0x000ee80000300a00 */
[----:B------:R-:W-:Y:S04]  /*28140*/  STL [R1+0x3604], R18 ;  /* 0x0036041201007387 */ /* 0x000fe80000100800 */
[----:B------:R-:W-:Y:S04]  /*28150*/  STL [R1+0x3600], R14 ;  /* 0x0036000e01007387 */ /* 0x000fe80000100800 */
[----:B------:R-:W-:Y:S04]  /*28160*/  LDS R236, [R2+0x40100] ;  /* 0x0401000002ec7984 */ /* 0x000fe80000000800 */
[----:B------:R-:W-:Y:S04]  /*28170*/  LDS R238, [R2+0x41100] ;  /* 0x0411000002ee7984 */ /* 0x000fe80000000800 */
[----:B------:R-:W-:Y:S04]  /*28180*/  LDS R237, [R3+0x40100] ;  /* 0x0401000003ed7984 */ /* 0x000fe80000000800 */
[----:B------:R-:W1:Y:S01]  /*28190*/  LDS R239, [R3+0x41100] ;  /* 0x0411000003ef7984 */ /* 0x000e620000000800 */
[C---:B--2---:R-:W-:Y:S08]  /*281a0*/  HMMA.1688.F32.TF32 R112, R232.reuse, R64, R112 ;  /* 0x00000040e870723c */ /* 0x044ff00000081070 */
[C---:B----4-:R-:W-:Y:S11]  /*281b0*/  HMMA.1688.F32.TF32 R108, R232.reuse, R60, R108 ;  /* 0x0000003ce86c723c */ /* 0x050ff6000008106c */
[----:B------:R-:W-:Y:S04]  /*281c0*/  @!UPT UIADD3 URZ, URZ, URZ, URZ ;  /* 0x0000003f3f3ff290 */ /* 0x000fe8000fffe03f */
[----:B------:R-:W-:Y:S04]  /*281d0*/  STL.64 [R1+0x1610], R112 ;  /* 0x0016107001007387 */ /* 0x000fe80000100a00 */
[----:B------:R2:W-:Y:S04]  /*281e0*/  STL.64 [R1+0x1618], R114 ;  /* 0x0016187201007387 */ /* 0x0005e80000100a00 */
[----:B--2---:R-:W2:Y:S04]  /*281f0*/  LDL.LU.64 R114, [R1+0x3798] ;  /* 0x0037980001727983 */ /* 0x004ea80000300a00 */
[----:B------:R-:W2:Y:S01]  /*28200*/  LDL.LU.64 R112, [R1+0x3790] ;  /* 0x0037900001707983 */ /* 0x000ea20000300a00 */
[C---:B---3--:R-:W-:Y:S03]  /*28210*/  HMMA.1688.F32.TF32 R104, R232.reuse, R8, R104 ;  /* 0x00000008e868723c */ /* 0x048fe60000081068 */
[----:B------:R-:W-:Y:S04]  /*28220*/  STL.64 [R1+0x1600], R108 ;  /* 0x0016006c01007387 */ /* 0x000fe80000100a00 */
[----:B------:R3:W-:Y:S04]  /*28230*/  STL.64 [R1+0x1608], R110 ;  /* 0x0016086e01007387 */ /* 0x0007e80000100a00 */
[----:B---3--:R-:W3:Y:S04]  /*28240*/  LDL.LU.64 R110, [R1+0x3788] ;  /* 0x00378800016e7983 */ /* 0x008ee80000300a00 */
[----:B------:R-:W3:Y:S01]  /*28250*/  LDL.LU.64 R108, [R1+0x3780] ;  /* 0x00378000016c7983 */ /* 0x000ee20000300a00 */
[C---:B------:R-:W-:Y:S07]  /*28260*/  HMMA.1688.F32.TF32 R100, R232.reuse, R4, R100 ;  /* 0x00000004e864723c */ /* 0x040fee0000081064 */
[----:B------:R-:W-:Y:S04]  /*28270*/  STL.64 [R1+0x15f0], R104 ;  /* 0x0015f06801007387 */ /* 0x000fe80000100a00 */
[----:B------:R4:W-:Y:S04]  /*28280*/  STL.64 [R1+0x15f8], R106 ;  /* 0x0015f86a01007387 */ /* 0x0009e80000100a00 */
[----:B----4-:R-:W4:Y:S04]  /*28290*/  LDL.LU.64 R106, [R1+0x3778] ;  /* 0x00377800016a7983 */ /* 0x010f280000300a00 */
[----:B------:R-:W4:Y:S04]  /*282a0*/  LDL.LU.64 R104, [R1+0x3770] ;  /* 0x0037700001687983 */ /* 0x000f280000300a00 */
[----:B------:R-:W-:Y:S04]  /*282b0*/  STL.64 [R1+0x15e0], R100 ;  /* 0x0015e06401007387 */ /* 0x000fe80000100a00 */
[----:B------:R1:W-:Y:S04]  /*282c0*/  STL.64 [R1+0x15e8], R102 ;  /* 0x0015e86601007387 */ /* 0x0003e80000100a00 */
[----:B-1----:R-:W2:Y:S04]  /*282d0*/  LDL.LU.64 R102, [R1+0x3768] ;  /* 0x0037680001667983 */ /* 0x002ea80000300a00 */
[----:B------:R-:W2:Y:S01]  /*282e0*/  LDL.LU.64 R100, [R1+0x3760] ;  /* 0x0037600001647983 */ /* 0x000ea20000300a00 */
        /* <DEDUP_REMOVED lines=8> */
[----:B-1----:R-:W2:Y:S07]  /*28370*/  LDL.LU.64 R98, [R1+0x3758] ;  /* 0x0037580001627983 */ /* 0x002eae0000300a00 */
[C---:B------:R-:W-:Y:S01]  /*28380*/  HMMA.1688.F32.TF32 R72, R232.reuse, R32, R72 ;  /* 0x00000020e848723c */ /* 0x040fe20000081048 */
[----:B------:R-:W2:Y:S04]  /*28390*/  LDL.LU.64 R96, [R1+0x3750] ;  /* 0x0037500001607983 */ /* 0x000ea80000300a00 */
[----:B------:R-:W-:Y:S03]  /*283a0*/  STL.64 [R1+0x15c0], R92 ;  /* 0x0015c05c01007387 */ /* 0x000fe60000100a00 */
        /* <DEDUP_REMOVED lines=9> */
[----:B------:R-:W-:Y:S01]  /*28440*/  HMMA.1688.F32.TF32 R232, R232, R12, R228 ;  /* 0x0000000ce8e8723c */ /* 0x000fe200000810e4 */
[----:B------:R-:W-:Y:S04]  /*28450*/  LDS R228, [R252+0x40100] ;  /* 0x04010000fce47984 */ /* 0x000fe80000000800 */
[----:B-1----:R-:W2:Y:S04]  /*28460*/  LDL.LU.64 R90, [R1+0x3738] ;  /* 0x00373800015a7983 */ /* 0x002ea80000300a00 */
[----:B------:R-:W-:Y:S01]  /*28470*/  LDS R230, [R252+0x41100] ;  /* 0x04110000fce67984 */ /* 0x000fe20000000800 */
[C---:B------:R-:W-:Y:S03]  /*28480*/  HMMA.1688.F32.TF32 R224, R236.reuse, R64, R224 ;  /* 0x00000040ece0723c */ /* 0x040fe600000810e0 */
[----:B------:R-:W-:Y:S04]  /*28490*/  LDS R229, [R0+0x40100] ;  /* 0x0401000000e57984 */ /* 0x000fe80000000800 */
[----:B------:R-:W1:Y:S04]  /*284a0*/  LDS R231, [R0+0x41100] ;  /* 0x0411000000e77984 */ /* 0x000e680000000800 */
[----:B------:R-:W3:Y:S04]  /*284b0*/  LDL.LU.64 R88, [R1+0x3730] ;  /* 0x0037300001587983 */ /* 0x000ee80000300a00 */
[----:B------:R-:W-:Y:S04]  /*284c0*/  STL.64 [R1+0x15a0], R84 ;  /* 0x0015a05401007387 */ /* 0x000fe80000100a00 */
[----:B------:R1:W-:Y:S01]  /*284d0*/  STL.64 [R1+0x15a8], R86 ;  /* 0x0015a85601007387 */ /* 0x0003e20000100a00 */
[C---:B------:R-:W-:Y:S03]  /*284e0*/  HMMA.1688.F32.TF32 R220, R236.reuse, R60, R220 ;  /* 0x0000003cecdc723c */ /* 0x040fe600000810dc */
[----:B-1----:R-:W3:Y:S04]  /*284f0*/  LDL.LU.64 R86, [R1+0x3728] ;  /* 0x0037280001567983 */ /* 0x002ee80000300a00 */
        /* <DEDUP_REMOVED lines=11> */
[----:B------:R-:W-:Y:S01]  /*285b0*/  STL.64 [R1+0x1570], R72 ;  /* 0x0015704801007387 */ /* 0x000fe20000100a00 */
[C---:B------:R-:W-:Y:S03]  /*285c0*/  HMMA.1688.F32.TF32 R204, R236.reuse, R52, R204 ;  /* 0x00000034eccc723c */ /* 0x040fe600000810cc */
[----:B------:R1:W-:Y:S05]  /*285d0*/  STL.64 [R1+0x1578], R74 ;  /* 0x0015784a01007387 */ /* 0x0003ea0000100a00 */
[C---:B------:R-:W-:Y:S01]  /*285e0*/  HMMA.1688.F32.TF32 R200, R236.reuse, R48, R200 ;  /* 0x00000030ecc8723c */ /* 0x040fe200000810c8 */
[----:B-1----:R-:W4:Y:S04]  /*285f0*/  LDL.LU.64 R74, [R1+0x36f8] ;  /* 0x0036f800014a7983 */ /* 0x002f280000300a00 */
[----:B------:R-:W4:Y:S04]  /*28600*/  LDL.LU.64 R72, [R1+0x36f0] ;  /* 0x0036f00001487983 */ /* 0x000f280000300a00 */
[----:B------:R-:W-:Y:S01]  /*28610*/  STL.64 [R1+0x1560], R68 ;  /* 0x0015604401007387 */ /* 0x000fe20000100a00 */
[----:B------:R-:W-:Y:S03]  /*28620*/  HMMA.1688.F32.TF32 R196, R236, R44, R196 ;  /* 0x0000002cecc4723c */ /* 0x000fe600000810c4 */
[----:B------:R1:W-:Y:S01]  /*28630*/  STL.64 [R1+0x1568], R70 ;  /* 0x0015684601007387 */ /* 0x0003e20000100a00 */
[----:B------:R-:W-:-:S04]  /*28640*/  IMAD.MOV.U32 R15, RZ, RZ, R227 ;  /* 0x000000ffff0f7224 */ /* 0x000fc800078e00e3 */
[C---:B------:R-:W-:Y:S01]  /*28650*/  HMMA.1688.F32.TF32 R192, R236.reuse, R40, R192 ;  /* 0x00000028ecc0723c */ /* 0x040fe200000810c0 */
[----:B-1----:R-:W4:Y:S04]  /*28660*/  LDL.LU.64 R70, [R1+0x36e8] ;  /* 0x0036e80001467983 */ /* 0x002f280000300a00 */
[----:B------:R-:W4:Y:S04]  /*28670*/  LDL.LU.64 R68, [R1+0x36e0] ;  /* 0x0036e00001447983 */ /* 0x000f280000300a00 */
[----:B------:R-:W-:Y:S01]  /*28680*/  STL.64 [R1+0x1550], R240 ;  /* 0x001550f001007387 */ /* 0x000fe20000100a00 */
[----:B------:R-:W-:Y:S03]  /*28690*/  HMMA.1688.F32.TF32 R188, R236, R36, R188 ;  /* 0x00000024ecbc723c */ /* 0x000fe600000810bc */
[----:B------:R1:W-:Y:S01]  /*286a0*/  STL.64 [R1+0x1558], R242 ;  /* 0x001558f201007387 */ /* 0x0003e20000100a00 */
[----:B------:R-:W-:-:S02]  /*286b0*/  IMAD.MOV.U32 R23, RZ, RZ, R226 ;  /* 0x000000ffff177224 */ /* 0x000fc400078e00e2 */
[----:B------:R-:W-:Y:S02]  /*286c0*/  IMAD.MOV.U32 R22, RZ, RZ, R225 ;  /* 0x000000ffff167224 */ /* 0x000fe400078e00e1 */
[C---:B------:R-:W-:Y:S01]  /*286d0*/  HMMA.1688.F32.TF32 R184, R236.reuse, R32, R184 ;  /* 0x00000020ecb8723c */ /* 0x040fe200000810b8 */
[----:B------:R-:W-:Y:S01]  /*286e0*/  IMAD.MOV.U32 R19, RZ, RZ, R224 ;  /* 0x000000ffff137224 */ /* 0x000fe200078e00e0 */
[----:B-1----:R-:W4:Y:S04]  /*286f0*/  LDL.LU.64 R242, [R1+0x36d8] ;  /* 0x0036d80001f27983 */ /* 0x002f280000300a00 */
[----:B------:R-:W4:Y:S04]  /*28700*/  LDL.LU.64 R240, [R1+0x36d0] ;  /* 0x0036d00001f07983 */ /* 0x000f280000300a00 */
[----:B------:R-:W-:Y:S01]  /*28710*/  STL.64 [R1+0x1540], R248 ;  /* 0x001540f801007387 */ /* 0x000fe20000100a00 */
[C---:B------:R-:W-:Y:S03]  /*28720*/  HMMA.1688.F32.TF32 R180, R236.reuse, R28, R180 ;  /* 0x0000001cecb4723c */ /* 0x040fe600000810b4 */
[----:B------:R-:W-:Y:S04]  /*28730*/  STL.64 [R1+0x1548], R250 ;  /* 0x001548fa01007387 */ /* 0x000fe80000100a00 */
[----:B------:R-:W-:Y:S01]  /*28740*/  STL.64 [R1+0x1530], R244 ;  /* 0x001530f401007387 */ /* 0x000fe20000100a00 */
[C---:B------:R-:W-:Y:S03]  /*28750*/  HMMA.1688.F32.TF32 R176, R236.reuse, R24, R176 ;  /* 0x00000018ecb0723c */ /* 0x040fe600000810b0 */
[----:B------:R-:W-:Y:S04]  /*28760*/  STL.64 [R1+0x1538], R246 ;  /* 0x001538f601007387 */ /* 0x000fe80000100a00 */
[----:B------:R-:W-:Y:S01]  /*28770*/  STL.64 [R1+0x1520], R232 ;  /* 0x001520e801007387 */ /* 0x000fe20000100a00 */
[C---:B------:R-:W-:Y:S03]  /*28780*/  HMMA.1688.F32.TF32 R172, R236.reuse, R20, R172 ;  /* 0x00000014ecac723c */ /* 0x040fe600000810ac */
[----:B------:R-:W-:Y:S04]  /*28790*/  STL.64 [R1+0x1528], R234 ;  /* 0x001528ea01007387 */ /* 0x000fe80000100a00 */
[----:B------:R-:W-:Y:S01]  /*287a0*/  STL [R1+0x3614], R15 ;  /* 0x0036140f01007387 */ /* 0x000fe20000100800 */
[C---:B------:R-:W-:Y:S03]  /*287b0*/  HMMA.1688.F32.TF32 R168, R236.reuse, R16, R168 ;  /* 0x00000010eca8723c */ /* 0x040fe600000810a8 */
[----:B------:R-:W-:Y:S04]  /*287c0*/  STL [R1+0x3610], R23 ;  /* 0x0036101701007387 */ /* 0x000fe80000100800 */
[----:B------:R-:W-:Y:S01]  /*287d0*/  STL [R1+0x360c], R22 ;  /* 0x00360c1601007387 */ /* 0x000fe20000100800 */
[----:B------:R-:W-:Y:S03]  /*287e0*/  HMMA.1688.F32.TF32 R164, R236, R12, R164 ;  /* 0x0000000ceca4723c */ /* 0x000fe600000810a4 */
[----:B------:R-:W-:Y:S04]  /*287f0*/  STL [R1+0x3608], R19 ;  /* 0x0036081301007387 */ /* 0x000fe80000100800 */
        /* <DEDUP_REMOVED lines=36> */
[----:B------:R-:W-:Y:S04]  /*28a40*/  STL.64 [R1+0x838], R170 ;  /* 0x000838aa01007387 */ /* 0x000fe80000100a00 */
[----:B------:R-:W-:Y:S01]  /*28a50*/  STL.64 [R1+0x800], R164 ;  /* 0x000800a401007387 */ /* 0x000fe20000100a00 */
[C---:B--2---:R-:W-:Y:S03]  /*28a60*/  HMMA.1688.F32.TF32 R112, R228.reuse, R24, R112 ;  /* 0x00000018e470723c */ /* 0x044fe60000081070 */
        /* <DEDUP_REMOVED lines=13> */
[----:B------:R1:W-:Y:S04]  /*28b40*/  STL.64 [R1+0x13b0], R136 ;  /* 0x0013b08801007387 */ /* 0x0003e80000100a00 */
[----:B------:R2:W-:Y:S04]  /*28b50*/  STL.64 [R1+0x13b8], R138 ;  /* 0x0013b88a01007387 */ /* 0x0005e80000100a00 */
[----:B------:R1:W-:Y:S04]  /*28b60*/  STL.64 [R1+0x13a0], R132 ;  /* 0x0013a08401007387 */ /* 0x0003e80000100a00 */
[----:B------:R1:W-:Y:S04]  /*28b70*/  STL.64 [R1+0x13a8], R134 ;  /* 0x0013a88601007387 */ /* 0x0003e80000100a00 */
[----:B------:R-:W-:Y:S04]  /*28b80*/  STL.64 [R1+0x1390], R128 ;  /* 0x0013908001007387 */ /* 0x000fe80000100a00 */
[----:B------:R-:W-:Y:S04]  /*28b90*/  STL.64 [R1+0x1398], R130 ;  /* 0x0013988201007387 */ /* 0x000fe80000100a00 */
[----:B------:R-:W-:Y:S04]  /*28ba0*/  STL.64 [R1+0x1380], R124 ;  /* 0x0013807c01007387 */ /* 0x000fe80000100a00 */
[----:B------:R-:W-:Y:S04]  /*28bb0*/  STL.64 [R1+0x1388], R126 ;  /* 0x0013887e01007387 */ /* 0x000fe80000100a00 */
[----:B------:R-:W-:Y:S04]  /*28bc0*/  STL.64 [R1+0x1370], R120 ;  /* 0x0013707801007387 */ /* 0x000fe80000100a00 */
[----:B------:R-:W-:Y:S04]  /*28bd0*/  STL.64 [R1+0x1378], R122 ;  /* 0x0013787a01007387 */ /* 0x000fe80000100a00 */
[----:B------:R-:W-:Y:S01]  /*28be0*/  STL.64 [R1+0x1360], R116 ;  /* 0x0013607401007387 */ /* 0x000fe20000100a00 */
[C---:B---3--:R-:W-:Y:S03]  /*28bf0*/  HMMA.1688.F32.TF32 R108, R228.reuse, R20, R108 ;  /* 0x00000014e46c723c */ /* 0x048fe6000008106c */
[----:B------:R-:W-:Y:S04]  /*28c00*/  STL.64 [R1+0x1368], R118 ;  /* 0x0013687601007387 */ /* 0x000fe80000100a00 */
[----:B-1----:R-:W3:Y:S04]  /*28c10*/  LDL.LU.64 R136, [R1+0x190] ;  /* 0x0001900001887983 */ /* 0x002ee80000300a00 */
[----:B------:R-:W-:Y:S04]  /*28c20*/  STL.64 [R1+0x1350], R112 ;  /* 0x0013507001007387 */ /* 0x000fe80000100a00 */
[----:B------:R-:W-:Y:S04]  /*28c30*/  STL.64 [R1+0x1358], R114 ;  /* 0x0013587201007387 */ /* 0x000fe80000100a00 */
[----:B--2---:R-:W3:Y:S01]  /*28c40*/  LDL.LU.64 R138, [R1+0x198] ;  /* 0x00019800018a7983 */ /* 0x004ee20000300a00 */
[C---:B----4-:R-:W-:Y:S03]  /*28c50*/  HMMA.1688.F32.TF32 R104, R228.reuse, R16, R104 ;  /* 0x00000010e468723c */ /* 0x050fe60000081068 */
[----:B------:R-:W-:Y:S04]  /*28c60*/  STL.64 [R1+0x1340], R108 ;  /* 0x0013406c01007387 */ /* 0x000fe80000100a00 */
[----:B------:R-:W-:Y:S04]  /*28c70*/  STL.64 [R1+0x1348], R110 ;  /* 0x0013486e01007387 */ /* 0x000fe80000100a00 */
[----:B------:R-:W2:Y:S04]  /*28c80*/  LDL.LU.64 R132, [R1+0x210] ;  /* 0x0002100001847983 */ /* 0x000ea80000300a00 */
[----:B------:R-:W2:Y:S01]  /*28c90*/  LDL.LU.64 R134, [R1+0x218] ;  /* 0x0002180001867983 */ /* 0x000ea20000300a00 */
[----:B------:R-:W-:Y:S03]  /*28ca0*/  HMMA.1688.F32.TF32 R100, R228, R12, R100 ;  /* 0x0000000ce464723c */ /* 0x000fe60000081064 */
[----:B------:R-:W-:Y:S04]  /*28cb0*/  LDS R248, [R2+0x40180] ;  /* 0x0401800002f87984 */ /* 0x000fe80000000800 */
[----:B------:R1:W-:Y:S04]  /*28cc0*/  STL.64 [R1+0x1330], R104 ;  /* 0x0013306801007387 */ /* 0x0003e80000100a00 */
[----:B------:R4:W-:Y:S04]  /*28cd0*/  STL.64 [R1+0x1338], R106 ;  /* 0x0013386a01007387 */ /* 0x0009e80000100a00 */
[----:B------:R-:W-:Y:S04]  /*28ce0*/  LDS R250, [R2+0x41180] ;  /* 0x0411800002fa7984 */ /* 0x000fe80000000800 */
[----:B-1----:R-:W2:Y:S04]  /*28cf0*/  LDL.LU.64 R104, [R1+0x240] ;  /* 0x0002400001687983 */ /* 0x002ea80000300a00 */
[----:B----4-:R-:W2:Y:S04]  /*28d00*/  LDL.LU.64 R106, [R1+0x248] ;  /* 0x00024800016a7983 */ /* 0x010ea80000300a00 */
[----:B------:R-:W-:Y:S04]  /*28d10*/  STL.64 [R1+0x1320], R100 ;  /* 0x0013206401007387 */ /* 0x000fe80000100a00 */
[----:B------:R-:W-:Y:S04]  /*28d20*/  STL.64 [R1+0x1328], R102 ;  /* 0x0013286601007387 */ /* 0x000fe80000100a00 */
[----:B------:R-:W2:Y:S04]  /*28d30*/  LDL.LU.64 R128, [R1+0x260] ;  /* 0x0002600001807983 */ /* 0x000ea80000300a00 */
[----:B------:R-:W2:Y:S04]  /*28d40*/  LDL.LU.64 R130, [R1+0x268] ;  /* 0x0002680001827983 */ /* 0x000ea80000300a00 */
[----:B------:R-:W2:Y:S04]  /*28d50*/  LDL.LU.64 R124, [R1+0x280] ;  /* 0x00028000017c7983 */ /* 0x000ea80000300a00 */
[----:B------:R-:W2:Y:S04]  /*28d60*/  LDL.LU.64 R126, [R1+0x288] ;  /* 0x00028800017e7983 */ /* 0x000ea80000300a00 */
[----:B------:R-:W2:Y:S04]  /*28d70*/  LDL.LU.64 R120, [R1+0x2a0] ;  /* 0x0002a00001787983 */ /* 0x000ea80000300a00 */
[----:B------:R-:W2:Y:S04]  /*28d80*/  LDL.LU.64 R122, [R1+0x2a8] ;  /* 0x0002a800017a7983 */ /* 0x000ea80000300a00 */
[----:B------:R-:W2:Y:S04]  /*28d90*/  LDL.LU.64 R116, [R1+0x300] ;  /* 0x0003000001747983 */ /* 0x000ea80000300a00 */
[----:B------:R-:W2:Y:S04]  /*28da0*/  LDL.LU.64 R118, [R1+0x308] ;  /* 0x0003080001767983 */ /* 0x000ea80000300a00 */
[----:B------:R-:W-:Y:S04]  /*28db0*/  LDS R249, [R3+0x40180] ;  /* 0x0401800003f97984 */ /* 0x000fe80000000800 */
[----:B------:R-:W1:Y:S04]  /*28dc0*/  LDS R251, [R3+0x41180] ;  /* 0x0411800003fb7984 */ /* 0x000e680000000800 */
[----:B------:R-:W2:Y:S04]  /*28dd0*/  LDL.LU.64 R112, [R1+0x2e0] ;  /* 0x0002e00001707983 */ /* 0x000ea80000300a00 */
[----:B------:R-:W2:Y:S04]  /*28de0*/  LDL.LU.64 R114, [R1+0x2e8] ;  /* 0x0002e80001727983 */ /* 0x000ea80000300a00 */
[----:B------:R-:W-:Y:S04]  /*28df0*/  LDS R100, [R252+0x40180] ;  /* 0x04018000fc647984 */ /* 0x000fe80000000800 */
[----:B------:R-:W-:Y:S04]  /*28e00*/  LDS R102, [R252+0x41180] ;  /* 0x04118000fc667984 */ /* 0x000fe80000000800 */
[----:B------:R-:W-:Y:S04]  /*28e10*/  LDS R101, [R0+0x40180] ;  /* 0x0401800000657984 */ /* 0x000fe80000000800 */
[----:B------:R-:W2:Y:S04]  /*28e20*/  LDS R103, [R0+0x41180] ;  /* 0x0411800000677984 */ /* 0x000ea80000000800 */
[----:B------:R-:W-:Y:S04]  /*28e30*/  LDS R164, [R2+0x40300] ;  /* 0x0403000002a47984 */ /* 0x000fe80000000800 */
[----:B------:R-:W-:Y:S04]  /*28e40*/  LDS R166, [R2+0x41300] ;  /* 0x0413000002a67984 */ /* 0x000fe80000000800 */
[----:B------:R-:W-:Y:S01]  /*28e50*/  LDS R165, [R3+0x40300] ;  /* 0x0403000003a57984 */ /* 0x000fe20000000800 */
[C---:B-1----:R-:W-:Y:S03]  /*28e60*/  HMMA.1688.F32.TF32 R96, R248.reuse, R64, R96 ;  /* 0x00000040f860723c */ /* 0x042fe60000081060 */
[----:B------:R-:W-:Y:S04]  /*28e70*/  LDS R167, [R3+0x41300] ;  /* 0x0413000003a77984 */ /* 0x000fe80000000800 */
[----:B------:R-:W-:Y:S01]  /*28e80*/  LDS R232, [R2+0x40380] ;  /* 0x0403800002e87984 */ /* 0x000fe20000000800 */
[C---:B------:R-:W-:Y:S03]  /*28e90*/  HMMA.1688.F32.TF32 R92, R248.reuse, R60, R92 ;  /* 0x0000003cf85c723c */ /* 0x040fe6000008105c */
        /* <DEDUP_REMOVED lines=9> */
[----:B------:R-:W-:Y:S05]  /*28f30*/  LDS R171, [R0+0x41280] ;  /* 0x0412800000ab7984 */ /* 0x000fea0000000800 */
[C---:B------:R-:W-:Y:S08]  /*28f40*/  HMMA.1688.F32.TF32 R76, R248.reuse, R52, R76 ;  /* 0x00000034f84c723c */ /* 0x040ff0000008104c */
[C---:B------:R-:W-:Y:S01]  /*28f50*/  HMMA.1688.F32.TF32 R72, R248.reuse, R48, R72 ;  /* 0x00000030f848723c */ /* 0x040fe20000081048 */
        /* <DEDUP_REMOVED lines=9> */
[----:B------:R1:W-:Y:S01]  /*28ff0*/  STL.64 [R1+0x748], R82 ;  /* 0x0007485201007387 */ /* 0x0003e20000100a00 */
[C---:B------:R-:W-:Y:S03]  /*29000*/  HMMA.1688.F32.TF32 R68, R248.reuse, R44, R68 ;  /* 0x0000002cf844723c */ /* 0x040fe60000081044 */
[----:B------:R-:W-:Y:S04]  /*29010*/  STL.64 [R1+0x700], R76 ;  /* 0x0007004c01007387 */ /* 0x000fe80000100a00 */
[----:B------:R-:W-:Y:S04]  /*29020*/  STL.64 [R1+0x708], R78 ;  /* 0x0007084e01007387 */ /* 0x000fe80000100a00 */
[----:B-1----:R-:W4:Y:S04]  /*29030*/  LDL.LU.64 R80, [R1+0x400] ;  /* 0x0004000001507983 */ /* 0x002f280000300a00 */
[----:B------:R-:W-:Y:S04]  /*29040*/  STL.64 [R1+0x180], R72 ;  /* 0x0001804801007387 */ /* 0x000fe80000100a00 */
[----:B------:R-:W-:Y:S04]  /*29050*/  STL.64 [R1+0x188], R74 ;  /* 0x0001884a01007387 */ /* 0x000fe80000100a00 */
[----:B------:R-:W4:Y:S04]  /*29060*/  LDL.LU.64 R82, [R1+0x408] ;  /* 0x0004080001527983 */ /* 0x000f280000300a00 */
[----:B------:R-:W-:Y:S04]  /*29070*/  STL.64 [R1+0x70], R68 ;  /* 0x0000704401007387 */ /* 0x000fe80000100a00 */
[----:B------:R3:W-:Y:S04]  /*29080*/  STL.64 [R1+0x78], R70 ;  /* 0x0000784601007387 */ /* 0x0007e80000100a00 */
[----:B------:R-:W4:Y:S04]  /*29090*/  LDL.LU.64 R108, [R1+0x3f0] ;  /* 0x0003f000016c7983 */ /* 0x000f280000300a00 */
[----:B------:R-:W4:Y:S01]  /*290a0*/  LDL.LU.64 R110, [R1+0x3f8] ;  /* 0x0003f800016e7983 */ /* 0x000f220000300a00 */
[C---:B---3--:R-:W-:Y:S11]  /*290b0*/  HMMA.1688.F32.TF32 R68, R248.reuse, R40, R136 ;  /* 0x00000028f844723c */ /* 0x048ff60000081088 */
[----:B------:R-:W-:Y:S11]  /*290c0*/  @!UPT UIADD3 URZ, URZ, URZ, URZ ;  /* 0x0000003f3f3ff290 */ /* 0x000ff6000fffe03f */
[----:B------:R-:W-:Y:S01]  /*290d0*/  @!UPT UIADD3 URZ, URZ, URZ, URZ ;  /* 0x0000003f3f3ff290 */ /* 0x000fe2000fffe03f */
[----:B------:R-:W-:Y:S04]  /*290e0*/  STL.64 [R1+0x60], R68 ;  /* 0x0000604401007387 */ /* 0x000fe80000100a00 */
[----:B------:R2:W-:Y:S04]  /*290f0*/  STL.64 [R1+0x68], R70 ;  /* 0x0000684601007387 */ /* 0x0005e80000100a00 */
[----:B------:R-:W3:Y:S04]  /*29100*/  LDL.LU.64 R76, [R1+0x3e0] ;  /* 0x0003e000014c7983 */ /* 0x000ee80000300a00 */
[----:B------:R-:W3:Y:S01]  /*29110*/  LDL.LU.64 R78, [R1+0x3e8] ;  /* 0x0003e800014e7983 */ /* 0x000ee20000300a00 */
[C---:B--2---:R-:W-:Y:S11]  /*29120*/  HMMA.1688.F32.TF32 R68, R248.reuse, R36, R132 ;  /* 0x00000024f844723c */ /* 0x044ff60000081084 */
[----:B------:R-:W-:Y:S11]  /*29130*/  @!UPT UIADD3 URZ, URZ, URZ, URZ ;  /* 0x0000003f3f3ff290 */ /* 0x000ff6000fffe03f */
[----:B------:R-:W-:Y:S01]  /*29140*/  @!UPT UIADD3 URZ, URZ, URZ, URZ ;  /* 0x0000003f3f3ff290 */ /* 0x000fe2000fffe03f */
[----:B------:R-:W-:Y:S04]  /*29150*/  STL.64 [R1+0x50], R68 ;  /* 0x0000504401007387 */ /* 0x000fe80000100a00 */
[----:B------:R1:W-:Y:S02]  /*29160*/  STL.64 [R1+0x58], R70 ;  /* 0x0000584601007387 */ /* 0x0003e40000100a00 */
[C---:B-1----:R-:W-:Y:S02]  /*29170*/  HMMA.1688.F32.TF32 R68, R248.reuse, R32, R104 ;  /* 0x00000020f844723c */ /* 0x042fe40000081068 */
[----:B------:R-:W2:Y:S04]  /*29180*/  LDL.LU.64 R104, [R1+0x3d0] ;  /* 0x0003d00001687983 */ /* 0x000ea80000300a00 */
[----:B------:R-:W2:Y:S11]  /*29190*/  LDL.LU.64 R106, [R1+0x3d8] ;  /* 0x0003d800016a7983 */ /* 0x000eb60000300a00 */
[----:B------:R-:W-:Y:S06]  /*291a0*/  @!UPT UIADD3 URZ, URZ, URZ, URZ ;  /* 0x0000003f3f3ff290 */ /* 0x000fec000fffe03f */
[----:B------:R-:W-:Y:S04]  /*291b0*/  STL.64 [R1+0x40], R68 ;  /* 0x0000404401007387 */ /* 0x000fe80000100a00 */
[----:B------:R1:W-:Y:S04]  /*291c0*/  STL.64 [R1+0x48], R70 ;  /* 0x0000484601007387 */ /* 0x0003e80000100a00 */
[----:B------:R-:W2:Y:S04]  /*291d0*/  LDL.LU.64 R96, [R1+0x3c0] ;  /* 0x0003c00001607983 */ /* 0x000ea80000300a00 */
[----:B------:R-:W2:Y:S01]  /*291e0*/  LDL.LU.64 R98, [R1+0x3c8] ;  /* 0x0003c80001627983 */ /* 0x000ea20000300a00 */
[C---:B-1----:R-:W-:Y:S11]  /*291f0*/  HMMA.1688.F32.TF32 R68, R248.reuse, R28, R128 ;  /* 0x0000001cf844723c */ /* 0x042ff60000081080 */
[----:B------:R-:W-:Y:S11]  /*29200*/  @!UPT UIADD3 URZ, URZ, URZ, URZ ;  /* 0x0000003f3f3ff290 */ /* 0x000ff6000fffe03f */
[----:B------:R-:W-:Y:S01]  /*29210*/  @!UPT UIADD3 URZ, URZ, URZ, URZ ;  /* 0x0000003f3f3ff290 */ /* 0x000fe2000fffe03f */
        /* <DEDUP_REMOVED lines=21> */
[----:B------:R-:W-:Y:S04]  /*29370*/  STL.64 [R1], R68 ;  /* 0x0000004401007387 */ /* 0x000fe80000100a00 */
[----:B------:R-:W-:Y:S04]  /*29380*/  STL.64 [R1+0x8], R70 ;  /* 0x0000084601007387 */ /* 0x000fe80000100a00 */
[----:B------:R-:W2:Y:S04]  /*29390*/  LDL.LU.64 R88, [R1+0x380] ;  /* 0x0003800001587983 */ /* 0x000ea80000300a00 */
[----:B------:R-:W2:Y:S01]  /*293a0*/  LDL.LU.64 R90, [R1+0x388] ;  /* 0x00038800015a7983 */ /* 0x000ea20000300a00 */
[----:B------:R-:W-:Y:S03]  /*293b0*/  HMMA.1688.F32.TF32 R248, R248, R12, R112 ;  /* 0x0000000cf8f8723c */ /* 0x000fe60000081070 */
[----:B------:R-:W-:Y:S04]  /*293c0*/  LDS R68, [R2+0x40200] ;  /* 0x0402000002447984 */ /* 0x000fe80000000800 */
[----:B------:R-:W-:Y:S01]  /*293d0*/  LDS R70, [R2+0x41200] ;  /* 0x0412000002467984 */ /* 0x000fe20000000800 */
[C---:B----4-:R-:W-:Y:S03]  /*293e0*/  HMMA.1688.F32.TF32 R112, R100.reuse, R64, R80 ;  /* 0x000000406470723c */ /* 0x050fe60000081050 */
[----:B------:R-:W-:Y:S04]  /*293f0*/  LDS R69, [R3+0x40200] ;  /* 0x0402000003457984 */ /* 0x000fe80000000800 */
[----:B------:R-:W1:Y:S08]  /*29400*/  LDS R71, [R3+0x41200] ;  /* 0x0412000003477984 */ /* 0x000e700000000800 */
[----:B------:R-:W-:Y:S04]  /*29410*/  STL.64 [R1+0x3590], R250 ;  /* 0x003590fa01007387 */ /* 0x000fe80000100a00 */
[----:B------:R-:W-:Y:S04]  /*29420*/  STL.64 [R1+0x3588], R248 ;  /* 0x003588f801007387 */ /* 0x000fe80000100a00 */
[----:B------:R-:W4:Y:S04]  /*29430*/  LDL.LU.64 R80, [R1+0x370] ;  /* 0x0003700001507983 */ /* 0x000f280000300a00 */
[----:B------:R-:W4:Y:S04]  /*29440*/  LDL.LU.64 R82, [R1+0x378] ;  /* 0x0003780001527983 */ /* 0x000f280000300a00 */
[----:B------:R-:W-:Y:S04]  /*29450*/  STL.64 [R1+0x1210], R112 ;  /* 0x0012107001007387 */ /* 0x000fe80000100a00 */
[----:B------:R1:W-:Y:S02]  /*29460*/  STL.64 [R1+0x1218], R114 ;  /* 0x0012187201007387 */ /* 0x0003e40000100a00 */
[C---:B-1----:R-:W-:Y:S02]  /*29470*/  HMMA.1688.F32.TF32 R112, R100.reuse, R60, R108 ;  /* 0x0000003c6470723c */ /* 0x042fe4000008106c */
[----:B------:R-:W4:Y:S04]  /*29480*/  LDL.LU.64 R108, [R1+0x360] ;  /* 0x00036000016c7983 */ /* 0x000f280000300a00 */
[----:B------:R-:W4:Y:S11]  /*29490*/  LDL.LU.64 R110, [R1+0x368] ;  /* 0x00036800016e7983 */ /* 0x000f360000300a00 */
[----:B------:R-:W-:Y:S06]  /*294a0*/  @!UPT UIADD3 URZ, URZ, URZ, URZ ;  /* 0x0000003f3f3ff290 */ /* 0x000fec000fffe03f */
[----:B------:R-:W-:Y:S04]  /*294b0*/  STL.64 [R1+0x1200], R112 ;  /* 0x0012007001007387 */ /* 0x000fe80000100a00 */
[----:B------:R3:W-:Y:S02]  /*294c0*/  STL.64 [R1+0x1208], R114 ;  /* 0x0012087201007387 */ /* 0x0007e40000100a00 */
[C---:B---3--:R-:W-:Y:S02]  /*294d0*/  HMMA.1688.F32.TF32 R112, R100.reuse, R8, R76 ;  /* 0x000000086470723c */ /* 0x048fe4000008104c */
[----:B------:R-:W3:Y:S04]  /*294e0*/  LDL.LU.64 R76, [R1+0x350] ;  /* 0x00035000014c7983 */ /* 0x000ee80000300a00 */
[----:B------:R-:W3:Y:S11]  /*294f0*/  LDL.LU.64 R78, [R1+0x358] ;  /* 0x00035800014e7983 */ /* 0x000ef60000300a00 */
[----:B------:R-:W-:Y:S06]  /*29500*/  @!UPT UIADD3 URZ, URZ, URZ, URZ ;  /* 0x0000003f3f3ff290 */ /* 0x000fec000fffe03f */
[----:B------:R-:W-:Y:S04]  /*29510*/  STL.64 [R1+0x11f0], R112 ;  /* 0x0011f07001007387 */ /* 0x000fe80000100a00 */
[----:B------:R2:W-:Y:S02]  /*29520*/  STL.64 [R1+0x11f8], R114 ;  /* 0x0011f87201007387 */ /* 0x0005e40000100a00 */
[C---:B--2---:R-:W-:Y:S02]  /*29530*/  HMMA.1688.F32.TF32 R112, R100.reuse, R4, R104 ;  /* 0x000000046470723c */ /* 0x044fe40000081068 */
[----:B------:R-:W2:Y:S04]  /*29540*/  LDL.LU.64 R104, [R1+0x340] ;  /* 0x0003400001687983 */ /* 0x000ea80000300a00 */
[----:B------:R-:W2:Y:S11]  /*29550*/  LDL.LU.64 R106, [R1+0x348] ;  /* 0x00034800016a7983 */ /* 0x000eb60000300a00 */
[----:B------:R-:W-:Y:S06]  /*29560*/  @!UPT UIADD3 URZ, URZ, URZ, URZ ;  /* 0x0000003f3f3ff290 */ /* 0x000fec000fffe03f */
[----:B------:R-:W-:Y:S04]  /*29570*/  STL.64 [R1+0x11e0], R112 ;  /* 0x0011e07001007387 */ /* 0x000fe80000100a00 */
[----:B------:R1:W-:Y:S02]  /*29580*/  STL.64 [R1+0x11e8], R114 ;  /* 0x0011e87201007387 */ /* 0x0003e40000100a00 */
[C---:B-1----:R-:W-:Y:S02]  /*29590*/  HMMA.1688.F32.TF32 R112, R100.reuse, R56, R96 ;  /* 0x000000386470723c */ /* 0x042fe40000081060 */
        /* <DEDUP_REMOVED lines=29> */
[C---:B----4-:R-:W-:Y:S02]  /*29770*/  HMMA.1688.F32.TF32 R112, R100.reuse, R36, R80 ;  /* 0x000000246470723c */ /* 0x050fe40000081050 */
[----:B------:R-:W4:Y:S04]  /*29780*/  LDL.LU.64 R80, [R1+0x420] ;  /* 0x0004200001507983 */ /* 0x000f280000300a00 */
[----:B------:R-:W4:Y:S11]  /*29790*/  LDL.LU.64 R82, [R1+0x428] ;  /* 0x0004280001527983 */ /* 0x000f360000300a00 */
[----:B------:R-:W-:Y:S06]  /*297a0*/  @!UPT UIADD3 URZ, URZ, URZ, URZ ;  /* 0x0000003f3f3ff290 */ /* 0x000fec000fffe03f */
        /* <DEDUP_REMOVED lines=16> */
[----:B------:R-:W2:Y:S02]  /*298b0*/  LDL.LU.64 R106, [R1+0x488] ;  /* 0x00048800016a7983 */ /* 0x000ea40000300a00 */
[C---:B------:R-:W-:Y:S11]  /*298c0*/  HMMA.1688.F32.TF32 R96, R100.reuse, R20, R96 ;  /* 0x000000146460723c */ /* 0x040ff60000081060 */
[----:B------:R-:W-:Y:S04]  /*298d0*/  @!UPT UIADD3 URZ, URZ, URZ, URZ ;  /* 0x0000003f3f3ff290 */ /* 0x000fe8000fffe03f */
[----:B------:R1:W-:Y:S04]  /*298e0*/  STL.64 [R1+0x1150], R112 ;  /* 0x0011507001007387 */ /* 0x0003e80000100a00 */
[----:B------:R1:W-:Y:S04]  /*298f0*/  STL.64 [R1+0x1158], R114 ;  /* 0x0011587201007387 */ /* 0x0003e80000100a00 */
[----:B-1----:R-:W2:Y:S04]  /*29900*/  LDL.LU.64 R112, [R1+0x4a0] ;  /* 0x0004a00001707983 */ /* 0x002ea80000300a00 */
[----:B------:R-:W2:Y:S04]  /*29910*/  LDL.LU.64 R114, [R1+0x4a8] ;  /* 0x0004a80001727983 */ /* 0x000ea80000300a00 */
[----:B------:R-:W-:Y:S04]  /*29920*/  STL.64 [R1+0x1140], R96 ;  /* 0x0011406001007387 */ /* 0x000fe80000100a00 */
[----:B------:R1:W-:Y:S02]  /*29930*/  STL.64 [R1+0x1148], R98 ;  /* 0x0011486201007387 */ /* 0x0003e40000100a00 */
[C---:B-1----:R-:W-:Y:S02]  /*29940*/  HMMA.1688.F32.TF32 R96, R100.reuse, R16, R84 ;  /* 0x000000106460723c */ /* 0x042fe40000081054 */
[----:B------:R-:W2:Y:S04]  /*29950*/  LDL.LU.64 R84, [R1+0x4d0] ;  /* 0x0004d00001547983 */ /* 0x000ea80000300a00 */
[----:B------:R-:W2:Y:S02]  /*29960*/  LDL.LU.64 R86, [R1+0x4d8] ;  /* 0x0004d80001567983 */ /* 0x000ea40000300a00 */
[----:B------:R-:W-:Y:S11]  /*29970*/  HMMA.1688.F32.TF32 R72, R100, R12, R72 ;  /* 0x0000000c6448723c */ /* 0x000ff60000081048 */
[----:B------:R-:W-:Y:S04]  /*29980*/  @!UPT UIADD3 URZ, URZ, URZ, URZ ;  /* 0x0000003f3f3ff290 */ /* 0x000fe8000fffe03f */
[----:B------:R1:W-:Y:S04]  /*29990*/  STL.64 [R1+0x1130], R96 ;  /* 0x0011306001007387 */ /* 0x0003e80000100a00 */
[----:B------:R1:W-:Y:S04]  /*299a0*/  STL.64 [R1+0x1138], R98 ;  /* 0x0011386201007387 */ /* 0x0003e80000100a00 */
[----:B-1----:R-:W2:Y:S04]  /*299b0*/  LDL.LU.64 R96, [R1+0x4e0] ;  /* 0x0004e00001607983 */ /* 0x002ea80000300a00 */
[----:B------:R-:W2:Y:S04]  /*299c0*/  LDL.LU.64 R98, [R1+0x4e8] ;  /* 0x0004e80001627983 */ /* 0x000ea80000300a00 */
[----:B------:R-:W-:Y:S04]  /*299d0*/  STL.64 [R1+0x1120], R72 ;  /* 0x0011204801007387 */ /* 0x000fe80000100a00 */
[----:B------:R-:W-:Y:S01]  /*299e0*/  STL.64 [R1+0x1128], R74 ;  /* 0x0011284a01007387 */ /* 0x000fe20000100a00 */
[C---:B------:R-:W-:Y:S03]  /*299f0*/  HMMA.1688.F32.TF32 R100, R68.reuse, R64, R92 ;  /* 0x000000404464723c */ /* 0x040fe6000008105c */
[----:B------:R-:W2:Y:S04]  /*29a00*/  LDL.LU.64 R92, [R1+0x4f0] ;  /* 0x0004f000015c7983 */ /* 0x000ea80000300a00 */
[----:B------:R-:W2:Y:S04]  /*29a10*/  LDL.LU.64 R94, [R1+0x4f8] ;  /* 0x0004f800015e7983 */ /* 0x000ea80000300a00 */
[----:B------:R-:W-:Y:S04]  /*29a20*/  LDS R72, [R252+0x40200] ;  /* 0x04020000fc487984 */ /* 0x000fe80000000800 */
[----:B------:R-:W-:Y:S04]  /*29a30*/  LDS R74, [R252+0x41200] ;  /* 0x04120000fc4a7984 */ /* 0x000fe80000000800 */
[----:B------:R-:W-:Y:S04]  /*29a40*/  LDS R73, [R0+0x40200] ;  /* 0x0402000000497984 */ /* 0x000fe80000000800 */
[----:B------:R-:W1:Y:S04]  /*29a50*/  LDS R75, [R0+0x41200] ;  /* 0x04120000004b7984 */ /* 0x000e680000000800 */
        /* <DEDUP_REMOVED lines=30> */
[----:B------:R1:W-:Y:S04]  /*29c40*/  STL.64 [R1+0x120], R100 ;  /* 0x0001206401007387 */ /* 0x0003e80000100a00 */
[----:B------:R1:W-:Y:S01]  /*29c50*/  STL.64 [R1+0x128], R102 ;  /* 0x0001286601007387 */ /* 0x0003e20000100a00 */
[C---:B------:R-:W-:Y:S03]  /*29c60*/  HMMA.1688.F32.TF32 R112, R68.reuse, R48, R112 ;  /* 0x000000304470723c */ /* 0x040fe60000081070 */
[----:B-1----:R-:W2:Y:S04]  /*29c70*/  LDL.LU.64 R100, [R1+0x540] ;  /* 0x0005400001647983 */ /* 0x002ea80000300a00 */
[----:B------:R-:W2:Y:S11]  /*29c80*/  LDL.LU.64 R102, [R1+0x548] ;  /* 0x0005480001667983 */ /* 0x000eb60000300a00 */
[----:B------:R-:W-:Y:S05]  /*29c90*/  @!UPT UIADD3 URZ, URZ, URZ, URZ ;  /* 0x0000003f3f3ff290 */ /* 0x000fea000fffe03f */
        /* <DEDUP_REMOVED lines=28> */
[----:B------:R-:W4:Y:S02]  /*29e60*/  LDL.LU.64 R82, [R1+0x628] ;  /* 0x0006280001527983 */ /* 0x000f240000300a00 */
[C---:B------:R-:W-:Y:S11]  /*29e70*/  HMMA.1688.F32.TF32 R108, R68.reuse, R24, R108 ;  /* 0x00000018446c723c */ /* 0x040ff6000008106c */
[----:B------:R-:W-:Y:S04]  /*29e80*/  @!UPT UIADD3 URZ, URZ, URZ, URZ ;  /* 0x0000003f3f3ff290 */ /* 0x000fe8000fffe03f */
[----:B------:R1:W-:Y:S04]  /*29e90*/  STL.64 [R1+0xc0], R112 ;  /* 0x0000c07001007387 */ /* 0x0003e80000100a00 */
[----:B------:R3:W-:Y:S04]  /*29ea0*/  STL.64 [R1+0xc8], R114 ;  /* 0x0000c87201007387 */ /* 0x0007e80000100a00 */
[----:B-1----:R-:W4:Y:S04]  /*29eb0*/  LDL.LU.64 R112, [R1+0x610] ;  /* 0x0006100001707983 */ /* 0x002f280000300a00 */
[----:B---3--:R-:W3:Y:S04]  /*29ec0*/  LDL.LU.64 R114, [R1+0x618] ;  /* 0x0006180001727983 */ /* 0x008ee80000300a00 */
[----:B------:R-:W-:Y:S04]  /*29ed0*/  STL.64 [R1+0xb0], R108 ;  /* 0x0000b06c01007387 */ /* 0x000fe80000100a00 */
[----:B------:R1:W-:Y:S02]  /*29ee0*/  STL.64 [R1+0xb8], R110 ;  /* 0x0000b86e01007387 */ /* 0x0003e40000100a00 */
[C---:B-1----:R-:W-:Y:S02]  /*29ef0*/  HMMA.1688.F32.TF32 R108, R68.reuse, R20, R76 ;  /* 0x00000014446c723c */ /* 0x042fe4000008104c */
[----:B------:R-:W3:Y:S04]  /*29f00*/  LDL.LU.64 R76, [R1+0x600] ;  /* 0x00060000014c7983 */ /* 0x000ee80000300a00 */
[----:B------:R-:W3:Y:S02]  /*29f10*/  LDL.LU.64 R78, [R1+0x608] ;  /* 0x00060800014e7983 */ /* 0x000ee40000300a00 */
[C---:B--2---:R-:W-:Y:S11]  /*29f20*/  HMMA.1688.F32.TF32 R104, R68.reuse, R16, R104 ;  /* 0x000000104468723c */ /* 0x044ff60000081068 */
[----:B------:R-:W-:Y:S04]  /*29f30*/  @!UPT UIADD3 URZ, URZ, URZ, URZ ;  /* 0x0000003f3f3ff290 */ /* 0x000fe8000fffe03f */
[----:B------:R1:W-:Y:S04]  /*29f40*/  STL.64 [R1+0xa0], R108 ;  /* 0x0000a06c01007387 */ /* 0x0003e80000100a00 */
[----:B------:R2:W-:Y:S04]  /*29f50*/  STL.64 [R1+0xa8], R110 ;  /* 0x0000a86e01007387 */ /* 0x0005e80000100a00 */
[----:B-1----:R-:W3:Y:S04]  /*29f60*/  LDL.LU.64 R108, [R1+0x5f0] ;  /* 0x0005f000016c7983 */ /* 0x002ee80000300a00 */
[----:B--2---:R-:W2:Y:S01]  /*29f70*/  LDL.LU.64 R110, [R1+0x5f8] ;  /* 0x0005f800016e7983 */ /* 0x004ea20000300a00 */
[----:B------:R-:W-:Y:S03]  /*29f80*/  HMMA.1688.F32.TF32 R68, R68, R12, R100 ;  /* 0x0000000c4444723c */ /* 0x000fe60000081064 */
[----:B------:R1:W-:Y:S04]  /*29f90*/  STL.64 [R1+0x90], R104 ;  /* 0x0000906801007387 */ /* 0x0003e80000100a00 */
[----:B------:R1:W-:Y:S04]  /*29fa0*/  STL.64 [R1+0x98], R106 ;  /* 0x0000986a01007387 */ /* 0x0003e80000100a00 */
[----:B------:R-:W-:Y:S04]  /*29fb0*/  LDS R100, [R2+0x40280] ;  /* 0x0402800002647984 */ /* 0x000fe80000000800 */
[----:B-1----:R-:W2:Y:S04]  /*29fc0*/  LDL.LU.64 R104, [R1+0x5e0] ;  /* 0x0005e00001687983 */ /* 0x002ea80000300a00 */
[----:B------:R-:W2:Y:S04]  /*29fd0*/  LDL.LU.64 R106, [R1+0x5e8] ;  /* 0x0005e800016a7983 */ /* 0x000ea80000300a00 */
[----:B------:R-:W-:Y:S04]  /*29fe0*/  LDS R102, [R2+0x41280] ;  /* 0x0412800002667984 */ /* 0x000fe80000000800 */
[----:B------:R-:W-:Y:S04]  /*29ff0*/  STL.64 [R1+0x80], R68 ;  /* 0x0000804401007387 */ /* 0x000fe80000100a00 */
[----:B------:R1:W-:Y:S04]  /*2a000*/  STL.64 [R1+0x88], R70 ;  /* 0x0000884601007387 */ /* 0x0003e80000100a00 */
[----:B------:R-:W-:Y:S04]  /*2a010*/  LDS R101, [R3+0x40280] ;  /* 0x0402800003657984 */ /* 0x000fe80000000800 */
[----:B------:R-:W2:Y:S01]  /*2a020*/  LDS R103, [R3+0x41280] ;  /* 0x0412800003677984 */ /* 0x000ea20000000800 */
[C---:B-1----:R-:W-:Y:S03]  /*2a030*/  HMMA.1688.F32.TF32 R68, R72.reuse, R64, R84 ;  /* 0x000000404844723c */ /* 0x042fe60000081054 */
[----:B------:R-:W2:Y:S04]  /*2a040*/  LDL.LU.64 R84, [R1+0x5d0] ;  /* 0x0005d00001547983 */ /* 0x000ea80000300a00 */
        /* <DEDUP_REMOVED lines=25> */
[C---:B---3--:R-:W-:Y:S11]  /*2a1e0*/  HMMA.1688.F32.TF32 R112, R72.reuse, R52, R112 ;  /* 0x000000344870723c */ /* 0x048ff60000081070 */
        /* <DEDUP_REMOVED lines=14> */
[----:B------:R-:W3:Y:S01]  /*2a2d0*/  LDL.LU.64 R116, [R1+0x570] ;  /* 0x0005700001747983 */ /* 0x000ee20000300a00 */
[C---:B------:R-:W-:Y:S03]  /*2a2e0*/  HMMA.1688.F32.TF32 R104, R72.reuse, R40, R104 ;  /* 0x000000284868723c */ /* 0x040fe60000081068 */
[----:B------:R-:W-:Y:S04]  /*2a2f0*/  STL.64 [R1+0xe50], R108 ;  /* 0x000e506c01007387 */ /* 0x000fe80000100a00 */
[----:B------:R-:W-:Y:S04]  /*2a300*/  STL.64 [R1+0xe58], R110 ;  /* 0x000e586e01007387 */ /* 0x000fe80000100a00 */
[----:B------:R-:W3:Y:S11]  /*2a310*/  LDL.LU.64 R118, [R1+0x578] ;  /* 0x0005780001767983 */ /* 0x000ef60000300a00 */
[----:B------:R-:W-:Y:S01]  /*2a320*/  @!UPT UIADD3 URZ, URZ, URZ, URZ ;  /* 0x0000003f3f3ff290 */ /* 0x000fe2000fffe03f */
[----:B------:R-:W-:Y:S04]  /*2a330*/  STL.64 [R1+0xe40], R104 ;  /* 0x000e406801007387 */ /* 0x000fe80000100a00 */
[----:B------:R2:W-:Y:S04]  /*2a340*/  STL.64 [R1+0xe48], R106 ;  /* 0x000e486a01007387 */ /* 0x0005e80000100a00 */
[----:B-1----:R-:W3:Y:S04]  /*2a350*/  LDL.LU.64 R112, [R1+0x670] ;  /* 0x0006700001707983 */ /* 0x002ee80000300a00 */
[----:B--2---:R-:W2:Y:S01]  /*2a360*/  LDL.LU.64 R114, [R1+0x678] ;  /* 0x0006780001727983 */ /* 0x004ea20000300a00 */
[C---:B------:R-:W-:Y:S03]  /*2a370*/  HMMA.1688.F32.TF32 R104, R72.reuse, R36, R84 ;  /* 0x000000244868723c */ /* 0x040fe60000081054 */
[----:B------:R-:W2:Y:S04]  /*2a380*/  LDL.LU.64 R84, [R1+0x680] ;  /* 0x0006800001547983 */ /* 0x000ea80000300a00 */
[----:B------:R-:W2:Y:S01]  /*2a390*/  LDL.LU.64 R86, [R1+0x688] ;  /* 0x0006880001567983 */ /* 0x000ea20000300a00 */
[C---:B------:R-:W-:Y:S11]  /*2a3a0*/  HMMA.1688.F32.TF32 R96, R72.reuse, R32, R96 ;  /* 0x000000204860723c */ /* 0x040ff60000081060 */
[----:B------:R-:W-:Y:S04]  /*2a3b0*/  @!UPT UIADD3 URZ, URZ, URZ, URZ ;  /* 0x0000003f3f3ff290 */ /* 0x000fe8000fffe03f */
[----:B------:R-:W-:Y:S04]  /*2a3c0*/  STL.64 [R1+0xe30], R104 ;  /* 0x000e306801007387 */ /* 0x000fe80000100a00 */
[----:B------:R-:W-:Y:S04]  /*2a3d0*/  STL.64 [R1+0xe38], R106 ;  /* 0x000e386a01007387 */ /* 0x000fe80000100a00 */
[----:B------:R-:W2:Y:S04]  /*2a3e0*/  LDL.LU.64 R108, [R1+0x690] ;  /* 0x00069000016c7983 */ /* 0x000ea80000300a00 */
[----:B------:R-:W2:Y:S01]  /*2a3f0*/  LDL.LU.64 R110, [R1+0x698] ;  /* 0x00069800016e7983 */ /* 0x000ea20000300a00 */
[C---:B------:R-:W-:Y:S03]  /*2a400*/  HMMA.1688.F32.TF32 R92, R72.reuse, R28, R92 ;  /* 0x0000001c485c723c */ /* 0x040fe6000008105c */
[----:B------:R1:W-:Y:S04]  /*2a410*/  STL.64 [R1+0xe20], R96 ;  /* 0x000e206001007387 */ /* 0x0003e80000100a00 */
[----:B------:R1:W-:Y:S04]  /*2a420*/  STL.64 [R1+0xe28], R98 ;  /* 0x000e286201007387 */ /* 0x0003e80000100a00 */
[----:B-1----:R-:W2:Y:S04]  /*2a430*/  LDL.LU.64 R96, [R1+0x6a0] ;  /* 0x0006a00001607983 */ /* 0x002ea80000300a00 */
[----:B------:R-:W2:Y:S08]  /*2a440*/  LDL.LU.64 R98, [R1+0x6a8] ;  /* 0x0006a80001627983 */ /* 0x000eb00000300a00 */
[----:B------:R-:W-:Y:S04]  /*2a450*/  STL.64 [R1+0xe10], R92 ;  /* 0x000e105c01007387 */ /* 0x000fe80000100a00 */
[----:B------:R1:W-:Y:S02]  /*2a460*/  STL.64 [R1+0xe18], R94 ;  /* 0x000e185e01007387 */ /* 0x0003e40000100a00 */
[C---:B-1----:R-:W-:Y:S02]  /*2a470*/  HMMA.1688.F32.TF32 R92, R72.reuse, R24, R88 ;  /* 0x00000018485c723c */ /* 0x042fe40000081058 */
[----:B------:R-:W2:Y:S04]  /*2a480*/  LDL.LU.64 R88, [R1+0x6c0] ;  /* 0x0006c00001587983 */ /* 0x000ea80000300a00 */
[----:B------:R-:W2:Y:S11]  /*2a490*/  LDL.LU.64 R90, [R1+0x6c8] ;  /* 0x0006c800015a7983 */ /* 0x000eb60000300a00 */
[----:B------:R-:W-:Y:S06]  /*2a4a0*/  @!UPT UIADD3 URZ, URZ, URZ, URZ ;  /* 0x0000003f3f3ff290 */ /* 0x000fec000fffe03f */
[----:B------:R1:W-:Y:S04]  /*2a4b0*/  STL.64 [R1+0xe00], R92 ;  /* 0x000e005c01007387 */ /* 0x0003e80000100a00 */
[----:B------:R4:W-:Y:S04]  /*2a4c0*/  STL.64 [R1+0xe08], R94 ;  /* 0x000e085e01007387 */ /* 0x0009e80000100a00 */
[----:B-1----:R-:W2:Y:S04]  /*2a4d0*/  LDL.LU.64 R92, [R1+0x6d0] ;  /* 0x0006d000015c7983 */ /* 0x002ea80000300a00 */
[----:B----4-:R-:W4:Y:S01]  /*2a4e0*/  LDL.LU.64 R94, [R1+0x6d8] ;  /* 0x0006d800015e7983 */ /* 0x010f220000300a00 */
[C---:B------:R-:W-:Y:S11]  /*2a4f0*/  HMMA.1688.F32.TF32 R80, R72.reuse, R20, R80 ;  /* 0x000000144850723c */ /* 0x040ff60000081050 */
[----:B------:R-:W-:Y:S11]  /*2a500*/  @!UPT UIADD3 URZ, URZ, URZ, URZ ;  /* 0x0000003f3f3ff290 */ /* 0x000ff6000fffe03f */
[----:B------:R-:W-:Y:S01]  /*2a510*/  @!UPT UIADD3 URZ, URZ, URZ, URZ ;  /* 0x0000003f3f3ff290 */ /* 0x000fe2000fffe03f */
[----:B------:R-:W-:Y:S04]  /*2a520*/  STL.64 [R1+0xdf0], R80 ;  /* 0x000df05001007387 */ /* 0x000fe80000100a00 */
[----:B------:R3:W-:Y:S02]  /*2a530*/  STL.64 [R1+0xdf8], R82 ;  /* 0x000df85201007387 */ /* 0x0007e40000100a00 */
[C---:B---3--:R-:W-:Y:S02]  /*2a540*/  HMMA.1688.F32.TF32 R80, R72.reuse, R16, R68 ;  /* 0x000000104850723c */ /* 0x048fe40000081044 */
[----:B------:R-:W3:Y:S04]  /*2a550*/  LDL.LU.64 R68, [R1+0x6e0] ;  /* 0x0006e00001447983 */ /* 0x000ee80000300a00 */
[----:B------:R-:W3:Y:S02]  /*2a560*/  LDL.LU.64 R70, [R1+0x6e8] ;  /* 0x0006e80001467983 */ /* 0x000ee40000300a00 */
[----:B------:R-:W-:Y:S11]  /*2a570*/  HMMA.1688.F32.TF32 R72, R72, R12, R76 ;  /* 0x0000000c4848723c */ /* 0x000ff6000008104c */
[----:B------:R-:W-:Y:S04]  /*2a580*/  @!UPT UIADD3 URZ, URZ, URZ, URZ ;  /* 0x0000003f3f3ff290 */ /* 0x000fe8000fffe03f */
[----:B------:R1:W-:Y:S04]  /*2a590*/  STL.64 [R1+0xde0], R80 ;  /* 0x000de05001007387 */ /* 0x0003e80000100a00 */
[----:B------:R1:W-:Y:S04]  /*2a5a0*/  STL.64 [R1+0xde8], R82 ;  /* 0x000de85201007387 */ /* 0x0003e80000100a00 */
[----:B------:R-:W3:Y:S04]  /*2a5b0*/  LDL.LU.64 R104, [R1+0x6f0] ;  /* 0x0006f00001687983 */ /* 0x000ee80000300a00 */
[----:B------:R-:W3:Y:S04]  /*2a5c0*/  LDL.LU.64 R106, [R1+0x6f8] ;  /* 0x0006f800016a7983 */ /* 0x000ee80000300a00 */
[----:B------:R-:W-:Y:S04]  /*2a5d0*/  STL.64 [R1+0xdd0], R72 ;  /* 0x000dd04801007387 */ /* 0x000fe80000100a00 */
[----:B------:R1:W-:Y:S04]  /*2a5e0*/  STL.64 [R1+0xdd8], R74 ;  /* 0x000dd84a01007387 */ /* 0x0003e80000100a00 */
[----:B------:R-:W3:Y:S04]  /*2a5f0*/  LDL.LU.64 R76, [R1+0x710] ;  /* 0x00071000014c7983 */ /* 0x000ee80000300a00 */
[----:B------:R-:W3:Y:S04]  /*2a600*/  LDL.LU.64 R78, [R1+0x718] ;  /* 0x00071800014e7983 */ /* 0x000ee80000300a00 */
[----:B-1----:R-:W3:Y:S04]  /*2a610*/  LDL.LU.64 R80, [R1+0x720] ;  /* 0x0007200001507983 */ /* 0x002ee80000300a00 */
[----:B------:R-:W3:Y:S01]  /*2a620*/  LDL.LU.64 R82, [R1+0x728] ;  /* 0x0007280001527983 */ /* 0x000ee20000300a00 */
[C---:B------:R-:W-:Y:S08]  /*2a630*/  HMMA.1688.F32.TF32 R116, R100.reuse, R64, R116 ;  /* 0x000000406474723c */ /* 0x040ff00000081074 */
[C---:B--2---:R-:W-:Y:S08]  /*2a640*/  HMMA.1688.F32.TF32 R112, R100.reuse, R60, R112 ;  /* 0x0000003c6470723c */ /* 0x044ff00000081070 */
[C---:B------:R-:W-:Y:S07]  /*2a650*/  HMMA.1688.F32.TF32 R72, R100.reuse, R8, R84 ;  /* 0x000000086448723c */ /* 0x040fee0000081054 */
[----:B------:R-:W-:Y:S04]  /*2a660*/  STL.64 [R1+0x1e0], R116 ;  /* 0x0001e07401007387 */ /* 0x000fe80000100a00 */
[----:B------:R-:W-:Y:S04]  /*2a670*/  STL.64 [R1+0x1e8], R118 ;  /* 0x0001e87601007387 */ /* 0x000fe80000100a00 */
[----:B------:R-:W2:Y:S04]  /*2a680*/  LDL.LU.64 R84, [R1+0x730] ;  /* 0x0007300001547983 */ /* 0x000ea80000300a00 */
[----:B------:R-:W-:Y:S04]  /*2a690*/  STL.64 [R1+0x1d0], R112 ;  /* 0x0001d07001007387 */ /* 0x000fe80000100a00 */
[----:B------:R-:W-:Y:S04]  /*2a6a0*/  STL.64 [R1+0x1d8], R114 ;  /* 0x0001d87201007387 */ /* 0x000fe80000100a00 */
[----:B------:R-:W2:Y:S04]  /*2a6b0*/  LDL.LU.64 R86, [R1+0x738] ;  /* 0x0007380001567983 */ /* 0x000ea80000300a00 */
[----:B------:R-:W-:Y:S04]  /*2a6c0*/  STL.64 [R1+0x1c0], R72 ;  /* 0x0001c04801007387 */ /* 0x000fe80000100a00 */
[----:B------:R1:W-:Y:S01]  /*2a6d0*/  STL.64 [R1+0x1c8], R74 ;  /* 0x0001c84a01007387 */ /* 0x0003e20000100a00 */
[C---:B------:R-:W-:Y:S11]  /*2a6e0*/  HMMA.1688.F32.TF32 R108, R100.reuse, R4, R108 ;  /* 0x00000004646c723c */ /* 0x040ff6000008106c */
[----:B------:R-:W-:Y:S11]  /*2a6f0*/  @!UPT UIADD3 URZ, URZ, URZ, URZ ;  /* 0x0000003f3f3ff290 */ /* 0x000ff6000fffe03f */
[----:B------:R-:W-:Y:S01]  /*2a700*/  @!UPT UIADD3 URZ, URZ, URZ, URZ ;  /* 0x0000003f3f3ff290 */ /* 0x000fe2000fffe03f */
[----:B------:R-:W-:Y:S01]  /*2a710*/  STL.64 [R1+0x1b0], R108 ;  /* 0x0001b06c01007387 */ /* 0x000fe20000100a00 */
[C---:B------:R-:W-:Y:S03]  /*2a720*/  HMMA.1688.F32.TF32 R96, R100.reuse, R56, R96 ;  /* 0x000000386460723c */ /* 0x040fe60000081060 */
[----:B------:R-:W-:Y:S05]  /*2a730*/  STL.64 [R1+0x1b8], R110 ;  /* 0x0001b86e01007387 */ /* 0x000fea0000100a00 */
[C---:B-1----:R-:W-:Y:S01]  /*2a740*/  HMMA.1688.F32.TF32 R72, R100.reuse, R52, R88 ;  /* 0x000000346448723c */ /* 0x042fe20000081058 */
[----:B------:R-:W2:Y:S11]  /*2a750*/  LDL.LU.64 R88, [R1+0x770] ;  /* 0x0007700001587983 */ /* 0x000eb60000300a00 */
[----:B------:R-:W-:Y:S03]  /*2a760*/  @!UPT UIADD3 URZ, URZ, URZ, URZ ;  /* 0x0000003f3f3ff290 */ /* 0x000fe6000fffe03f */
[----:B------:R1:W-:Y:S04]  /*2a770*/  STL.64 [R1+0x1a0], R96 ;  /* 0x0001a06001007387 */ /* 0x0003e80000100a00 */
[----:B------:R1:W-:Y:S04]  /*2a780*/  STL.64 [R1+0x1a8], R98 ;  /* 0x0001a86201007387 */ /* 0x0003e80000100a00 */
[----:B------:R-:W2:Y:S04]  /*2a790*/  LDL.LU.64 R90, [R1+0x778] ;  /* 0x00077800015a7983 */ /* 0x000ea80000300a00 */
[----:B------:R-:W-:Y:S04]  /*2a7a0*/  STL.64 [R1+0x190], R72 ;  /* 0x0001904801007387 */ /* 0x000fe80000100a00 */
[----:B------:R1:W-:Y:S01]  /*2a7b0*/  STL.64 [R1+0x198], R74 ;  /* 0x0001984a01007387 */ /* 0x0003e20000100a00 */
[C---:B----4-:R-:W-:Y:S03]  /*2a7c0*/  HMMA.1688.F32.TF32 R244, R100.reuse, R48, R92 ;  /* 0x0000003064f4723c */ /* 0x050fe6000008105c */
[----:B------:R-:W4:Y:S04]  /*2a7d0*/  LDL.LU.64 R92, [R1+0x780] ;  /* 0x00078000015c7983 */ /* 0x000f280000300a00 */
[----:B------:R-:W4:Y:S04]  /*2a7e0*/  LDL.LU.64 R94, [R1+0x788] ;  /* 0x00078800015e7983 */ /* 0x000f280000300a00 */
[----:B-1----:R-:W4:Y:S04]  /*2a7f0*/  LDL.LU.64 R96, [R1+0x7a0] ;  /* 0x0007a00001607983 */ /* 0x002f280000300a00 */
[----:B------:R-:W4:Y:S08]  /*2a800*/  LDL.LU.64 R98, [R1+0x7a8] ;  /* 0x0007a80001627983 */ /* 0x000f300000300a00 */
[----:B------:R-:W-:Y:S04]  /*2a810*/  STL.64 [R1+0x3450], R246 ;  /* 0x003450f601007387 */ /* 0x000fe80000100a00 */
[----:B------:R-:W-:Y:S04]  /*2a820*/  STL.64 [R1+0x3448], R244 ;  /* 0x003448f401007387 */ /* 0x000fe80000100a00 */
[----:B------:R-:W4:Y:S04]  /*2a830*/  LDL.LU.64 R112, [R1+0x790] ;  /* 0x0007900001707983 */ /* 0x000f280000300a00 */
[----:B------:R-:W4:Y:S01]  /*2a840*/  LDL.LU.64 R114, [R1+0x798] ;  /* 0x0007980001727983 */ /* 0x000f220000300a00 */
[C---:B---3--:R-:W-:Y:S08]  /*2a850*/  HMMA.1688.F32.TF32 R68, R100.reuse, R44, R68 ;  /* 0x0000002c6444723c */ /* 0x048ff00000081044 */
[C---:B------:R-:W-:Y:S11]  /*2a860*/  HMMA.1688.F32.TF32 R72, R100.reuse, R40, R104 ;  /* 0x000000286448723c */ /* 0x040ff60000081068 */
[----:B------:R-:W-:Y:S04]  /*2a870*/  @!UPT UIADD3 URZ, URZ, URZ, URZ ;  /* 0x0000003f3f3ff290 */ /* 0x000fe8000fffe03f */
[----:B------:R-:W-:Y:S04]  /*2a880*/  STL.64 [R1+0x3460], R70 ;  /* 0x0034604601007387 */ /* 0x000fe80000100a00 */
[----:B------:R-:W-:Y:S01]  /*2a890*/  STL.64 [R1+0x3458], R68 ;  /* 0x0034584401007387 */ /* 0x000fe20000100a00 */
[C---:B------:R-:W-:Y:S08]  /*2a8a0*/  HMMA.1688.F32.TF32 R76, R100.reuse, R36, R76 ;  /* 0x00000024644c723c */ /* 0x040ff0000008104c */
[C---:B------:R-:W-:Y:S01]  /*2a8b0*/  HMMA.1688.F32.TF32 R80, R100.reuse, R32, R80 ;  /* 0x000000206450723c */ /* 0x040fe20000081050 */
[----:B------:R-:W-:Y:S04]  /*2a8c0*/  STL.64 [R1+0x3470], R74 ;  /* 0x0034704a01007387 */ /* 0x000fe80000100a00 */
[----:B------:R-:W-:Y:S04]  /*2a8d0*/  STL.64 [R1+0x3468], R72 ;  /* 0x0034684801007387 */ /* 0x000fe80000100a00 */
[----:B------:R-:W3:Y:S04]  /*2a8e0*/  LDL.LU.64 R104, [R1+0x7b0] ;  /* 0x0007b00001687983 */ /* 0x000ee80000300a00 */
[----:B------:R-:W3:Y:S04]  /*2a8f0*/  LDL.LU.64 R106, [R1+0x7b8] ;  /* 0x0007b800016a7983 */ /* 0x000ee80000300a00 */
[----:B------:R-:W-:Y:S04]  /*2a900*/  STL.64 [R1+0x3480], R78 ;  /* 0x0034804e01007387 */ /* 0x000fe80000100a00 */
[----:B------:R1:W-:Y:S04]  /*2a910*/  STL.64 [R1+0x3478], R76 ;  /* 0x0034784c01007387 */ /* 0x0003e80000100a00 */
[----:B------:R-:W3:Y:S04]  /*2a920*/  LDL.LU.64 R108, [R1+0x7d0] ;  /* 0x0007d000016c7983 */ /* 0x000ee80000300a00 */
[----:B------:R-:W3:Y:S04]  /*2a930*/  LDL.LU.64 R110, [R1+0x7d8] ;  /* 0x0007d800016e7983 */ /* 0x000ee80000300a00 */
[----:B------:R-:W-:Y:S04]  /*2a940*/  STL.64 [R1+0x3490], R82 ;  /* 0x0034905201007387 */ /* 0x000fe80000100a00 */
[----:B------:R-:W-:Y:S04]  /*2a950*/  STL.64 [R1+0x3488], R80 ;  /* 0x0034885001007387 */ /* 0x000fe80000100a00 */
[----:B-1----:R-:W3:Y:S04]  /*2a960*/  LDL.LU.64 R76, [R1+0x7f0] ;  /* 0x0007f000014c7983 */ /* 0x002ee80000300a00 */
[----:B------:R-:W3:Y:S01]  /*2a970*/  LDL.LU.64 R78, [R1+0x7f8] ;  /* 0x0007f800014e7983 */ /* 0x000ee20000300a00 */
[C---:B--2---:R-:W-:Y:S11]  /*2a980*/  HMMA.1688.F32.TF32 R84, R100.reuse, R28, R84 ;  /* 0x0000001c6454723c */ /* 0x044ff60000081054 */
[----:B------:R-:W-:Y:S11]  /*2a990*/  @!UPT UIADD3 URZ, URZ, URZ, URZ ;  /* 0x0000003f3f3ff290 */ /* 0x000ff6000fffe03f */
[----:B------:R-:W-:Y:S01]  /*2a9a0*/  @!UPT UIADD3 URZ, URZ, URZ, URZ ;  /* 0x0000003f3f3ff290 */ /* 0x000fe2000fffe03f */
[----:B------:R-:W-:Y:S04]  /*2a9b0*/  STL.64 [R1+0x34a0], R86 ;  /* 0x0034a05601007387 */ /* 0x000fe80000100a00 */
[----:B------:R-:W-:Y:S01]  /*2a9c0*/  STL.64 [R1+0x3498], R84 ;  /* 0x0034985401007387 */ /* 0x000fe20000100a00 */
[C---:B------:R-:W-:Y:S08]  /*2a9d0*/  HMMA.1688.F32.TF32 R88, R100.reuse, R24, R88 ;  /* 0x000000186458723c */ /* 0x040ff00000081058 */
[C---:B----4-:R-:W-:Y:S11]  /*2a9e0*/  HMMA.1688.F32.TF32 R92, R100.reuse, R20, R92 ;  /* 0x00000014645c723c */ /* 0x050ff6000008105c */
[----:B------:R-:W-:Y:S04]  /*2a9f0*/  @!UPT UIADD3 URZ, URZ, URZ, URZ ;  /* 0x0000003f3f3ff290 */ /* 0x000fe8000fffe03f */
[----:B------:R-:W-:Y:S04]  /*2aa00*/  STL.64 [R1+0x34b0], R90 ;  /* 0x0034b05a01007387 */ /* 0x000fe80000100a00 */
[----:B------:R-:W-:Y:S04]  /*2aa10*/  STL.64 [R1+0x34a8], R88 ;  /* 0x0034a85801007387 */ /* 0x000fe80000100a00 */
[----:B------:R-:W-:Y:S04]  /*2aa20*/  STL.64 [R1+0x34c0], R94 ;  /* 0x0034c05e01007387 */ /* 0x000fe80000100a00 */
[----:B------:R-:W-:Y:S04]  /*2aa30*/  STL.64 [R1+0x34b8], R92 ;  /* 0x0034b85c01007387 */ /* 0x000fe80000100a00 */
[----:B------:R-:W2:Y:S04]  /*2aa40*/  LDL.LU.64 R72, [R1+0x810] ;  /* 0x0008100001487983 */ /* 0x000ea80000300a00 */
[----:B------:R-:W2:Y:S01]  /*2aa50*/  LDL.LU.64 R74, [R1+0x818] ;  /* 0x00081800014a7983 */ /* 0x000ea20000300a00 */
[C---:B------:R-:W-:Y:S11]  /*2aa60*/  HMMA.1688.F32.TF32 R96, R100.reuse, R16, R96 ;  /* 0x000000106460723c */ /* 0x040ff60000081060 */
[----:B------:R-:W-:Y:S11]  /*2aa70*/  @!UPT UIADD3 URZ, URZ, URZ, URZ ;  /* 0x0000003f3f3ff290 */ /* 0x000ff6000fffe03f */
[----:B------:R-:W-:Y:S01]  /*2aa80*/  @!UPT UIADD3 URZ, URZ, URZ, URZ ;  /* 0x0000003f3f3ff290 */ /* 0x000fe2000fffe03f */
[----:B------:R-:W-:Y:S04]  /*2aa90*/  STL.64 [R1+0x34d0], R98 ;  /* 0x0034d06201007387 */ /* 0x000fe80000100a00 */
[----:B------:R-:W-:Y:S04]  /*2aaa0*/  STL.64 [R1+0x34c8], R96 ;  /* 0x0034c86001007387 */ /* 0x000fe80000100a00 */
[----:B------:R-:W4:Y:S04]  /*2aab0*/  LDL.LU.64 R68, [R1+0x840] ;  /* 0x0008400001447983 */ /* 0x000f280000300a00 */
[----:B------:R-:W4:Y:S01]  /*2aac0*/  LDL.LU.64 R70, [R1+0x848] ;  /* 0x0008480001467983 */ /* 0x000f220000300a00 */
[----:B------:R-:W-:Y:S11]  /*2aad0*/  HMMA.1688.F32.TF32 R100, R100, R12, R112 ;  /* 0x0000000c6464723c */ /* 0x000ff60000081070 */
[----:B------:R-:W-:Y:S11]  /*2aae0*/  @!UPT UIADD3 URZ, URZ, URZ, URZ ;  /* 0x0000003f3f3ff290 */ /* 0x000ff6000fffe03f */
[----:B------:R-:W-:Y:S01]  /*2aaf0*/  @!UPT UIADD3 URZ, URZ, URZ, URZ ;  /* 0x0000003f3f3ff290 */ /* 0x000fe2000fffe03f */
[----:B------:R-:W-:Y:S01]  /*2ab00*/  STL.64 [R1+0x34e0], R102 ;  /* 0x0034e06601007387 */ /* 0x000fe20000100a00 */
[C---:B---3--:R-:W-:Y:S08]  /*2ab10*/  HMMA.1688.F32.TF32 R104, R164.reuse, R64, R104 ;  /* 0x00000040a468723c */ /* 0x048ff00000081068 */
[C---:B------:R-:W-:Y:S01]  /*2ab20*/  HMMA.1688.F32.TF32 R108, R164.reuse, R60, R108 ;  /* 0x0000003ca46c723c */ /* 0x040fe2000008106c */
[----:B------:R-:W-:Y:S11]  /*2ab30*/  STL.64 [R1+0x34d8], R100 ;  /* 0x0034d86401007387 */ /* 0x000ff60000100a00 */
[----:B------:R-:W-:Y:S03]  /*2ab40*/  @!UPT UIADD3 URZ, URZ, URZ, URZ ;  /* 0x0000003f3f3ff290 */ /* 0x000fe6000fffe03f */
[----:B------:R-:W-:Y:S01]  /*2ab50*/  STL.64 [R1+0x34f0], R106 ;  /* 0x0034f06a01007387 */ /* 0x000fe20000100a00 */
[C---:B------:R-:W-:Y:S03]  /*2ab60*/  HMMA.1688.F32.TF32 R112, R164.reuse, R8, R76 ;  /* 0x00000008a470723c */ /* 0x040fe6000008104c */
[----:B------:R1:W-:Y:S04]  /*2ab70*/  STL.64 [R1+0x34e8], R104 ;  /* 0x0034e86801007387 */ /* 0x0003e80000100a00 */
[----:B------:R-:W3:Y:S04]  /*2ab80*/  LDL.LU.64 R124, [R1+0x850] ;  /* 0x00085000017c7983 */ /* 0x000ee80000300a00 */
[----:B------:R-:W3:Y:S04]  /*2ab90*/  LDL.LU.64 R126, [R1+0x858] ;  /* 0x00085800017e7983 */ /* 0x000ee80000300a00 */
[----:B-1----:R-:W3:Y:S04]  /*2aba0*/  LDL.LU.64 R104, [R1+0x860] ;  /* 0x0008600001687983 */ /* 0x002ee80000300a00 */
[----:B------:R-:W3:Y:S04]  /*2abb0*/  LDL.LU.64 R106, [R1+0x868] ;  /* 0x00086800016a7983 */ /* 0x000ee80000300a00 */
[----:B------:R-:W-:Y:S04]  /*2abc0*/  STL.64 [R1+0x3500], R110 ;  /* 0x0035006e01007387 */ /* 0x000fe80000100a00 */
[----:B------:R-:W-:Y:S04]  /*2abd0*/  STL.64 [R1+0x34f8], R108 ;  /* 0x0034f86c01007387 */ /* 0x000fe80000100a00 */
[----:B------:R-:W3:Y:S04]  /*2abe0*/  LDL.LU.64 R100, [R1+0x890] ;  /* 0x0008900001647983 */ /* 0x000ee80000300a00 */
[----:B------:R-:W3:Y:S04]  /*2abf0*/  LDL.LU.64 R102, [R1+0x898] ;  /* 0x0008980001667983 */ /* 0x000ee80000300a00 */
[----:B------:R-:W3:Y:S04]  /*2ac00*/  LDL.LU.64 R96, [R1+0x8a0] ;  /* 0x0008a00001607983 */ /* 0x000ee80000300a00 */
[----:B------:R-:W3:Y:S04]  /*2ac10*/  LDL.LU.64 R98, [R1+0x8a8] ;  /* 0x0008a80001627983 */ /* 0x000ee80000300a00 */
[----:B------:R-:W3:Y:S04]  /*2ac20*/  LDL.LU.64 R92, [R1+0x8c0] ;  /* 0x0008c000015c7983 */ /* 0x000ee80000300a00 */
        /* <DEDUP_REMOVED lines=8> */
[----:B------:R-:W3:Y:S01]  /*2acb0*/  LDL.LU.64 R82, [R1+0x908] ;  /* 0x0009080001527983 */ /* 0x000ee20000300a00 */
[C---:B--2---:R-:W-:Y:S11]  /*2acc0*/  HMMA.1688.F32.TF32 R116, R164.reuse, R4, R72 ;  /* 0x00000004a474723c */ /* 0x044ff60000081048 */
[----:B------:R-:W-:Y:S11]  /*2acd0*/  @!UPT UIADD3 URZ, URZ, URZ, URZ ;  /* 0x0000003f3f3ff290 */ /* 0x000ff6000fffe03f */
[----:B------:R-:W-:Y:S01]  /*2ace0*/  @!UPT UIADD3 URZ, URZ, URZ, URZ ;  /* 0x0000003f3f3ff290 */ /* 0x000fe2000fffe03f */
[----:B------:R-:W-:Y:S04]  /*2acf0*/  STL.64 [R1+0x3520], R118 ;  /* 0x0035207601007387 */ /* 0x000fe80000100a00 */
[----:B------:R-:W-:Y:S04]  /*2ad00*/  STL.64 [R1+0x3518], R116 ;  /* 0x0035187401007387 */ /* 0x000fe80000100a00 */
[----:B------:R-:W2:Y:S04]  /*2ad10*/  LDL.LU.64 R76, [R1+0x910] ;  /* 0x00091000014c7983 */ /* 0x000ea80000300a00 */
[----:B------:R-:W2:Y:S04]  /*2ad20*/  LDL.LU.64 R78, [R1+0x918] ;  /* 0x00091800014e7983 */ /* 0x000ea80000300a00 */
[----:B------:R-:W2:Y:S04]  /*2ad30*/  LDL.LU.64 R72, [R1+0x930] ;  /* 0x0009300001487983 */ /* 0x000ea80000300a00 */
[----:B------:R-:W2:Y:S01]  /*2ad40*/  LDL.LU.64 R74, [R1+0x938] ;  /* 0x00093800014a7983 */ /* 0x000ea20000300a00 */
[C---:B----4-:R-:W-:Y:S03]  /*2ad50*/  HMMA.1688.F32.TF32 R120, R164.reuse, R56, R68 ;  /* 0x00000038a478723c */ /* 0x050fe60000081044 */
[----:B------:R-:W4:Y:S04]  /*2ad60*/  LDL.LU.64 R68, [R1+0x920] ;  /* 0x0009200001447983 */ /* 0x000f280000300a00 */
[----:B------:R-:W4:Y:S11]  /*2ad70*/  LDL.LU.64 R70, [R1+0x928] ;  /* 0x0009280001467983 */ /* 0x000f360000300a00 */
[----:B------:R-:W-:Y:S05]  /*2ad80*/  @!UPT UIADD3 URZ, URZ, URZ, URZ ;  /* 0x0000003f3f3ff290 */ /* 0x000fea000fffe03f */
[----:B------:R-:W-:Y:S04]  /*2ad90*/  STL.64 [R1+0x3530], R122 ;  /* 0x0035307a01007387 */ /* 0x000fe80000100a00 */
[----:B------:R-:W-:Y:S01]  /*2ada0*/  STL.64 [R1+0x3528], R120 ;  /* 0x0035287801007387 */ /* 0x000fe20000100a00 */
[C---:B---3--:R-:W-:Y:S08]  /*2adb0*/  HMMA.1688.F32.TF32 R124, R164.reuse, R52, R124 ;  /* 0x00000034a47c723c */ /* 0x048ff0000008107c */
[C---:B------:R-:W-:Y:S08]  /*2adc0*/  HMMA.1688.F32.TF32 R128, R164.reuse, R48, R104 ;  /* 0x00000030a480723c */ /* 0x040ff00000081068 */
[C---:B------:R-:W-:Y:S08]  /*2add0*/  HMMA.1688.F32.TF32 R132, R164.reuse, R44, R100 ;  /* 0x0000002ca484723c */ /* 0x040ff00000081064 */
[C---:B------:R-:W-:Y:S08]  /*2ade0*/  HMMA.1688.F32.TF32 R136, R164.reuse, R40, R96 ;  /* 0x00000028a488723c */ /* 0x040ff00000081060 */
[C---:B------:R-:W-:Y:S01]  /*2adf0*/  HMMA.1688.F32.TF32 R140, R164.reuse, R36, R92 ;  /* 0x00000024a48c723c */ /* 0x040fe2000008105c */
[----:B------:R-:W-:Y:S07]  /*2ae00*/  STL.64 [R1+0x3540], R126 ;  /* 0x0035407e01007387 */ /* 0x000fee0000100a00 */
[C---:B------:R-:W-:Y:S08]  /*2ae10*/  HMMA.1688.F32.TF32 R144, R164.reuse, R32, R88 ;  /* 0x00000020a490723c */ /* 0x040ff00000081058 */
[C---:B------:R-:W-:Y:S08]  /*2ae20*/  HMMA.1688.F32.TF32 R148, R164.reuse, R28, R84 ;  /* 0x0000001ca494723c */ /* 0x040ff00000081054 */
[C---:B------:R-:W-:Y:S01]  /*2ae30*/  HMMA.1688.F32.TF32 R152, R164.reuse, R24, R80 ;  /* 0x00000018a498723c */ /* 0x040fe20000081050 */
[----:B------:R-:W-:Y:S04]  /*2ae40*/  STL.64 [R1+0x3538], R124 ;  /* 0x0035387c01007387 */ /* 0x000fe80000100a00 */
[----:B------:R-:W-:Y:S04]  /*2ae50*/  STL.64 [R1+0x3550], R130 ;  /* 0x0035508201007387 */ /* 0x000fe80000100a00 */
[----:B------:R1:W-:Y:S04]  /*2ae60*/  STL.64 [R1+0x3548], R128 ;  /* 0x0035488001007387 */ /* 0x0003e80000100a00 */
        /* <DEDUP_REMOVED lines=12> */
[C---:B--2---:R-:W-:Y:S08]  /*2af30*/  HMMA.1688.F32.TF32 R156, R164.reuse, R20, R76 ;  /* 0x00000014a49c723c */ /* 0x044ff0000008104c */
[C---:B------:R-:W-:Y:S11]  /*2af40*/  HMMA.1688.F32.TF32 R160, R164.reuse, R16, R72 ;  /* 0x00000010a4a0723c */ /* 0x040ff60000081048 */
[----:B------:R-:W-:Y:S04]  /*2af50*/  @!UPT UIADD3 URZ, URZ, URZ, URZ ;  /* 0x0000003f3f3ff290 */ /* 0x000fe8000fffe03f */
[----:B------:R-:W-:Y:S04]  /*2af60*/  STL.64 [R1+0x35d0], R158 ;  /* 0x0035d09e01007387 */ /* 0x000fe80000100a00 */
[----:B------:R-:W-:Y:S04]  /*2af70*/  STL.64 [R1+0x35c8], R156 ;  /* 0x0035c89c01007387 */ /* 0x000fe80000100a00 */
[----:B------:R-:W-:Y:S04]  /*2af80*/  STL.64 [R1+0x35e0], R162 ;  /* 0x0035e0a201007387 */ /* 0x000fe80000100a00 */
[----:B------:R-:W-:Y:S04]  /*2af90*/  STL.64 [R1+0x35d8], R160 ;  /* 0x0035d8a001007387 */ /* 0x000fe80000100a00 */
[----:B-1----:R-:W2:Y:S04]  /*2afa0*/  LDL.LU.64 R128, [R1+0x940] ;  /* 0x0009400001807983 */ /* 0x002ea80000300a00 */
[----:B------:R-:W2:Y:S04]  /*2afb0*/  LDL.LU.64 R130, [R1+0x948] ;  /* 0x0009480001827983 */ /* 0x000ea80000300a00 */
[----:B------:R-:W3:Y:S04]  /*2afc0*/  LDL.LU.64 R92, [R1+0x950] ;  /* 0x00095000015c7983 */ /* 0x000ee80000300a00 */
[----:B------:R-:W3:Y:S04]  /*2afd0*/  LDL.LU.64 R94, [R1+0x958] ;  /* 0x00095800015e7983 */ /* 0x000ee80000300a00 */
[----:B------:R-:W2:Y:S04]  /*2afe0*/  LDL.LU.64 R80, [R1+0x960] ;  /* 0x0009600001507983 */ /* 0x000ea80000300a00 */
[----:B------:R-:W2:Y:S04]  /*2aff0*/  LDL.LU.64 R82, [R1+0x968] ;  /* 0x0009680001527983 */ /* 0x000ea80000300a00 */
[----:B------:R-:W3:Y:S04]  /*2b000*/  LDL.LU.64 R76, [R1+0x970] ;  /* 0x00097000014c7983 */ /* 0x000ee80000300a00 */
[----:B------:R-:W3:Y:S04]  /*2b010*/  LDL.LU.64 R78, [R1+0x978] ;  /* 0x00097800014e7983 */ /* 0x000ee80000300a00 */
[----:B------:R-:W3:Y:S04]  /*2b020*/  LDL.LU.64 R72, [R1+0x980] ;  /* 0x0009800001487983 */ /* 0x000ee80000300a00 */
[----:B------:R-:W3:Y:S01]  /*2b030*/  LDL.LU.64 R74, [R1+0x988] ;  /* 0x00098800014a7983 */ /* 0x000ee20000300a00 */
[----:B----4-:R-:W-:Y:S03]  /*2b040*/  HMMA.1688.F32.TF32 R164, R164, R12, R68 ;  /* 0x0000000ca4a4723c */ /* 0x010fe60000081044 */
        /* <DEDUP_REMOVED lines=21> */
[----:B------:R-:W4:Y:S01]  /*2b1a0*/  LDL.LU.64 R86, [R1+0xa38] ;  /* 0x000a380001567983 */ /* 0x000f220000300a00 */
[C---:B--2---:R-:W-:Y:S03]  /*2b1b0*/  HMMA.1688.F32.TF32 R184, R232.reuse, R4, R80 ;  /* 0x00000004e8b8723c */ /* 0x044fe60000081050 */
[----:B------:R-:W2:Y:S04]  /*2b1c0*/  LDL.LU.64 R80, [R1+0xa40] ;  /* 0x000a400001507983 */ /* 0x000ea80000300a00 */
[----:B------:R-:W2:Y:S01]  /*2b1d0*/  LDL.LU.64 R82, [R1+0xa48] ;  /* 0x000a480001527983 */ /* 0x000ea20000300a00 */
[C---:B---3--:R-:W-:Y:S03]  /*2b1e0*/  HMMA.1688.F32.TF32 R188, R232.reuse, R56, R76 ;  /* 0x00000038e8bc723c */ /* 0x048fe6000008104c */
[----:B------:R-:W3:Y:S04]  /*2b1f0*/  LDL.LU.64 R76, [R1+0xa50] ;  /* 0x000a5000014c7983 */ /* 0x000ee80000300a00 */
[----:B------:R-:W3:Y:S01]  /*2b200*/  LDL.LU.64 R78, [R1+0xa58] ;  /* 0x000a5800014e7983 */ /* 0x000ee20000300a00 */
[C---:B------:R-:W-:Y:S03]  /*2b210*/  HMMA.1688.F32.TF32 R180, R232.reuse, R8, R92 ;  /* 0x00000008e8b4723c */ /* 0x040fe6000008105c */
[----:B------:R-:W3:Y:S04]  /*2b220*/  LDL.LU.64 R92, [R1+0xa60] ;  /* 0x000a6000015c7983 */ /* 0x000ee80000300a00 */
[----:B------:R-:W3:Y:S01]  /*2b230*/  LDL.LU.64 R94, [R1+0xa68] ;  /* 0x000a6800015e7983 */ /* 0x000ee20000300a00 */
[C---:B------:R-:W-:Y:S03]  /*2b240*/  HMMA.1688.F32.TF32 R192, R232.reuse, R52, R72 ;  /* 0x00000034e8c0723c */ /* 0x040fe60000081048 */
[----:B------:R-:W3:Y:S04]  /*2b250*/  LDL.LU.64 R72, [R1+0xcf0] ;  /* 0x000cf00001487983 */ /* 0x000ee80000300a00 */
[----:B------:R-:W3:Y:S01]  /*2b260*/  LDL.LU.64 R74, [R1+0xcf8] ;  /* 0x000cf800014a7983 */ /* 0x000ee20000300a00 */
[----:B----4-:R-:W-:Y:S03]  /*2b270*/  HMMA.1688.F32.TF32 R196, R232, R48, R68 ;  /* 0x00000030e8c4723c */ /* 0x010fe60000081044 */
[----:B------:R-:W4:Y:S04]  /*2b280*/  LDL.LU.64 R68, [R1+0xce0] ;  /* 0x000ce00001447983 */ /* 0x000f280000300a00 */
[----:B------:R-:W4:Y:S01]  /*2b290*/  LDL.LU.64 R70, [R1+0xce8] ;  /* 0x000ce80001467983 */ /* 0x000f220000300a00 */
[----:B------:R-:W-:Y:S01]  /*2b2a0*/  HMMA.1688.F32.TF32 R216, R236, R8, R216 ;  /* 0x00000008ecd8723c */ /* 0x000fe200000810d8 */
[----:B------:R-:W-:-:S02]  /*2b2b0*/  IMAD.MOV.U32 R18, RZ, RZ, R222 ;  /* 0x000000ffff127224 */ /* 0x000fc400078e00de */
[----:B------:R-:W-:Y:S01]  /*2b2c0*/  LDS R236, [R252+0x40300] ;  /* 0x04030000fcec7984 */ /* 0x000fe20000000800 */
[----:B------:R-:W-:-:S03]  /*2b2d0*/  IMAD.MOV.U32 R14, RZ, RZ, R223 ;  /* 0x000000ffff0e7224 */ /* 0x000fc600078e00df */
[----:B------:R-:W-:Y:S01]  /*2b2e0*/  LDS R238, [R252+0x41300] ;  /* 0x04130000fcee7984 */ /* 0x000fe20000000800 */
[C---:B------:R-:W-:Y:S03]  /*2b2f0*/  HMMA.1688.F32.TF32 R172, R232.reuse, R64, R240 ;  /* 0x00000040e8ac723c */ /* 0x040fe600000810f0 */
[----:B------:R-:W-:Y:S04]  /*2b300*/  LDS R237, [R0+0x40300] ;  /* 0x0403000000ed7984 */ /* 0x000fe80000000800 */
[----:B------:R-:W1:Y:S01]  /*2b310*/  LDS R239, [R0+0x41300] ;  /* 0x0413000000ef7984 */ /* 0x000e620000000800 */
[C---:B------:R-:W-:Y:S03]  /*2b320*/  HMMA.1688.F32.TF32 R176, R232.reuse, R60, R128 ;  /* 0x0000003ce8b0723c */ /* 0x040fe60000081080 */
[----:B------:R-:W-:Y:S04]  /*2b330*/  LDS R240, [R252+0x40380] ;  /* 0x04038000fcf07984 */ /* 0x000fe80000000800 */
[----:B------:R-:W-:Y:S01]  /*2b340*/  LDS R242, [R252+0x41380] ;  /* 0x04138000fcf27984 */ /* 0x000fe20000000800 */
[----:B------:R-:W-:Y:S01]  /*2b350*/  IMAD.MOV.U32 R15, RZ, RZ, R216 ;  /* 0x000000ffff0f7224 */ /* 0x000fe200078e00d8 */
[----:B------:R-:W-:Y:S01]  /*2b360*/  MOV R22, R218 ;  /* 0x000000da00167202 */ /* 0x000fe20000000f00 */
[----:B------:R-:W-:Y:S01]  /*2b370*/  IMAD.MOV.U32 R23, RZ, RZ, R217 ;  /* 0x000000ffff177224 */ /* 0x000fe200078e00d9 */
[C---:B------:R-:W-:Y:S01]  /*2b380*/  HMMA.1688.F32.TF32 R200, R232.reuse, R44, R124 ;  /* 0x0000002ce8c8723c */ /* 0x040fe2000008107c */
[----:B------:R-:W-:Y:S01]  /*2b390*/  IMAD.MOV.U32 R19, RZ, RZ, R219 ;  /* 0x000000ffff137224 */ /* 0x000fe200078e00db */
[----:B------:R-:W-:Y:S04]  /*2b3a0*/  LDS R241, [R0+0x40380] ;  /* 0x0403800000f17984 */ /* 0x000fe80000000800 */
[----:B------:R-:W1:Y:S02]  /*2b3b0*/  LDS R243, [R0+0x41380] ;  /* 0x0413800000f37984 */ /* 0x000e640000000800 */
[C---:B------:R-:W-:Y:S08]  /*2b3c0*/  HMMA.1688.F32.TF32 R204, R232.reuse, R40, R120 ;  /* 0x00000028e8cc723c */ /* 0x040ff00000081078 */
[C---:B------:R-:W-:Y:S08]  /*2b3d0*/  HMMA.1688.F32.TF32 R208, R232.reuse, R36, R116 ;  /* 0x00000024e8d0723c */ /* 0x040ff00000081074 */
[----:B------:R-:W-:Y:S08]  /*2b3e0*/  HMMA.1688.F32.TF32 R228, R232, R16, R96 ;  /* 0x00000010e8e4723c */ /* 0x000ff00000081060 */
[----:B------:R-:W-:Y:S08]  /*2b3f0*/  HMMA.1688.F32.TF32 R84, R168, R64, R84 ;  /* 0x00000040a854723c */ /* 0x000ff00000081054 */
[C---:B------:R-:W-:Y:S08]  /*2b400*/  HMMA.1688.F32.TF32 R212, R232.reuse, R32, R112 ;  /* 0x00000020e8d4723c */ /* 0x040ff00000081070 */
[C---:B------:R-:W-:Y:S08]  /*2b410*/  HMMA.1688.F32.TF32 R216, R232.reuse, R28, R108 ;  /* 0x0000001ce8d8723c */ /* 0x040ff0000008106c */
[C---:B------:R-:W-:Y:S08]  /*2b420*/  HMMA.1688.F32.TF32 R220, R232.reuse, R24, R104 ;  /* 0x00000018e8dc723c */ /* 0x040ff00000081068 */
[C---:B------:R-:W-:Y:S08]  /*2b430*/  HMMA.1688.F32.TF32 R224, R232.reuse, R20, R100 ;  /* 0x00000014e8e0723c */ /* 0x040ff00000081064 */
[----:B------:R-:W-:Y:S01]  /*2b440*/  HMMA.1688.F32.TF32 R232, R232, R12, R88 ;  /* 0x0000000ce8e8723c */ /* 0x000fe20000081058 */
[----:B------:R-:W4:Y:S04]  /*2b450*/  LDL.LU.64 R88, [R1+0xcd0] ;  /* 0x000cd00001587983 */ /* 0x000f280000300a00 */
[----:B------:R-:W4:Y:S04]  /*2b460*/  LDL.LU.64 R90, [R1+0xcd8] ;  /* 0x000cd800015a7983 */ /* 0x000f280000300a00 */
[----:B------:R1:W-:Y:S04]  /*2b470*/  STL.64 [R1+0x400], R84 ;  /* 0x0004005401007387 */ /* 0x0003e80000100a00 */
[----:B------:R1:W-:Y:S04]  /*2b480*/  STL.64 [R1+0x408], R86 ;  /* 0x0004085601007387 */ /* 0x0003e80000100a00 */
[----:B-1----:R-:W4:Y:S04]  /*2b490*/  LDL.LU.64 R84, [R1+0xcc0] ;  /* 0x000cc00001547983 */ /* 0x002f280000300a00 */
[----:B------:R-:W4:Y:S01]  /*2b4a0*/  LDL.LU.64 R86, [R1+0xcc8] ;  /* 0x000cc80001567983 */ /* 0x000f220000300a00 */
[C---:B--2---:R-:W-:Y:S03]  /*2b4b0*/  HMMA.1688.F32.TF32 R96, R168.reuse, R60, R80 ;  /* 0x0000003ca860723c */ /* 0x044fe60000081050 */
[----:B------:R-:W2:Y:S05]  /*2b4c0*/  LDL.LU.64 R80, [R1+0xcb0] ;  /* 0x000cb00001507983 */ /* 0x000eaa0000300a00 */
[C---:B---3--:R-:W-:Y:S11]  /*2b4d0*/  HMMA.1688.F32.TF32 R76, R168.reuse, R8, R76 ;  /* 0x00000008a84c723c */ /* 0x048ff6000008104c */
[----:B------:R-:W-:Y:S04]  /*2b4e0*/  @!UPT UIADD3 URZ, URZ, URZ, URZ ;  /* 0x0000003f3f3ff290 */ /* 0x000fe8000fffe03f */
[----:B------:R-:W-:Y:S04]  /*2b4f0*/  STL.64 [R1+0x4e0], R96 ;  /* 0x0004e06001007387 */ /* 0x000fe80000100a00 */
[----:B------:R1:W-:Y:S04]  /*2b500*/  STL.64 [R1+0x4e8], R98 ;  /* 0x0004e86201007387 */ /* 0x0003e80000100a00 */
[----:B------:R-:W2:Y:S01]  /*2b510*/  LDL.LU.64 R82, [R1+0xcb8] ;  /* 0x000cb80001527983 */ /* 0x000ea20000300a00 */
[C---:B-1----:R-:W-:Y:S08]  /*2b520*/  HMMA.1688.F32.TF32 R96, R168.reuse, R4, R92 ;  /* 0x00000004a860723c */ /* 0x042ff0000008105c */
[C---:B------:R-:W-:Y:S01]  /*2b530*/  HMMA.1688.F32.TF32 R92, R168.reuse, R56, R72 ;  /* 0x00000038a85c723c */ /* 0x040fe20000081048 */
[----:B------:R1:W-:Y:S04]  /*2b540*/  STL.64 [R1+0x4d0], R76 ;  /* 0x0004d04c01007387 */ /* 0x0003e80000100a00 */
[----:B------:R3:W-:Y:S04]  /*2b550*/  STL.64 [R1+0x4d8], R78 ;  /* 0x0004d84e01007387 */ /* 0x0007e80000100a00 */
[----:B-1----:R-:W2:Y:S04]  /*2b560*/  LDL.LU.64 R76, [R1+0xca0] ;  /* 0x000ca000014c7983 */ /* 0x002ea80000300a00 */
[----:B---3--:R-:W3:Y:S04]  /*2b570*/  LDL.LU.64 R78, [R1+0xca8] ;  /* 0x000ca800014e7983 */ /* 0x008ee80000300a00 */
[----:B------:R-:W-:Y:S01]  /*2b580*/  STL.64 [R1+0x4c0], R96 ;  /* 0x0004c06001007387 */ /* 0x000fe20000100a00 */
[C---:B----4-:R-:W-:Y:S03]  /*2b590*/  HMMA.1688.F32.TF32 R68, R168.reuse, R52, R68 ;  /* 0x00000034a844723c */ /* 0x050fe60000081044 */
[----:B------:R-:W-:Y:S04]  /*2b5a0*/  STL.64 [R1+0x4c8], R98 ;  /* 0x0004c86201007387 */ /* 0x000fe80000100a00 */
[----:B------:R-:W4:Y:S04]  /*2b5b0*/  LDL.LU.64 R72, [R1+0xc90] ;  /* 0x000c900001487983 */ /* 0x000f280000300a00 */
[----:B------:R1:W-:Y:S04]  /*2b5c0*/  STL.64 [R1+0x4b0], R92 ;  /* 0x0004b05c01007387 */ /* 0x0003e80000100a00 */
[----:B------:R1:W-:Y:S04]  /*2b5d0*/  STL.64 [R1+0x4b8], R94 ;  /* 0x0004b85e01007387 */ /* 0x0003e80000100a00 */
[----:B------:R-:W4:Y:S04]  /*2b5e0*/  LDL.LU.64 R74, [R1+0xc98] ;  /* 0x000c9800014a7983 */ /* 0x000f280000300a00 */
[----:B------:R1:W-:Y:S04]  /*2b5f0*/  STL.64 [R1+0x4a0], R68 ;  /* 0x0004a04401007387 */ /* 0x0003e80000100a00 */
[----:B------:R1:W-:Y:S04]  /*2b600*/  STL.64 [R1+0x4a8], R70 ;  /* 0x0004a84601007387 */ /* 0x0003e80000100a00 */
[----:B-1----:R-:W4:Y:S04]  /*2b610*/  LDL.LU.64 R92, [R1+0xc80] ;  /* 0x000c8000015c7983 */ /* 0x002f280000300a00 */
[----:B------:R-:W4:Y:S04]  /*2b620*/  LDL.LU.64 R94, [R1+0xc88] ;  /* 0x000c8800015e7983 */ /* 0x000f280000300a00 */
[----:B------:R-:W4:Y:S04]  /*2b630*/  LDL.LU.64 R68, [R1+0xc70] ;  /* 0x000c700001447983 */ /* 0x000f280000300a00 */
[----:B------:R-:W4:Y:S01]  /*2b640*/  LDL.LU.64 R70, [R1+0xc78] ;  /* 0x000c780001467983 */ /* 0x000f220000300a00 */
[C---:B------:R-:W-:Y:S03]  /*2b650*/  HMMA.1688.F32.TF32 R96, R168.reuse, R48, R88 ;  /* 0x00000030a860723c */ /* 0x040fe60000081058 */
[----:B------:R-:W4:Y:S05]  /*2b660*/  LDL.LU.64 R88, [R1+0xc60] ;  /* 0x000c600001587983 */ /* 0x000f2a0000300a00 */
[C---:B------:R-:W-:Y:S11]  /*2b670*/  HMMA.1688.F32.TF32 R84, R168.reuse, R44, R84 ;  /* 0x0000002ca854723c */ /* 0x040ff60000081054 */
[----:B------:R-:W-:Y:S04]  /*2b680*/  @!UPT UIADD3 URZ, URZ, URZ, URZ ;  /* 0x0000003f3f3ff290 */ /* 0x000fe8000fffe03f */
[----:B------:R-:W-:Y:S04]  /*2b690*/  STL.64 [R1+0x490], R96 ;  /* 0x0004906001007387 */ /* 0x000fe80000100a00 */
[----:B------:R-:W-:Y:S04]  /*2b6a0*/  STL.64 [R1+0x498], R98 ;  /* 0x0004986201007387 */ /* 0x000fe80000100a00 */
[----:B------:R-:W4:Y:S04]  /*2b6b0*/  LDL.LU.64 R90, [R1+0xc68] ;  /* 0x000c6800015a7983 */ /* 0x000f280000300a00 */
[----:B------:R1:W-:Y:S04]  /*2b6c0*/  STL.64 [R1+0x480], R84 ;  /* 0x0004805401007387 */ /* 0x0003e80000100a00 */
[----:B------:R1:W-:Y:S04]  /*2b6d0*/  STL.64 [R1+0x488], R86 ;  /* 0x0004885601007387 */ /* 0x0003e80000100a00 */
[----:B-1----:R-:W4:Y:S04]  /*2b6e0*/  LDL.LU.64 R84, [R1+0xc50] ;  /* 0x000c500001547983 */ /* 0x002f280000300a00 */
[----:B------:R-:W4:Y:S01]  /*2b6f0*/  LDL.LU.64 R86, [R1+0xc58] ;  /* 0x000c580001567983 */ /* 0x000f220000300a00 */
[C---:B--2---:R-:W-:Y:S03]  /*2b700*/  HMMA.1688.F32.TF32 R96, R168.reuse, R40, R80 ;  /* 0x00000028a860723c */ /* 0x044fe60000081050 */
[----:B------:R-:W2:Y:S11]  /*2b710*/  LDL.LU.64 R80, [R1+0xbf0] ;  /* 0x000bf00001507983 */ /* 0x000eb60000300a00 */
[----:B------:R-:W-:Y:S09]  /*2b720*/  @!UPT UIADD3 URZ, URZ, URZ, URZ ;  /* 0x0000003f3f3ff290 */ /* 0x000ff2000fffe03f */
[----:B------:R-:W-:Y:S04]  /*2b730*/  STL.64 [R1+0x470], R96 ;  /* 0x0004706001007387 */ /* 0x000fe80000100a00 */
[----:B------:R4:W-:Y:S04]  /*2b740*/  STL.64 [R1+0x478], R98 ;  /* 0x0004786201007387 */ /* 0x0009e80000100a00 */
[----:B------:R-:W2:Y:S01]  /*2b750*/  LDL.LU.64 R82, [R1+0xbf8] ;  /* 0x000bf80001527983 */ /* 0x000ea20000300a00 */
[C---:B---3--:R-:W-:Y:S08]  /*2b760*/  HMMA.1688.F32.TF32 R76, R168.reuse, R36, R76 ;  /* 0x00000024a84c723c */ /* 0x048ff0000008104c */
[C---:B----4-:R-:W-:Y:S11]  /*2b770*/  HMMA.1688.F32.TF32 R96, R168.reuse, R32, R72 ;  /* 0x00000020a860723c */ /* 0x050ff60000081048 */
[----:B------:R-:W-:Y:S04]  /*2b780*/  @!UPT UIADD3 URZ, URZ, URZ, URZ ;  /* 0x0000003f3f3ff290 */ /* 0x000fe8000fffe03f */
[----:B------:R1:W-:Y:S04]  /*2b790*/  STL.64 [R1+0x460], R76 ;  /* 0x0004604c01007387 */ /* 0x0003e80000100a00 */
[----:B------:R3:W-:Y:S04]  /*2b7a0*/  STL.64 [R1+0x468], R78 ;  /* 0x0004684e01007387 */ /* 0x0007e80000100a00 */
[----:B-1----:R-:W4:Y:S04]  /*2b7b0*/  LDL.LU.64 R76, [R1+0xa80] ;  /* 0x000a8000014c7983 */ /* 0x002f280000300a00 */
[----:B---3--:R-:W4:Y:S04]  /*2b7c0*/  LDL.LU.64 R78, [R1+0xa88] ;  /* 0x000a8800014e7983 */ /* 0x008f280000300a00 */
[----:B------:R-:W3:Y:S04]  /*2b7d0*/  LDL.LU.64 R72, [R1+0xa90] ;  /* 0x000a900001487983 */ /* 0x000ee80000300a00 */
[----:B------:R-:W3:Y:S04]  /*2b7e0*/  LDL.LU.64 R74, [R1+0xa98] ;  /* 0x000a9800014a7983 */ /* 0x000ee80000300a00 */
[----:B------:R-:W-:Y:S04]  /*2b7f0*/  STL.64 [R1+0x450], R96 ;  /* 0x0004506001007387 */ /* 0x000fe80000100a00 */
[----:B------:R1:W-:Y:S02]  /*2b800*/  STL.64 [R1+0x458], R98 ;  /* 0x0004586201007387 */ /* 0x0003e40000100a00 */
[C---:B-1----:R-:W-:Y:S02]  /*2b810*/  HMMA.1688.F32.TF32 R96, R168.reuse, R28, R92 ;  /* 0x0000001ca860723c */ /* 0x042fe4000008105c */
[----:B------:R-:W3:Y:S06]  /*2b820*/  LDL.LU.64 R92, [R1+0xac0] ;  /* 0x000ac000015c7983 */ /* 0x000eec0000300a00 */
[C---:B------:R-:W-:Y:S11]  /*2b830*/  HMMA.1688.F32.TF32 R68, R168.reuse, R24, R68 ;  /* 0x00000018a844723c */ /* 0x040ff60000081044 */
[----:B------:R-:W-:Y:S04]  /*2b840*/  @!UPT UIADD3 URZ, URZ, URZ, URZ ;  /* 0x0000003f3f3ff290 */ /* 0x000fe8000fffe03f */
[----:B------:R-:W-:Y:S04]  /*2b850*/  STL.64 [R1+0x440], R96 ;  /* 0x0004406001007387 */ /* 0x000fe80000100a00 */
[----:B------:R-:W-:Y:S04]  /*2b860*/  STL.64 [R1+0x448], R98 ;  /* 0x0004486201007387 */ /* 0x000fe80000100a00 */
[----:B------:R-:W3:Y:S04]  /*2b870*/  LDL.LU.64 R94, [R1+0xac8] ;  /* 0x000ac800015e7983 */ /* 0x000ee80000300a00 */
[----:B------:R1:W-:Y:S04]  /*2b880*/  STL.64 [R1+0x430], R68 ;  /* 0x0004304401007387 */ /* 0x0003e80000100a00 */
[----:B------:R1:W-:Y:S04]  /*2b890*/  STL.64 [R1+0x438], R70 ;  /* 0x0004384601007387 */ /* 0x0003e80000100a00 */
[----:B-1----:R-:W3:Y:S04]  /*2b8a0*/  LDL.LU.64 R68, [R1+0xad0] ;  /* 0x000ad00001447983 */ /* 0x002ee80000300a00 */
[----:B------:R-:W3:Y:S01]  /*2b8b0*/  LDL.LU.64 R70, [R1+0xad8] ;  /* 0x000ad80001467983 */ /* 0x000ee20000300a00 */
[C---:B------:R-:W-:Y:S03]  /*2b8c0*/  HMMA.1688.F32.TF32 R96, R168.reuse, R20, R88 ;  /* 0x00000014a860723c */ /* 0x040fe60000081058 */
[----:B------:R-:W3:Y:S05]  /*2b8d0*/  LDL.LU.64 R88, [R1+0xb00] ;  /* 0x000b000001587983 */ /* 0x000eea0000300a00 */
        /* <DEDUP_REMOVED lines=9> */
[----:B--2---:R-:W-:Y:S01]  /*2b970*/  HMMA.1688.F32.TF32 R96, R168, R12, R80 ;  /* 0x0000000ca860723c */ /* 0x004fe20000081050 */
[----:B------:R-:W-:Y:S01]  /*2b980*/  IMAD.MOV.U32 R244, RZ, RZ, R38 ;  /* 0x000000fffff47224 */ /* 0x000fe200078e0026 */
[----:B------:R-:W-:Y:S01]  /*2b990*/  MOV R248, R67 ;  /* 0x0000004300f87202 */ /* 0x000fe20000000f00 */
[----:B------:R-:W-:Y:S01]  /*2b9a0*/  IMAD.MOV.U32 R245, RZ, RZ, R39 ;  /* 0x000000fffff57224 */ /* 0x000fe200078e0027 */
[----:B------:R-:W-:Y:S01]  /*2b9b0*/  LDS R168, [R2+0x42000] ;  /* 0x0420000002a87984 */ /* 0x000fe20000000800 */
[----:B------:R-:W-:-:S02]  /*2b9c0*/  IMAD.MOV.U32 R246, RZ, RZ, R35 ;  /* 0x000000fffff67224 */ /* 0x000fc400078e0023 */
[----:B------:R-:W-:Y:S01]  /*2b9d0*/  IMAD.MOV.U32 R247, RZ, RZ, R34 ;  /* 0x000000fffff77224 */ /* 0x000fe200078e0022 */
[----:B------:R-:W-:Y:S01]  /*2b9e0*/  LDS R170, [R2+0x43000] ;  /* 0x0430000002aa7984 */ /* 0x000fe20000000800 */
[----:B------:R-:W-:Y:S02]  /*2b9f0*/  IMAD.MOV.U32 R249, RZ, RZ, R62 ;  /* 0x000000fffff97224 */ /* 0x000fe400078e003e */
[----:B------:R-:W-:Y:S01]  /*2ba00*/  IMAD.MOV.U32 R250, RZ, RZ, R63 ;  /* 0x000000fffffa7224 */ /* 0x000fe200078e003f */
[----:B------:R-:W-:Y:S01]  /*2ba10*/  LDS R169, [R3+0x42000] ;  /* 0x0420000003a97984 */ /* 0x000fe20000000800 */
[----:B------:R-:W-:-:S03]  /*2ba20*/  IMAD.MOV.U32 R251, RZ, RZ, R11 ;  /* 0x000000fffffb7224 */ /* 0x000fc600078e000b */
[----:B------:R-:W1:Y:S01]  /*2ba30*/  LDS R171, [R3+0x43000] ;  /* 0x0430000003ab7984 */ /* 0x000e620000000800 */
[C---:B----4-:R-:W-:Y:S03]  /*2ba40*/  HMMA.1688.F32.TF32 R80, R236.reuse, R64, R76 ;  /* 0x00000040ec50723c */ /* 0x050fe6000008104c */
[----:B------:R-:W2:Y:S04]  /*2ba50*/  LDL.LU.64 R76, [R1+0xb30] ;  /* 0x000b3000014c7983 */ /* 0x000ea80000300a00 */
[----:B------:R-:W-:Y:S04]  /*2ba60*/  STL.64 [R1+0x3f0], R96 ;  /* 0x0003f06001007387 */ /* 0x000fe80000100a00 */
[----:B------:R-:W-:Y:S04]  /*2ba70*/  STL.64 [R1+0x3f8], R98 ;  /* 0x0003f86201007387 */ /* 0x000fe80000100a00 */
[----:B------:R-:W2:Y:S01]  /*2ba80*/  LDL.LU.64 R78, [R1+0xb38] ;  /* 0x000b3800014e7983 */ /* 0x000ea20000300a00 */
[C---:B---3--:R-:W-:Y:S07]  /*2ba90*/  HMMA.1688.F32.TF32 R72, R236.reuse, R60, R72 ;  /* 0x0000003cec48723c */ /* 0x048fee0000081048 */
[----:B------:R3:W-:Y:S04]  /*2baa0*/  STL.64 [R1+0x3e0], R80 ;  /* 0x0003e05001007387 */ /* 0x0007e80000100a00 */
[----:B------:R4:W-:Y:S04]  /*2bab0*/  STL.64 [R1+0x3e8], R82 ;  /* 0x0003e85201007387 */ /* 0x0009e80000100a00 */
[----:B---3--:R-:W3:Y:S04]  /*2bac0*/  LDL.LU.64 R80, [R1+0xb70] ;  /* 0x000b700001507983 */ /* 0x008ee80000300a00 */
[----:B----4-:R-:W3:Y:S04]  /*2bad0*/  LDL.LU.64 R82, [R1+0xb78] ;  /* 0x000b780001527983 */ /* 0x010ee80000300a00 */
[----:B------:R4:W-:Y:S01]  /*2bae0*/  STL.64 [R1+0x3d0], R72 ;  /* 0x0003d04801007387 */ /* 0x0009e20000100a00 */
[C---:B------:R-:W-:Y:S03]  /*2baf0*/  HMMA.1688.F32.TF32 R96, R236.reuse, R8, R92 ;  /* 0x00000008ec60723c */ /* 0x040fe6000008105c */
[----:B------:R1:W-:Y:S04]  /*2bb00*/  STL.64 [R1+0x3d8], R74 ;  /* 0x0003d84a01007387 */ /* 0x0003e80000100a00 */
[----:B----4-:R-:W4:Y:S04]  /*2bb10*/  LDL.LU.64 R72, [R1+0xb90] ;  /* 0x000b900001487983 */ /* 0x010f280000300a00 */
[----:B-1----:R-:W4:Y:S04]  /*2bb20*/  LDL.LU.64 R74, [R1+0xb98] ;  /* 0x000b9800014a7983 */ /* 0x002f280000300a00 */
[----:B------:R-:W4:Y:S01]  /*2bb30*/  LDL.LU.64 R92, [R1+0xbb0] ;  /* 0x000bb000015c7983 */ /* 0x000f220000300a00 */
[C---:B------:R-:W-:Y:S07]  /*2bb40*/  HMMA.1688.F32.TF32 R68, R236.reuse, R4, R68 ;  /* 0x00000004ec44723c */ /* 0x040fee0000081044 */
[----:B------:R-:W-:Y:S04]  /*2bb50*/  STL.64 [R1+0x3c0], R96 ;  /* 0x0003c06001007387 */ /* 0x000fe80000100a00 */
[----:B------:R-:W-:Y:S04]  /*2bb60*/  STL.64 [R1+0x3c8], R98 ;  /* 0x0003c86201007387 */ /* 0x000fe80000100a00 */
[----:B------:R-:W4:Y:S08]  /*2bb70*/  LDL.LU.64 R94, [R1+0xbb8] ;  /* 0x000bb800015e7983 */ /* 0x000f300000300a00 */
[----:B------:R1:W-:Y:S04]  /*2bb80*/  STL.64 [R1+0x3b0], R68 ;  /* 0x0003b04401007387 */ /* 0x0003e80000100a00 */
[----:B------:R1:W-:Y:S04]  /*2bb90*/  STL.64 [R1+0x3b8], R70 ;  /* 0x0003b84601007387 */ /* 0x0003e80000100a00 */
[----:B-1----:R-:W4:Y:S04]  /*2bba0*/  LDL.LU.64 R68, [R1+0xbe0] ;  /* 0x000be00001447983 */ /* 0x002f280000300a00 */
        /* <DEDUP_REMOVED lines=13> */
[----:B------:R-:W2:Y:S04]  /*2bc80*/  LDL.LU.64 R76, [R1+0xd70] ;  /* 0x000d7000014c7983 */ /* 0x000ea80000300a00 */
[----:B------:R-:W2:Y:S11]  /*2bc90*/  LDL.LU.64 R78, [R1+0xd78] ;  /* 0x000d7800014e7983 */ /* 0x000eb60000300a00 */
[----:B------:R-:W-:Y:S05]  /*2bca0*/  @!UPT UIADD3 URZ, URZ, URZ, URZ ;  /* 0x0000003f3f3ff290 */ /* 0x000fea000fffe03f */
[----:B------:R-:W-:Y:S04]  /*2bcb0*/  STL.64 [R1+0x380], R96 ;  /* 0x0003806001007387 */ /* 0x000fe80000100a00 */
[----:B------:R3:W-:Y:S02]  /*2bcc0*/  STL.64 [R1+0x388], R98 ;  /* 0x0003886201007387 */ /* 0x0007e40000100a00 */
[C---:B---3--:R-:W-:Y:S02]  /*2bcd0*/  HMMA.1688.F32.TF32 R96, R236.reuse, R44, R80 ;  /* 0x0000002cec60723c */ /* 0x048fe40000081050 */
[----:B------:R-:W3:Y:S06]  /*2bce0*/  LDL.LU.64 R80, [R1+0xdc0] ;  /* 0x000dc00001507983 */ /* 0x000eec0000300a00 */
[C---:B----4-:R-:W-:Y:S11]  /*2bcf0*/  HMMA.1688.F32.TF32 R72, R236.reuse, R40, R72 ;  /* 0x00000028ec48723c */ /* 0x050ff60000081048 */
[----:B------:R-:W-:Y:S04]  /*2bd00*/  @!UPT UIADD3 URZ, URZ, URZ, URZ ;  /* 0x0000003f3f3ff290 */ /* 0x000fe8000fffe03f */
[----:B------:R-:W-:Y:S04]  /*2bd10*/  STL.64 [R1+0x370], R96 ;  /* 0x0003706001007387 */ /* 0x000fe80000100a00 */
[----:B------:R1:W-:Y:S04]  /*2bd20*/  STL.64 [R1+0x378], R98 ;  /* 0x0003786201007387 */ /* 0x0003e80000100a00 */
[----:B------:R-:W3:Y:S01]  /*2bd30*/  LDL.LU.64 R82, [R1+0xdc8] ;  /* 0x000dc80001527983 */ /* 0x000ee20000300a00 */
[C---:B-1----:R-:W-:Y:S03]  /*2bd40*/  HMMA.1688.F32.TF32 R96, R236.reuse, R36, R92 ;  /* 0x00000024ec60723c */ /* 0x042fe6000008105c */
[----:B------:R1:W-:Y:S04]  /*2bd50*/  STL.64 [R1+0x360], R72 ;  /* 0x0003604801007387 */ /* 0x0003e80000100a00 */
[----:B------:R4:W-:Y:S04]  /*2bd60*/  STL.64 [R1+0x368], R74 ;  /* 0x0003684a01007387 */ /* 0x0009e80000100a00 */
[----:B-1----:R-:W3:Y:S04]  /*2bd70*/  LDL.LU.64 R72, [R1+0xdb0] ;  /* 0x000db00001487983 */ /* 0x002ee80000300a00 */
[----:B----4-:R-:W3:Y:S04]  /*2bd80*/  LDL.LU.64 R74, [R1+0xdb8] ;  /* 0x000db800014a7983 */ /* 0x010ee80000300a00 */
[----:B------:R-:W3:Y:S01]  /*2bd90*/  LDL.LU.64 R92, [R1+0xd60] ;  /* 0x000d6000015c7983 */ /* 0x000ee20000300a00 */
[C---:B------:R-:W-:Y:S03]  /*2bda0*/  HMMA.1688.F32.TF32 R68, R236.reuse, R32, R68 ;  /* 0x00000020ec44723c */ /* 0x040fe60000081044 */
[----:B------:R-:W-:Y:S04]  /*2bdb0*/  STL.64 [R1+0x350], R96 ;  /* 0x0003506001007387 */ /* 0x000fe80000100a00 */
[----:B------:R-:W-:Y:S04]  /*2bdc0*/  STL.64 [R1+0x358], R98 ;  /* 0x0003586201007387 */ /* 0x000fe80000100a00 */
[----:B------:R-:W3:Y:S11]  /*2bdd0*/  LDL.LU.64 R94, [R1+0xd68] ;  /* 0x000d6800015e7983 */ /* 0x000ef60000300a00 */
[----:B------:R-:W-:Y:S01]  /*2bde0*/  @!UPT UIADD3 URZ, URZ, URZ, URZ ;  /* 0x0000003f3f3ff290 */ /* 0x000fe2000fffe03f */
        /* <DEDUP_REMOVED lines=15> */
[C---:B--2---:R-:W-:Y:S11]  /*2bee0*/  HMMA.1688.F32.TF32 R76, R236.reuse, R20, R76 ;  /* 0x00000014ec4c723c */ /* 0x044ff6000008104c */
[----:B------:R-:W-:Y:S11]  /*2bef0*/  @!UPT UIADD3 URZ, URZ, URZ, URZ ;  /* 0x0000003f3f3ff290 */ /* 0x000ff6000fffe03f */
[----:B------:R-:W-:Y:S01]  /*2bf00*/  @!UPT UIADD3 URZ, URZ, URZ, URZ ;  /* 0x0000003f3f3ff290 */ /* 0x000fe2000fffe03f */
[----:B------:R1:W-:Y:S04]  /*2bf10*/  STL.64 [R1+0x310], R76 ;  /* 0x0003104c01007387 */ /* 0x0003e80000100a00 */
[----:B------:R2:W-:Y:S04]  /*2bf20*/  STL.64 [R1+0x318], R78 ;  /* 0x0003184e01007387 */ /* 0x0005e80000100a00 */
[----:B-1----:R-:W4:Y:S04]  /*2bf30*/  LDL.LU.64 R76, [R1+0xd80] ;  /* 0x000d8000014c7983 */ /* 0x002f280000300a00 */
[----:B--2---:R-:W4:Y:S01]  /*2bf40*/  LDL.LU.64 R78, [R1+0xd88] ;  /* 0x000d8800014e7983 */ /* 0x004f220000300a00 */
[C---:B---3--:R-:W-:Y:S03]  /*2bf50*/  HMMA.1688.F32.TF32 R96, R236.reuse, R16, R80 ;  /* 0x00000010ec60723c */ /* 0x048fe60000081050 */
[----:B------:R-:W2:Y:S05]  /*2bf60*/  LDL.LU.64 R80, [R1+0xd40] ;  /* 0x000d400001507983 */ /* 0x000eaa0000300a00 */
[----:B------:R-:W-:Y:S11]  /*2bf70*/  HMMA.1688.F32.TF32 R72, R236, R12, R72 ;  /* 0x0000000cec48723c */ /* 0x000ff60000081048 */
[----:B------:R-:W-:Y:S04]  /*2bf80*/  @!UPT UIADD3 URZ, URZ, URZ, URZ ;  /* 0x0000003f3f3ff290 */ /* 0x000fe8000fffe03f */
[----:B------:R-:W-:Y:S04]  /*2bf90*/  STL.64 [R1+0x300], R96 ;  /* 0x0003006001007387 */ /* 0x000fe80000100a00 */
[----:B------:R1:W-:Y:S04]  /*2bfa0*/  STL.64 [R1+0x308], R98 ;  /* 0x0003086201007387 */ /* 0x0003e80000100a00 */
[----:B------:R-:W2:Y:S04]  /*2bfb0*/  LDL.LU.64 R82, [R1+0xd48] ;  /* 0x000d480001527983 */ /* 0x000ea80000300a00 */
[----:B------:R-:W-:Y:S01]  /*2bfc0*/  LDS R236, [R2+0x42080] ;  /* 0x0420800002ec7984 */ /* 0x000fe20000000800 */
[C---:B-1----:R-:W-:Y:S03]  /*2bfd0*/  HMMA.1688.F32.TF32 R96, R240.reuse, R64, R92 ;  /* 0x00000040f060723c */ /* 0x042fe6000008105c */
[----:B------:R-:W-:Y:S04]  /*2bfe0*/  LDS R238, [R2+0x43080] ;  /* 0x0430800002ee7984 */ /* 0x000fe80000000800 */
[----:B------:R-:W-:Y:S04]  /*2bff0*/  LDS R237, [R3+0x42080] ;  /* 0x0420800003ed7984 */ /* 0x000fe80000000800 */
[----:B------:R1:W-:Y:S04]  /*2c000*/  STL.64 [R1+0x2f0], R72 ;  /* 0x0002f04801007387 */ /* 0x0003e80000100a00 */
[----:B------:R3:W-:Y:S04]  /*2c010*/  STL.64 [R1+0x2f8], R74 ;  /* 0x0002f84a01007387 */ /* 0x0007e80000100a00 */
[----:B------:R-:W2:Y:S04]  /*2c020*/  LDS R239, [R3+0x43080] ;  /* 0x0430800003ef7984 */ /* 0x000ea80000000800 */
[----:B-1----:R-:W2:Y:S04]  /*2c030*/  LDL.LU.64 R72, [R1+0xd30] ;  /* 0x000d300001487983 */ /* 0x002ea80000300a00 */
[----:B---3--:R-:W3:Y:S01]  /*2c040*/  LDL.LU.64 R74, [R1+0xd38] ;  /* 0x000d3800014a7983 */ /* 0x008ee20000300a00 */
[C---:B------:R-:W-:Y:S03]  /*2c050*/  HMMA.1688.F32.TF32 R92, R240.reuse, R60, R68 ;  /* 0x0000003cf05c723c */ /* 0x040fe60000081044 */
[----:B------:R-:W3:Y:S04]  /*2c060*/  LDL.LU.64 R68, [R1+0xd10] ;  /* 0x000d100001447983 */ /* 0x000ee80000300a00 */
[----:B------:R-:W-:Y:S04]  /*2c070*/  STL.64 [R1+0x2e0], R96 ;  /* 0x0002e06001007387 */ /* 0x000fe80000100a00 */
[----:B------:R-:W-:Y:S04]  /*2c080*/  STL.64 [R1+0x2e8], R98 ;  /* 0x0002e86201007387 */ /* 0x000fe80000100a00 */
[----:B------:R-:W3:Y:S01]  /*2c090*/  LDL.LU.64 R70, [R1+0xd18] ;  /* 0x000d180001467983 */ /* 0x000ee20000300a00 */
[C---:B------:R-:W-:Y:S07]  /*2c0a0*/  HMMA.1688.F32.TF32 R88, R240.reuse, R8, R88 ;  /* 0x00000008f058723c */ /* 0x040fee0000081058 */
[----:B------:R-:W-:Y:S04]  /*2c0b0*/  STL.64 [R1+0x2d0], R92 ;  /* 0x0002d05c01007387 */ /* 0x000fe80000100a00 */
[----:B------:R-:W-:Y:S01]  /*2c0c0*/  STL.64 [R1+0x2d8], R94 ;  /* 0x0002d85e01007387 */ /* 0x000fe20000100a00 */
[C---:B------:R-:W-:Y:S11]  /*2c0d0*/  HMMA.1688.F32.TF32 R84, R240.reuse, R4, R84 ;  /* 0x00000004f054723c */ /* 0x040ff60000081054 */
[----:B------:R-:W-:Y:S04]  /*2c0e0*/  STL.64 [R1+0x2c0], R88 ;  /* 0x0002c05801007387 */ /* 0x000fe80000100a00 */
[----:B------:R-:W-:Y:S08]  /*2c0f0*/  STL.64 [R1+0x2c8], R90 ;  /* 0x0002c85a01007387 */ /* 0x000ff00000100a00 */
[----:B------:R-:W-:Y:S04]  /*2c100*/  STL.64 [R1+0x2b0], R84 ;  /* 0x0002b05401007387 */ /* 0x000fe80000100a00 */
[----:B------:R-:W-:Y:S01]  /*2c110*/  STL.64 [R1+0x2b8], R86 ;  /* 0x0002b85601007387 */ /* 0x000fe20000100a00 */
[C---:B----4-:R-:W-:Y:S11]  /*2c120*/  HMMA.1688.F32.TF32 R76, R240.reuse, R56, R76 ;  /* 0x00000038f04c723c */ /* 0x050ff6000008104c */
[----:B------:R-:W-:Y:S11]  /*2c130*/  @!UPT UIADD3 URZ, URZ, URZ, URZ ;  /* 0x0000003f3f3ff290 */ /* 0x000ff6000fffe03f */
[----:B------:R-:W-:Y:S02]  /*2c140*/  @!UPT UIADD3 URZ, URZ, URZ, URZ ;  /* 0x0000003f3f3ff290 */ /* 0x000fe4000fffe03f */
[----:B------:R-:W-:Y:S02]  /*2c150*/  IMAD.MOV.U32 R56, RZ, RZ, R79 ;  /* 0x000000ffff387224 */ /* 0x000fe400078e004f */
[----:B------:R-:W-:Y:S02]  /*2c160*/  IMAD.MOV.U32 R61, RZ, RZ, R76 ;  /* 0x000000ffff3d7224 */ /* 0x000fe400078e004c */
[----:B------:R-:W-:Y:S02]  /*2c170*/  IMAD.MOV.U32 R60, RZ, RZ, R77 ;  /* 0x000000ffff3c7224 */ /* 0x000fe400078e004d */
[----:B------:R-:W-:Y:S01]  /*2c180*/  IMAD.MOV.U32 R57, RZ, RZ, R78 ;  /* 0x000000ffff397224 */ /* 0x000fe200078e004e */
[----:B------:R-:W4:Y:S04]  /*2c190*/  LDL.LU.64 R76, [R1+0xd00] ;  /* 0x000d0000014c7983 */ /* 0x000f280000300a00 */
[----:B------:R-:W4:Y:S04]  /*2c1a0*/  LDL.LU.64 R78, [R1+0xd08] ;  /* 0x000d0800014e7983 */ /* 0x000f280000300a00 */
[----:B------:R1:W-:Y:S01]  /*2c1b0*/  STL [R1+0x33e4], R56 ;  /* 0x0033e43801007387 */ /* 0x0003e20000100800 */
[C---:B--2---:R-:W-:Y:S03]  /*2c1c0*/  HMMA.1688.F32.TF32 R80, R240.reuse, R52, R80 ;  /* 0x00000034f050723c */ /* 0x044fe60000081050 */
[----:B------:R2:W-:Y:S04]  /*2c1d0*/  STL [R1+0x33e0], R57 ;  /* 0x0033e03901007387 */ /* 0x0005e80000100800 */
[----:B------:R1:W-:Y:S04]  /*2c1e0*/  STL [R1+0x33dc], R60 ;  /* 0x0033dc3c01007387 */ /* 0x0003e80000100800 */
[----:B------:R1:W-:Y:S01]  /*2c1f0*/  STL [R1+0x33d8], R61 ;  /* 0x0033d83d01007387 */ /* 0x0003e20000100800 */
[C---:B---3--:R-:W-:Y:S11]  /*2c200*/  HMMA.1688.F32.TF32 R72, R240.reuse, R48, R72 ;  /* 0x00000030f048723c */ /* 0x048ff60000081048 */
[----:B------:R-:W-:Y:S01]  /*2c210*/  @!UPT UIADD3 URZ, URZ, URZ, URZ ;  /* 0x0000003f3f3ff290 */ /* 0x000fe2000fffe03f */
[----:B------:R-:W-:Y:S02]  /*2c220*/  IMAD.MOV.U32 R52, RZ, RZ, R83 ;  /* 0x000000ffff347224 */ /* 0x000fe400078e0053 */
[----:B------:R-:W-:Y:S01]  /*2c230*/  IMAD.MOV.U32 R53, RZ, RZ, R82 ;  /* 0x000000ffff357224 */ /* 0x000fe200078e0052 */
[----:B------:R-:W-:Y:S01]  /*2c240*/  HMMA.1688.F32.TF32 R68, R240, R44, R68 ;  /* 0x0000002cf044723c */ /* 0x000fe20000081044 */
[----:B------:R-:W-:Y:S04]  /*2c250*/  STL.64 [R1+0x290], R80 ;  /* 0x0002905001007387 */ /* 0x000fe80000100a00 */
[----:B------:R-:W-:Y:S04]  /*2c260*/  STL [R1+0x33ec], R52 ;  /* 0x0033ec3401007387 */ /* 0x000fe80000100800 */
[----:B-1----:R-:W-:Y:S01]  /*2c270*/  IMAD.MOV.U32 R56, RZ, RZ, R72 ;  /* 0x000000ffff387224 */ /* 0x002fe200078e0048 */
[----:B------:R1:W-:Y:S01]  /*2c280*/  STL [R1+0x33e8], R53 ;  /* 0x0033e83501007387 */ /* 0x0003e20000100800 */
[----:B--2---:R-:W-:-:S02]  /*2c290*/  IMAD.MOV.U32 R57, RZ, RZ, R73 ;  /* 0x000000ffff397224 */ /* 0x004fc400078e0049 */
[----:B------:R-:W-:Y:S01]  /*2c2a0*/  IMAD.MOV.U32 R60, RZ, RZ, R74 ;  /* 0x000000ffff3c7224 */ /* 0x000fe200078e004a */
[----:B------:R-:W2:Y:S01]  /*2c2b0*/  LDL.LU.64 R72, [R1+0xc30] ;  /* 0x000c300001487983 */ /* 0x000ea20000300a00 */
[----:B------:R-:W-:-:S03]  /*2c2c0*/  IMAD.MOV.U32 R61, RZ, RZ, R75 ;  /* 0x000000ffff3d7224 */ /* 0x000fc600078e004b */
[----:B------:R-:W2:Y:S04]  /*2c2d0*/  LDL.LU.64 R74, [R1+0xc38] ;  /* 0x000c3800014a7983 */ /* 0x000ea80000300a00 */
[----:B------:R-:W-:Y:S04]  /*2c2e0*/  STL [R1+0x33fc], R56 ;  /* 0x0033fc3801007387 */ /* 0x000fe80000100800 */
[----:B------:R-:W-:Y:S01]  /*2c2f0*/  STL [R1+0x33f8], R57 ;  /* 0x0033f83901007387 */ /* 0x000fe20000100800 */
[----:B------:R-:W-:Y:S01]  /*2c300*/  IMAD.MOV.U32 R49, RZ, RZ, R68 ;  /* 0x000000ffff317224 */ /* 0x000fe200078e0044 */
[----:B------:R-:W-:Y:S01]  /*2c310*/  MOV R44, R71 ;  /* 0x00000047002c7202 */ /* 0x000fe20000000f00 */
[----:B------:R-:W-:Y:S01]  /*2c320*/  IMAD.MOV.U32 R48, RZ, RZ, R69 ;  /* 0x000000ffff307224 */ /* 0x000fe200078e0045 */
[----:B------:R-:W-:Y:S01]  /*2c330*/  STL [R1+0x33f4], R60 ;  /* 0x0033f43c01007387 */ /* 0x000fe20000100800 */
[----:B------:R-:W-:-:S03]  /*2c340*/  IMAD.MOV.U32 R45, RZ, RZ, R70 ;  /* 0x000000ffff2d7224 */ /* 0x000fc600078e0046 */
[----:B------:R3:W-:Y:S04]  /*2c350*/  STL [R1+0x33f0], R61 ;  /* 0x0033f03d01007387 */ /* 0x0007e80000100800 */
[----:B------:R-:W2:Y:S04]  /*2c360*/  LDL.LU.64 R68, [R1+0xc20] ;  /* 0x000c200001447983 */ /* 0x000ea80000300a00 */
[----:B------:R-:W2:Y:S04]  /*2c370*/  LDL.LU.64 R70, [R1+0xc28] ;  /* 0x000c280001467983 */ /* 0x000ea80000300a00 */
[----:B------:R-:W-:Y:S04]  /*2c380*/  STL [R1+0x340c], R44 ;  /* 0x00340c2c01007387 */ /* 0x000fe80000100800 */
[----:B------:R-:W-:Y:S04]  /*2c390*/  STL [R1+0x3408], R45 ;  /* 0x0034082d01007387 */ /* 0x000fe80000100800 */
[----:B------:R1:W-:Y:S04]  /*2c3a0*/  STL [R1+0x3404], R48 ;  /* 0x0034043001007387 */ /* 0x0003e80000100800 */
[----:B------:R1:W-:Y:S04]  /*2c3b0*/  STL [R1+0x3400], R49 ;  /* 0x0034003101007387 */ /* 0x0003e80000100800 */
[----:B------:R-:W2:Y:S04]  /*2c3c0*/  LDL.LU.64 R84, [R1+0xc10] ;  /* 0x000c100001547983 */ /* 0x000ea80000300a00 */
[----:B------:R-:W2:Y:S01]  /*2c3d0*/  LDL.LU.64 R86, [R1+0xc18] ;  /* 0x000c180001567983 */ /* 0x000ea20000300a00 */
[C---:B----4-:R-:W-:Y:S11]  /*2c3e0*/  HMMA.1688.F32.TF32 R76, R240.reuse, R40, R76 ;  /* 0x00000028f04c723c */ /* 0x050ff6000008104c */
[----:B------:R-:W-:Y:S11]  /*2c3f0*/  @!UPT UIADD3 URZ, URZ, URZ, URZ ;  /* 0x0000003f3f3ff290 */ /* 0x000ff6000fffe03f */
[----:B------:R-:W-:Y:S02]  /*2c400*/  @!UPT UIADD3 URZ, URZ, URZ, URZ ;  /* 0x0000003f3f3ff290 */ /* 0x000fe4000fffe03f */
[----:B-1----:R-:W-:Y:S02]  /*2c410*/  IMAD.MOV.U32 R53, RZ, RZ, R79 ;  /* 0x000000ffff357224 */ /* 0x002fe400078e004f */
[----:B------:R-:W-:Y:S02]  /*2c420*/  IMAD.MOV.U32 R52, RZ, RZ, R78 ;  /* 0x000000ffff347224 */ /* 0x000fe400078e004e */
[----:B---3--:R-:W-:Y:S02]  /*2c430*/  IMAD.MOV.U32 R61, RZ, RZ, R77 ;  /* 0x000000ffff3d7224 */ /* 0x008fe400078e004d */
[----:B------:R-:W-:Y:S01]  /*2c440*/  IMAD.MOV.U32 R60, RZ, RZ, R76 ;  /* 0x000000ffff3c7224 */ /* 0x000fe200078e004c */
[----:B------:R-:W-:Y:S04]  /*2c450*/  STL [R1+0x341c], R53 ;  /* 0x00341c3501007387 */ /* 0x000fe80000100800 */
[----:B------:R-:W-:Y:S04]  /*2c460*/  STL [R1+0x3418], R52 ;  /* 0x0034183401007387 */ /* 0x000fe80000100800 */
[----:B------:R1:W-:Y:S04]  /*2c470*/  STL [R1+0x3414], R61 ;  /* 0x0034143d01007387 */ /* 0x0003e80000100800 */
[----:B------:R3:W-:Y:S04]  /*2c480*/  STL [R1+0x3410], R60 ;  /* 0x0034103c01007387 */ /* 0x0007e80000100800 */
[----:B------:R-:W4:Y:S04]  /*2c490*/  LDL.LU.64 R80, [R1+0xc00] ;  /* 0x000c000001507983 */ /* 0x000f280000300a00 */
[----:B------:R-:W4:Y:S04]  /*2c4a0*/  LDL.LU.64 R82, [R1+0xc08] ;  /* 0x000c080001527983 */ /* 0x000f280000300a00 */
[----:B------:R-:W4:Y:S04]  /*2c4b0*/  LDL.LU.64 R76, [R1+0xbd0] ;  /* 0x000bd000014c7983 */ /* 0x000f280000300a00 */
[----:B------:R-:W4:Y:S01]  /*2c4c0*/  LDL.LU.64 R78, [R1+0xbd8] ;  /* 0x000bd800014e7983 */ /* 0x000f220000300a00 */
[C---:B--2---:R-:W-:Y:S08]  /*2c4d0*/  HMMA.1688.F32.TF32 R72, R240.reuse, R36, R72 ;  /* 0x00000024f048723c */ /* 0x044ff00000081048 */
[----:B------:R-:W-:Y:S11]  /*2c4e0*/  HMMA.1688.F32.TF32 R68, R240, R32, R68 ;  /* 0x00000020f044723c */ /* 0x000ff60000081044 */
[----:B------:R-:W-:Y:S05]  /*2c4f0*/  @!UPT UIADD3 URZ, URZ, URZ, URZ ;  /* 0x0000003f3f3ff290 */ /* 0x000fea000fffe03f */
[----:B------:R-:W-:Y:S02]  /*2c500*/  IMAD.MOV.U32 R57, RZ, RZ, R75 ;  /* 0x000000ffff397224 */ /* 0x000fe400078e004b */
[----:B------:R-:W-:Y:S02]  /*2c510*/  IMAD.MOV.U32 R56, RZ, RZ, R74 ;  /* 0x000000ffff387224 */ /* 0x000fe400078e004a */
[----:B------:R-:W-:Y:S02]  /*2c520*/  IMAD.MOV.U32 R48, RZ, RZ, R72 ;  /* 0x000000ffff307224 */ /* 0x000fe400078e0048 */
[----:B------:R-:W-:Y:S02]  /*2c530*/  IMAD.MOV.U32 R49, RZ, RZ, R73 ;  /* 0x000000ffff317224 */ /* 0x000fe400078e0049 */
[----:B------:R-:W2:Y:S04]  /*2c540*/  LDL.LU.64 R72, [R1+0xbc0] ;  /* 0x000bc00001487983 */ /* 0x000ea80000300a00 */
[----:B------:R-:W2:Y:S04]  /*2c550*/  LDL.LU.64 R74, [R1+0xbc8] ;  /* 0x000bc800014a7983 */ /* 0x000ea80000300a00 */
[----:B------:R-:W-:Y:S04]  /*2c560*/  STL [R1+0x342c], R57 ;  /* 0x00342c3901007387 */ /* 0x000fe80000100800 */
[----:B------:R-:W-:Y:S01]  /*2c570*/  STL [R1+0x3428], R56 ;  /* 0x0034283801007387 */ /* 0x000fe20000100800 */
[----:B-1----:R-:W-:-:S03]  /*2c580*/  IMAD.MOV.U32 R61, RZ, RZ, R68 ;  /* 0x000000ffff3d7224 */ /* 0x002fc600078e0044 */
[----:B------:R1:W-:Y:S01]  /*2c590*/  STL [R1+0x3424], R49 ;  /* 0x0034243101007387 */ /* 0x0003e20000100800 */
[----:B---3--:R-:W-:Y:S02]  /*2c5a0*/  IMAD.MOV.U32 R60, RZ, RZ, R69 ;  /* 0x000000ffff3c7224 */ /* 0x008fe400078e0045 */
[----:B------:R-:W-:Y:S01]  /*2c5b0*/  IMAD.MOV.U32 R44, RZ, RZ, R70 ;  /* 0x000000ffff2c7224 */ /* 0x000fe200078e0046 */
[----:B------:R3:W-:Y:S01]  /*2c5c0*/  STL [R1+0x3420], R48 ;  /* 0x0034203001007387 */ /* 0x0007e20000100800 */
[----:B------:R-:W-:-:S03]  /*2c5d0*/  IMAD.MOV.U32 R45, RZ, RZ, R71 ;  /* 0x000000ffff2d7224 */ /* 0x000fc600078e0047 */
[----:B------:R-:W2:Y:S04]  /*2c5e0*/  LDL.LU.64 R68, [R1+0xba0] ;  /* 0x000ba00001447983 */ /* 0x000ea80000300a00 */
[----:B------:R-:W2:Y:S01]  /*2c5f0*/  LDL.LU.64 R70, [R1+0xba8] ;  /* 0x000ba80001467983 */ /* 0x000ea20000300a00 */
[----:B------:R-:W-:Y:S03]  /*2c600*/  HMMA.1688.F32.TF32 R84, R240, R28, R84 ;  /* 0x0000001cf054723c */ /* 0x000fe60000081054 */
[----:B------:R-:W-:Y:S04]  /*2c610*/  STL [R1+0x343c], R45 ;  /* 0x00343c2d01007387 */ /* 0x000fe80000100800 */
[----:B------:R-:W-:Y:S04]  /*2c620*/  STL [R1+0x3438], R44 ;  /* 0x0034382c01007387 */ /* 0x000fe80000100800 */
[----:B------:R-:W-:Y:S04]  /*2c630*/  STL [R1+0x3434], R60 ;  /* 0x0034343c01007387 */ /* 0x000fe80000100800 */
[----:B------:R-:W-:Y:S09]  /*2c640*/  STL [R1+0x3430], R61 ;  /* 0x0034303d01007387 */ /* 0x000ff20000100800 */
[----:B------:R-:W-:-:S02]  /*2c650*/  IMAD.MOV.U32 R40, RZ, RZ, R85 ;  /* 0x000000ffff287224 */ /* 0x000fc400078e0055 */
[----:B------:R-:W-:-:S03]  /*2c660*/  IMAD.MOV.U32 R41, RZ, RZ, R84 ;  /* 0x000000ffff297224 */ /* 0x000fc600078e0054 */
[----:B------:R1:W-:Y:S04]  /*2c670*/  STL [R1+0x3444], R40 ;  /* 0x0034442801007387 */ /* 0x0003e80000100800 */
[----:B------:R1:W-:Y:S04]  /*2c680*/  STL [R1+0x3440], R41 ;  /* 0x0034402901007387 */ /* 0x0003e80000100800 */
[----:B------:R-:W2:Y:S04]  /*2c690*/  LDL.LU R38, [R1+0x36cc] ;  /* 0x0036cc0001267983 */ /* 0x000ea80000300800 */
[----:B------:R-:W2:Y:S04]  /*2c6a0*/  LDL.LU R39, [R1+0x36c8] ;  /* 0x0036c80001277983 */ /* 0x000ea80000300800 */
[----:B------:R-:W2:Y:S04]  /*2c6b0*/  LDL.LU R35, [R1+0x36c4] ;  /* 0x0036c40001237983 */ /* 0x000ea80000300800 */
[----:B------:R-:W2:Y:S01]  /*2c6c0*/  LDL.LU R34, [R1+0x36c0] ;  /* 0x0036c00001227983 */ /* 0x000ea20000300800 */
[----:B------:R-:W-:Y:S01]  /*2c6d0*/  MOV R37, R86 ;  /* 0x0000005600257202 */ /* 0x000fe20000000f00 */
[----:B------:R-:W-:-:S02]  /*2c6e0*/  IMAD.MOV.U32 R36, RZ, RZ, R87 ;  /* 0x000000ffff247224 */ /* 0x000fc400078e0057 */
[----:B------:R-:W-:Y:S02]  /*2c6f0*/  IMAD.MOV.U32 R86, RZ, RZ, R27 ;  /* 0x000000ffff567224 */ /* 0x000fe400078e001b */
[----:B------:R-:W-:Y:S01]  /*2c700*/  IMAD.MOV.U32 R87, RZ, RZ, R26 ;  /* 0x000000ffff577224 */ /* 0x000fe200078e001a */
[----:B----4-:R-:W-:Y:S11]  /*2c710*/  HMMA.1688.F32.TF32 R80, R240, R24, R80 ;  /* 0x00000018f050723c */ /* 0x010ff60000081050 */
[----:B------:R-:W-:Y:S11]  /*2c720*/  @!UPT UIADD3 URZ, URZ, URZ, URZ ;  /* 0x0000003f3f3ff290 */ /* 0x000ff6000fffe03f */
[----:B------:R-:W-:Y:S02]  /*2c730*/  @!UPT UIADD3 URZ, URZ, URZ, URZ ;  /* 0x0000003f3f3ff290 */ /* 0x000fe4000fffe03f */
[----:B-1----:R-:W-:Y:S01]  /*2c740*/  IMAD.MOV.U32 R49, RZ, RZ, R80 ;  /* 0x000000ffff317224 */ /* 0x002fe200078e0050 */
[----:B------:R-:W-:Y:S01]  /*2c750*/  MOV R80, R47 ;  /* 0x0000002f00507202 */ /* 0x000fe20000000f00 */
[----:B---3--:R-:W-:Y:S02]  /*2c760*/  IMAD.MOV.U32 R48, RZ, RZ, R81 ;  /* 0x000000ffff307224 */ /* 0x008fe400078e0051 */
[----:B------:R-:W-:Y:S02]  /*2c770*/  IMAD.MOV.U32 R53, RZ, RZ, R82 ;  /* 0x000000ffff357224 */ /* 0x000fe400078e0052 */
[----:B------:R-:W-:Y:S02]  /*2c780*/  IMAD.MOV.U32 R81, RZ, RZ, R46 ;  /* 0x000000ffff517224 */ /* 0x000fe400078e002e */
[----:B------:R-:W-:Y:S02]  /*2c790*/  IMAD.MOV.U32 R52, RZ, RZ, R83 ;  /* 0x000000ffff347224 */ /* 0x000fe400078e0053 */
[----:B------:R-:W-:-:S02]  /*2c7a0*/  IMAD.MOV.U32 R82, RZ, RZ, R43 ;  /* 0x000000ffff527224 */ /* 0x000fc400078e002b */
[----:B------:R-:W-:Y:S01]  /*2c7b0*/  IMAD.MOV.U32 R83, RZ, RZ, R42 ;  /* 0x000000ffff537224 */ /* 0x000fe200078e002a */
[C---:B--2---:R-:W-:Y:S08]  /*2c7c0*/  HMMA.1688.F32.TF32 R72, R240.reuse, R16, R72 ;  /* 0x00000010f048723c */ /* 0x044ff00000081048 */
[----:B------:R-:W-:Y:S11]  /*2c7d0*/  HMMA.1688.F32.TF32 R68, R240, R12, R68 ;  /* 0x0000000cf044723c */ /* 0x000ff60000081044 */
[----:B------:R-:W-:Y:S05]  /*2c7e0*/  @!UPT UIADD3 URZ, URZ, URZ, URZ ;  /* 0x0000003f3f3ff290 */ /* 0x000fea000fffe03f */
[----:B------:R-:W-:Y:S02]  /*2c7f0*/  IMAD.MOV.U32 R40, RZ, RZ, R72 ;  /* 0x000000ffff287224 */ /* 0x000fe400078e0048 */
[----:B------:R-:W-:Y:S02]  /*2c800*/  IMAD.MOV.U32 R41, RZ, RZ, R73 ;  /* 0x000000ffff297224 */ /* 0x000fe400078e0049 */
[----:B------:R-:W-:Y:S02]  /*2c810*/  IMAD.MOV.U32 R72, RZ, RZ, R55 ;  /* 0x000000ffff487224 */ /* 0x000fe400078e0037 */
[----:B------:R-:W-:Y:S02]  /*2c820*/  IMAD.MOV.U32 R45, RZ, RZ, R74 ;  /* 0x000000ffff2d7224 */ /* 0x000fe400078e004a */
[----:B------:R-:W-:Y:S02]  /*2c830*/  IMAD.MOV.U32 R73, RZ, RZ, R54 ;  /* 0x000000ffff497224 */ /* 0x000fe400078e0036 */
[----:B------:R-:W-:-:S02]  /*2c840*/  IMAD.MOV.U32 R44, RZ, RZ, R75 ;  /* 0x000000ffff2c7224 */ /* 0x000fc400078e004b */
[----:B------:R-:W-:Y:S02]  /*2c850*/  IMAD.MOV.U32 R74, RZ, RZ, R51 ;  /* 0x000000ffff4a7224 */ /* 0x000fe400078e0033 */
[----:B------:R-:W-:Y:S02]  /*2c860*/  IMAD.MOV.U32 R75, RZ, RZ, R50 ;  /* 0x000000ffff4b7224 */ /* 0x000fe400078e0032 */
[----:B------:R-:W-:Y:S01]  /*2c870*/  IMAD.MOV.U32 R33, RZ, RZ, R68 ;  /* 0x000000ffff217224 */ /* 0x000fe200078e0044 */
[----:B------:R-:W-:Y:S01]  /*2c880*/  MOV R32, R69 ;  /* 0x0000004500207202 */ /* 0x000fe20000000f00 */
[----:B------:R-:W-:Y:S02]  /*2c890*/  IMAD.MOV.U32 R68, RZ, RZ, R31 ;  /* 0x000000ffff447224 */ /* 0x000fe400078e001f */
[----:B------:R-:W-:Y:S01]  /*2c8a0*/  IMAD.MOV.U32 R29, RZ, RZ, R70 ;  /* 0x000000ffff1d7224 */ /* 0x000fe200078e0046 */
[----:B------:R-:W2:Y:S01]  /*2c8b0*/  LDL.LU R31, [R1+0x36bc] ;  /* 0x0036bc00011f7983 */ /* 0x000ea20000300800 */
[----:B------:R-:W-:-:S02]  /*2c8c0*/  IMAD.MOV.U32 R69, RZ, RZ, R30 ;  /* 0x000000ffff457224 */ /* 0x000fc400078e001e */
[----:B------:R-:W-:Y:S01]  /*2c8d0*/  IMAD.MOV.U32 R28, RZ, RZ, R71 ;  /* 0x000000ffff1c7224 */ /* 0x000fe200078e0047 */
[----:B------:R-:W3:Y:S01]  /*2c8e0*/  LDL.LU R30, [R1+0x36b8] ;  /* 0x0036b800011e7983 */ /* 0x000ee20000300800 */
[----:B------:R-:W-:Y:S02]  /*2c8f0*/  IMAD.MOV.U32 R70, RZ, RZ, R59 ;  /* 0x000000ffff467224 */ /* 0x000fe400078e003b */
[----:B------:R-:W-:Y:S01]  /*2c900*/  IMAD.MOV.U32 R71, RZ, RZ, R58 ;  /* 0x000000ffff477224 */ /* 0x000fe200078e003a */
[----:B------:R-:W4:Y:S04]  /*2c910*/  LDL.LU R59, [R1+0x36b4] ;  /* 0x0036b400013b7983 */ /* 0x000f280000300800 */
[----:B------:R-:W4:Y:S04]  /*2c920*/  LDL.LU R58, [R1+0x36b0] ;  /* 0x0036b000013a7983 */ /* 0x000f280000300800 */
[----:B------:R-:W4:Y:S04]  /*2c930*/  LDL.LU R55, [R1+0x36ac] ;  /* 0x0036ac0001377983 */ /* 0x000f280000300800 */
[----:B------:R-:W4:Y:S04]  /*2c940*/  LDL.LU R54, [R1+0x36a8] ;  /* 0x0036a80001367983 */ /* 0x000f280000300800 */
[----:B------:R-:W4:Y:S04]  /*2c950*/  LDL.LU R51, [R1+0x36a4] ;  /* 0x0036a40001337983 */ /* 0x000f280000300800 */
[----:B------:R-:W4:Y:S01]  /*2c960*/  LDL.LU R50, [R1+0x36a0] ;  /* 0x0036a00001327983 */ /* 0x000f220000300800 */
[----:B------:R-:W-:-:S03]  /*2c970*/  IMAD.MOV.U32 R84, RZ, RZ, R39 ;  /* 0x000000ffff547224 */ /* 0x000fc600078e0027 */
[----:B------:R-:W4:Y:S01]  /*2c980*/  LDL.LU R47, [R1+0x369c] ;  /* 0x00369c00012f7983 */ /* 0x000f220000300800 */
[----:B------:R-:W-:-:S03]  /*2c990*/  IMAD.MOV.U32 R85, RZ, RZ, R38 ;  /* 0x000000ffff557224 */ /* 0x000fc600078e0026 */
[----:B------:R-:W4:Y:S04]  /*2c9a0*/  LDL.LU R46, [R1+0x3698] ;  /* 0x00369800012e7983 */ /* 0x000f280000300800 */
[----:B------:R-:W4:Y:S04]  /*2c9b0*/  LDL.LU R43, [R1+0x3694] ;  /* 0x00369400012b7983 */ /* 0x000f280000300800 */
[----:B------:R-:W4:Y:S04]  /*2c9c0*/  LDL.LU R42, [R1+0x3690] ;  /* 0x00369000012a7983 */ /* 0x000f280000300800 */
[----:B------:R-:W4:Y:S04]  /*2c9d0*/  LDL.LU R39, [R1+0x368c] ;  /* 0x00368c0001277983 */ /* 0x000f280000300800 */
[----:B------:R-:W4:Y:S04]  /*2c9e0*/  LDL.LU R38, [R1+0x3688] ;  /* 0x0036880001267983 */ /* 0x000f280000300800 */
[----:B------:R-:W4:Y:S04]  /*2c9f0*/  LDL.LU R27, [R1+0x3684] ;  /* 0x00368400011b7983 */ /* 0x000f280000300800 */
[----:B------:R-:W4:Y:S01]  /*2ca00*/  LDL.LU R26, [R1+0x3680] ;  /* 0x00368000011a7983 */ /* 0x000f220000300800 */
[----:B------:R-:W-:Y:S03]  /*2ca10*/  HMMA.1688.F32.TF32 R76, R240, R20, R76 ;  /* 0x00000014f04c723c */ /* 0x000fe6000008104c */
[----:B------:R-:W4:Y:S04]  /*2ca20*/  LDL.LU R108, [R1+0x10b0] ;  /* 0x0010b000016c7983 */ /* 0x000f280000300800 */
[----:B------:R-:W4:Y:S04]  /*2ca30*/  LDL.LU R109, [R1+0x10b4] ;  /* 0x0010b400016d7983 */ /* 0x000f280000300800 */
[----:B------:R-:W4:Y:S04]  /*2ca40*/  LDL.LU R110, [R1+0x10b8] ;  /* 0x0010b800016e7983 */ /* 0x000f280000300800 */
[----:B------:R-:W4:Y:S04]  /*2ca50*/  LDL.LU R111, [R1+0x10bc] ;  /* 0x0010bc00016f7983 */ /* 0x000f280000300800 */
[----:B------:R-:W4:Y:S04]  /*2ca60*/  LDL.LU R104, [R1+0x10a0] ;  /* 0x0010a00001687983 */ /* 0x000f280000300800 */
[----:B------:R-:W4:Y:S01]  /*2ca70*/  LDL.LU R105, [R1+0x10a4] ;  /* 0x0010a40001697983 */ /* 0x000f220000300800 */
[----:B------:R-:W-:-:S02]  /*2ca80*/  IMAD.MOV.U32 R90, RZ, RZ, R34 ;  /* 0x000000ffff5a7224 */ /* 0x000fc400078e0022 */
        /* <DEDUP_REMOVED lines=8> */
[----:B------:R-:W-:Y:S02]  /*2cb10*/  IMAD.MOV.U32 R79, RZ, RZ, R66 ;  /* 0x000000ffff4f7224 */ /* 0x000fe400078e0042 */
[----:B--2---:R-:W-:Y:S02]  /*2cb20*/  IMAD.MOV.U32 R89, RZ, RZ, R31 ;  /* 0x000000ffff597224 */ /* 0x004fe400078e001f */
[----:B---3--:R-:W-:Y:S02]  /*2cb30*/  IMAD.MOV.U32 R88, RZ, RZ, R30 ;  /* 0x000000ffff587224 */ /* 0x008fe400078e001e */
[----:B----4-:R-:W-:-:S02]  /*2cb40*/  IMAD.MOV.U32 R95, RZ, RZ, R59 ;  /* 0x000000ffff5f7224 */ /* 0x010fc400078e003b */
        /* <DEDUP_REMOVED lines=11> */
[----:B------:R-:W-:Y:S02]  /*2cc00*/  IMAD.MOV.U32 R106, RZ, RZ, R26 ;  /* 0x000000ffff6a7224 */ /* 0x000fe400078e001a */
[----:B------:R-:W2:Y:S04]  /*2cc10*/  LDL.LU R26, [R1+0x367c] ;  /* 0x00367c00011a7983 */ /* 0x000ea80000300800 */
[----:B------:R-:W2:Y:S01]  /*2cc20*/  LDL.LU R27, [R1+0x3678] ;  /* 0x00367800011b7983 */ /* 0x000ea20000300800 */
[----:B------:R-:W-:-:S03]  /*2cc30*/  IMAD.MOV.U32 R100, RZ, RZ, R38 ;  /* 0x000000ffff647224 */ /* 0x000fc600078e0026 */
[----:B------:R-:W3:Y:S04]  /*2cc40*/  LDL.LU R30, [R1+0x3674] ;  /* 0x00367400011e7983 */ /* 0x000ee80000300800 */
[----:B------:R-:W3:Y:S04]  /*2cc50*/  LDL.LU R31, [R1+0x3670] ;  /* 0x00367000011f7983 */ /* 0x000ee80000300800 */
[----:B------:R-:W4:Y:S04]  /*2cc60*/  LDL.LU R34, [R1+0x366c] ;  /* 0x00366c0001227983 */ /* 0x000f280000300800 */
[----:B------:R-:W4:Y:S04]  /*2cc70*/  LDL.LU R35, [R1+0x3668] ;  /* 0x0036680001237983 */ /* 0x000f280000300800 */
[----:B------:R-:W2:Y:S04]  /*2cc80*/  LDL.LU R38, [R1+0x3664] ;  /* 0x0036640001267983 */ /* 0x000ea80000300800 */
        /* <DEDUP_REMOVED lines=13> */
[----:B------:R-:W3:Y:S04]  /*2cd60*/  LDL.LU R10, [R1+0x362c] ;  /* 0x00362c00010a7983 */ /* 0x000ee80000300800 */
[----:B------:R-:W3:Y:S04]  /*2cd70*/  LDL.LU R66, [R1+0x3628] ;  /* 0x0036280001427983 */ /* 0x000ee80000300800 */
[----:B------:R-:W3:Y:S04]  /*2cd80*/  LDL.LU R67, [R1+0x3624] ;  /* 0x0036240001437983 */ /* 0x000ee80000300800 */
[----:B------:R-:W3:Y:S04]  /*2cd90*/  LDL.LU R62, [R1+0x3620] ;  /* 0x00362000013e7983 */ /* 0x000ee80000300800 */
[----:B------:R-:W3:Y:S04]  /*2cda0*/  LDL.LU R63, [R1+0x361c] ;  /* 0x00361c00013f7983 */ /* 0x000ee80000300800 */
[----:B------:R-:W3:Y:S01]  /*2cdb0*/  LDL.LU R11, [R1+0x3618] ;  /* 0x00361800010b7983 */ /* 0x000ee20000300800 */
[C---:B--2---:R-:W-:Y:S08]  /*2cdc0*/  HMMA.1688.F32.TF32 R96, R168.reuse, R6, R96 ;  /* 0x00000006a860723c */ /* 0x044ff00000081060 */
[C---:B---3--:R-:W-:Y:S11]  /*2cdd0*/  HMMA.1688.F32.TF32 R100, R168.reuse, R10, R100 ;  /* 0x0000000aa864723c */ /* 0x048ff60000081064 */
[----:B------:R-:W-:Y:S05]  /*2cde0*/  @!UPT UIADD3 URZ, URZ, URZ, URZ ;  /* 0x0000003f3f3ff290 */ /* 0x000fea000fffe03f */
[----:B------:R-:W-:Y:S01]  /*2cdf0*/  IMAD.MOV.U32 R65, RZ, RZ, R98 ;  /* 0x000000ffff417224 */ /* 0x000fe200078e0062 */
[----:B------:R1:W-:Y:S01]  /*2ce00*/  STL.64 [R1+0x5c0], R96 ;  /* 0x0005c06001007387 */ /* 0x0003e20000100a00 */
[----:B------:R-:W-:Y:S02]  /*2ce10*/  IMAD.MOV.U32 R64, RZ, RZ, R99 ;  /* 0x000000ffff407224 */ /* 0x000fe400078e0063 */
[----:B-1----:R-:W-:Y:S04]  /*2ce20*/  HMMA.1688.F32.TF32 R96, R168, R54, R88 ;  /* 0x00000036a860723c */ /* 0x002fe80000081058 */
[----:B------:R-:W-:Y:S01]  /*2ce30*/  IMAD.MOV.U32 R25, RZ, RZ, R100 ;  /* 0x000000ffff197224 */ /* 0x000fe200078e0064 */
[----:B------:R-:W-:Y:S01]  /*2ce40*/  MOV R20, R103 ;  /* 0x0000006700147202 */ /* 0x000fe20000000f00 */
[----:B------:R-:W-:-:S02]  /*2ce50*/  IMAD.MOV.U32 R24, RZ, RZ, R101 ;  /* 0x000000ffff187224 */ /* 0x000fc400078e0065 */
[----:B------:R-:W-:Y:S02]  /*2ce60*/  IMAD.MOV.U32 R21, RZ, RZ, R102 ;  /* 0x000000ffff157224 */ /* 0x000fe400078e0066 */
[C---:B------:R-:W-:Y:S08]  /*2ce70*/  HMMA.1688.F32.TF32 R100, R168.reuse, R58, R92 ;  /* 0x0000003aa864723c */ /* 0x040ff0000008105c */
[C---:B------:R-:W-:Y:S08]  /*2ce80*/  HMMA.1688.F32.TF32 R92, R168.reuse, R50, R84 ;  /* 0x00000032a85c723c */ /* 0x040ff00000081054 */
[C---:B------:R-:W-:Y:S08]  /*2ce90*/  HMMA.1688.F32.TF32 R88, R168.reuse, R46, R80 ;  /* 0x0000002ea858723c */ /* 0x040ff00000081050 */
[C---:B------:R-:W-:Y:S08]  /*2cea0*/  HMMA.1688.F32.TF32 R84, R168.reuse, R42, R76 ;  /* 0x0000002aa854723c */ /* 0x040ff0000008104c */
[C---:B------:R-:W-:Y:S08]  /*2ceb0*/  HMMA.1688.F32.TF32 R80, R168.reuse, R38, R72 ;  /* 0x00000026a850723c */ /* 0x040ff00000081048 */
[C---:B----4-:R-:W-:Y:S08]  /*2cec0*/  HMMA.1688.F32.TF32 R76, R168.reuse, R34, R68 ;  /* 0x00000022a84c723c */ /* 0x050ff00000081044 */
[C---:B------:R-:W-:Y:S01]  /*2ced0*/  HMMA.1688.F32.TF32 R72, R168.reuse, R30, R244 ;  /* 0x0000001ea848723c */ /* 0x040fe200000810f4 */
[----:B------:R-:W-:Y:S07]  /*2cee0*/  STL.64 [R1+0x5b0], R100 ;  /* 0x0005b06401007387 */ /* 0x000fee0000100a00 */
[----:B------:R-:W-:Y:S01]  /*2cef0*/  HMMA.1688.F32.TF32 R68, R168, R26, R248 ;  /* 0x0000001aa844723c */ /* 0x000fe200000810f8 */
        /* <DEDUP_REMOVED lines=11> */
[----:B------:R-:W-:-:S03]  /*2cfb0*/  IMAD.MOV.U32 R244, RZ, RZ, R15 ;  /* 0x000000fffff47224 */ /* 0x000fc600078e000f */
[----:B------:R-:W-:Y:S04]  /*2cfc0*/  STL.64 [R1+0x550], R76 ;  /* 0x0005504c01007387 */ /* 0x000fe80000100a00 */
[----:B------:R-:W-:Y:S04]  /*2cfd0*/  STL.64 [R1+0x558], R78 ;  /* 0x0005584e01007387 */ /* 0x000fe80000100a00 */
[----:B------:R-:W-:Y:S01]  /*2cfe0*/  STL.64 [R1+0x540], R72 ;  /* 0x0005404801007387 */ /* 0x000fe20000100a00 */
[----:B------:R-:W-:-:S03]  /*2cff0*/  IMAD.MOV.U32 R245, RZ, RZ, R23 ;  /* 0x000000fffff57224 */ /* 0x000fc600078e0017 */
[----:B------:R-:W-:Y:S01]  /*2d000*/  STL.64 [R1+0x548], R74 ;  /* 0x0005484a01007387 */ /* 0x000fe20000100a00 */
[----:B------:R-:W-:-:S03]  /*2d010*/  IMAD.MOV.U32 R246, RZ, RZ, R22 ;  /* 0x000000fffff67224 */ /* 0x000fc600078e0016 */
[----:B------:R-:W2:Y:S01]  /*2d020*/  LDL.LU R15, [R1+0x3614] ;  /* 0x00361400010f7983 */ /* 0x000ea20000300800 */
[----:B------:R-:W-:-:S03]  /*2d030*/  IMAD.MOV.U32 R247, RZ, RZ, R19 ;  /* 0x000000fffff77224 */ /* 0x000fc600078e0013 */
[----:B------:R-:W-:Y:S04]  /*2d040*/  STL.64 [R1+0x530], R68 ;  /* 0x0005304401007387 */ /* 0x000fe80000100a00 */
[----:B------:R1:W-:Y:S04]  /*2d050*/  STL.64 [R1+0x538], R70 ;  /* 0x0005384601007387 */ /* 0x0003e80000100a00 */
[----:B------:R-:W3:Y:S04]  /*2d060*/  LDL.LU R23, [R1+0x3610] ;  /* 0x0036100001177983 */ /* 0x000ee80000300800 */
[----:B------:R-:W4:Y:S04]  /*2d070*/  LDL.LU R22, [R1+0x360c] ;  /* 0x00360c0001167983 */ /* 0x000f280000300800 */
[----:B------:R-:W2:Y:S01]  /*2d080*/  LDL.LU R19, [R1+0x3608] ;  /* 0x0036080001137983 */ /* 0x000ea20000300800 */
[----:B-1----:R-:W-:-:S03]  /*2d090*/  IMAD.MOV.U32 R70, RZ, RZ, R18 ;  /* 0x000000ffff467224 */ /* 0x002fc600078e0012 */
[----:B------:R-:W2:Y:S01]  /*2d0a0*/  LDL.LU R68, [R1+0xb60] ;  /* 0x000b600001447983 */ /* 0x000ea20000300800 */
[----:B------:R-:W-:-:S03]  /*2d0b0*/  IMAD.MOV.U32 R71, RZ, RZ, R14 ;  /* 0x000000ffff477224 */ /* 0x000fc600078e000e */
[----:B------:R-:W3:Y:S04]  /*2d0c0*/  LDL.LU R69, [R1+0xb64] ;  /* 0x000b640001457983 */ /* 0x000ee80000300800 */
[----:B------:R-:W3:Y:S04]  /*2d0d0*/  LDL.LU R18, [R1+0x3604] ;  /* 0x0036040001127983 */ /* 0x000ee80000300800 */
[----:B------:R-:W3:Y:S01]  /*2d0e0*/  LDL.LU R14, [R1+0x3600] ;  /* 0x00360000010e7983 */ /* 0x000ee20000300800 */
[----:B------:R-:W-:Y:S03]  /*2d0f0*/  HMMA.1688.F32.TF32 R104, R168, R62, R104 ;  /* 0x0000003ea868723c */ /* 0x000fe60000081068 */
[----:B------:R-:W3:Y:S04]  /*2d100*/  LDL.LU R80, [R1+0xee0] ;  /* 0x000ee00001507983 */ /* 0x000ee80000300800 */
        /* <DEDUP_REMOVED lines=14> */
[----:B------:R-:W3:Y:S01]  /*2d1f0*/  LDL.LU R99, [R1+0xf2c] ;  /* 0x000f2c0001637983 */ /* 0x000ee20000300800 */
[----:B------:R-:W-:-:S03]  /*2d200*/  IMAD.MOV.U32 R17, RZ, RZ, R104 ;  /* 0x000000ffff117224 */ /* 0x000fc600078e0068 */
[----:B------:R-:W3:Y:S01]  /*2d210*/  LDL.LU R100, [R1+0xf30] ;  /* 0x000f300001647983 */ /* 0x000ee20000300800 */
[----:B------:R-:W-:-:S03]  /*2d220*/  IMAD.MOV.U32 R16, RZ, RZ, R105 ;  /* 0x000000ffff107224 */ /* 0x000fc600078e0069 */
[----:B------:R-:W3:Y:S01]  /*2d230*/  LDL.LU R101, [R1+0xf34] ;  /* 0x000f340001657983 */ /* 0x000ee20000300800 */
[----:B------:R-:W-:-:S03]  /*2d240*/  IMAD.MOV.U32 R13, RZ, RZ, R106 ;  /* 0x000000ffff0d7224 */ /* 0x000fc600078e006a */
[----:B------:R-:W3:Y:S01]  /*2d250*/  LDL.LU R102, [R1+0xf38] ;  /* 0x000f380001667983 */ /* 0x000ee20000300800 */
[----:B------:R-:W-:-:S03]  /*2d260*/  IMAD.MOV.U32 R12, RZ, RZ, R107 ;  /* 0x000000ffff0c7224 */ /* 0x000fc600078e006b */
        /* <DEDUP_REMOVED lines=58> */
[----:B--2---:R-:W-:-:S03]  /*2d610*/  IMAD.MOV.U32 R72, RZ, RZ, R19 ;  /* 0x000000ffff487224 */ /* 0x004fc600078e0013 */
[----:B------:R-:W2:Y:S01]  /*2d620*/  LDL.LU R76, [R1+0xed0] ;  /* 0x000ed000014c7983 */ /* 0x000ea20000300800 */
[----:B----4-:R-:W-:-:S03]  /*2d630*/  IMAD.MOV.U32 R73, RZ, RZ, R22 ;  /* 0x000000ffff497224 */ /* 0x010fc600078e0016 */
[----:B------:R-:W2:Y:S01]  /*2d640*/  LDL.LU R77, [R1+0xed4] ;  /* 0x000ed400014d7983 */ /* 0x000ea20000300800 */
[----:B---3--:R-:W-:Y:S02]  /*2d650*/  IMAD.MOV.U32 R79, RZ, RZ, R18 ;  /* 0x000000ffff4f7224 */ /* 0x008fe400078e0012 */
[----:B------:R-:W-:Y:S02]  /*2d660*/  IMAD.MOV.U32 R78, RZ, RZ, R14 ;  /* 0x000000ffff4e7224 */ /* 0x000fe400078e000e */
[----:B------:R-:W3:Y:S01]  /*2d670*/  LDL.LU R14, [R1+0x35fc] ;  /* 0x0035fc00010e7983 */ /* 0x000ee20000300800 */
[----:B------:R-:W-:-:S03]  /*2d680*/  IMAD.MOV.U32 R74, RZ, RZ, R23 ;  /* 0x000000ffff4a7224 */ /* 0x000fc600078e0017 */
[----:B------:R-:W4:Y:S01]  /*2d690*/  LDL.LU R18, [R1+0x35f8] ;  /* 0x0035f80001127983 */ /* 0x000f220000300800 */
[----:B------:R-:W-:-:S03]  /*2d6a0*/  IMAD.MOV.U32 R75, RZ, RZ, R15 ;  /* 0x000000ffff4b7224 */ /* 0x000fc600078e000f */
[----:B------:R-:W4:Y:S04]  /*2d6b0*/  LDL.LU R19, [R1+0x35f4] ;  /* 0x0035f40001137983 */ /* 0x000f280000300800 */
[----:B------:R-:W2:Y:S04]  /*2d6c0*/  LDL.LU R22, [R1+0x35f0] ;  /* 0x0035f00001167983 */ /* 0x000ea80000300800 */
[----:B------:R-:W2:Y:S04]  /*2d6d0*/  LDL.LU R23, [R1+0x35ec] ;  /* 0x0035ec0001177983 */ /* 0x000ea80000300800 */
[----:B------:R-:W3:Y:S04]  /*2d6e0*/  LDL.LU R15, [R1+0x35e8] ;  /* 0x0035e800010f7983 */ /* 0x000ee80000300800 */
[----:B------:R-:W3:Y:S04]  /*2d6f0*/  LDL.LU R248, [R1+0xb40] ;  /* 0x000b400001f87983 */ /* 0x000ee80000300800 */
[----:B------:R-:W3:Y:S04]  /*2d700*/  LDL.LU R249, [R1+0xb44] ;  /* 0x000b440001f97983 */ /* 0x000ee80000300800 */
[----:B------:R-:W3:Y:S04]  /*2d710*/  LDL.LU R250, [R1+0xb48] ;  /* 0x000b480001fa7983 */ /* 0x000ee80000300800 */
[----:B------:R-:W3:Y:S01]  /*2d720*/  LDL.LU R251, [R1+0xb4c] ;  /* 0x000b4c0001fb7983 */ /* 0x000ee20000300800 */
[C---:B------:R-:W-:Y:S08]  /*2d730*/  HMMA.1688.F32.TF32 R88, R236.reuse, R26, R88 ;  /* 0x0000001aec58723c */ /* 0x040ff00000081058 */
        /* <DEDUP_REMOVED lines=10> */
[----:B------:R-:W-:Y:S08]  /*2d7e0*/  HMMA.1688.F32.TF32 R108, R236, R46, R108 ;  /* 0x0000002eec6c723c */ /* 0x000ff0000008106c */
[C---:B----4-:R-:W-:Y:S08]  /*2d7f0*/  HMMA.1688.F32.TF32 R144, R168.reuse, R18, R144 ;  /* 0x00000012a890723c */ /* 0x050ff00000081090 */
[C---:B--2---:R-:W-:Y:S08]  /*2d800*/  HMMA.1688.F32.TF32 R148, R168.reuse, R22, R148 ;  /* 0x00000016a894723c */ /* 0x044ff00000081094 */
[----:B---3--:R-:W-:Y:S01]  /*2d810*/  HMMA.1688.F32.TF32 R140, R168, R14, R140 ;  /* 0x0000000ea88c723c */ /* 0x008fe2000008108c */
[----:B------:R-:W-:Y:S04]  /*2d820*/  LDS R168, [R2+0x42100] ;  /* 0x0421000002a87984 */ /* 0x000fe80000000800 */
[----:B------:R-:W-:Y:S04]  /*2d830*/  LDS R170, [R2+0x43100] ;  /* 0x0431000002aa7984 */ /* 0x000fe80000000800 */
[----:B------:R-:W-:Y:S04]  /*2d840*/  LDS R169, [R3+0x42100] ;  /* 0x0421000003a97984 */ /* 0x000fe80000000800 */
[----:B------:R-:W1:Y:S04]  /*2d850*/  LDS R171, [R3+0x43100] ;  /* 0x0431000003ab7984 */ /* 0x000e680000000800 */
[----:B------:R-:W-:Y:S04]  /*2d860*/  STL.64 [R1+0x520], R148 ;  /* 0x0005209401007387 */ /* 0x000fe80000100a00 */
[----:B------:R-:W-:Y:S01]  /*2d870*/  STL.64 [R1+0x528], R150 ;  /* 0x0005289601007387 */ /* 0x000fe20000100a00 */
[C---:B------:R-:W-:Y:S03]  /*2d880*/  HMMA.1688.F32.TF32 R92, R236.reuse, R30, R92 ;  /* 0x0000001eec5c723c */ /* 0x040fe6000008105c */
[----:B------:R-:W-:Y:S04]  /*2d890*/  STL.64 [R1+0x510], R144 ;  /* 0x0005109001007387 */ /* 0x000fe80000100a00 */
[----:B------:R-:W-:Y:S04]  /*2d8a0*/  STL.64 [R1+0x518], R146 ;  /* 0x0005189201007387 */ /* 0x000fe80000100a00 */
        /* <DEDUP_REMOVED lines=8> */
[----:B------:R-:W-:Y:S03]  /*2d930*/  HMMA.1688.F32.TF32 R76, R236, R14, R76 ;  /* 0x0000000eec4c723c */ /* 0x000fe6000008104c */
[----:B------:R-:W-:Y:S04]  /*2d940*/  STL.64 [R1+0x6c0], R128 ;  /* 0x0006c08001007387 */ /* 0x000fe80000100a00 */
[----:B------:R-:W-:Y:S01]  /*2d950*/  STL.64 [R1+0x6c8], R130 ;  /* 0x0006c88201007387 */ /* 0x000fe20000100a00 */
[C---:B-1----:R-:W-:Y:S03]  /*2d960*/  HMMA.1688.F32.TF32 R72, R168.reuse, R66, R72 ;  /* 0x00000042a848723c */ /* 0x042fe60000081048 */
        /* <DEDUP_REMOVED lines=20> */
[C---:B------:R-:W-:Y:S03]  /*2dab0*/  HMMA.1688.F32.TF32 R68, R168.reuse, R62, R68 ;  /* 0x0000003ea844723c */ /* 0x040fe60000081044 */
[----:B------:R-:W-:Y:S04]  /*2dac0*/  STL.64 [R1+0x610], R84 ;  /* 0x0006105401007387 */ /* 0x000fe80000100a00 */
[----:B------:R-:W-:Y:S04]  /*2dad0*/  STL.64 [R1+0x618], R86 ;  /* 0x0006185601007387 */ /* 0x000fe80000100a00 */
[----:B------:R-:W-:Y:S04]  /*2dae0*/  STL.64 [R1+0x600], R80 ;  /* 0x0006005001007387 */ /* 0x000fe80000100a00 */
[----:B------:R-:W-:Y:S04]  /*2daf0*/  STL.64 [R1+0x608], R82 ;  /* 0x0006085201007387 */ /* 0x000fe80000100a00 */
[----:B------:R-:W-:Y:S04]  /*2db00*/  STL.64 [R1+0x500], R76 ;  /* 0x0005004c01007387 */ /* 0x000fe80000100a00 */
[----:B------:R1:W-:Y:S04]  /*2db10*/  STL.64 [R1+0x508], R78 ;  /* 0x0005084e01007387 */ /* 0x0003e80000100a00 */
[----:B------:R-:W-:Y:S04]  /*2db20*/  STL.64 [R1+0x6f0], R72 ;  /* 0x0006f04801007387 */ /* 0x000fe80000100a00 */
[----:B------:R2:W-:Y:S01]  /*2db30*/  STL.64 [R1+0x6f8], R74 ;  /* 0x0006f84a01007387 */ /* 0x0005e20000100a00 */
[C---:B-1----:R-:W-:Y:S03]  /*2db40*/  HMMA.1688.F32.TF32 R76, R168.reuse, R10, R244 ;  /* 0x0000000aa84c723c */ /* 0x042fe600000810f4 */
[----:B------:R-:W-:Y:S04]  /*2db50*/  LDS R236, [R2+0x42180] ;  /* 0x0421800002ec7984 */ /* 0x000fe80000000800 */
[----:B------:R-:W-:Y:S01]  /*2db60*/  LDS R238, [R2+0x43180] ;  /* 0x0431800002ee7984 */ /* 0x000fe20000000800 */
[C---:B--2---:R-:W-:Y:S03]  /*2db70*/  HMMA.1688.F32.TF32 R72, R168.reuse, R6, R248 ;  /* 0x00000006a848723c */ /* 0x044fe600000810f8 */
[----:B------:R1:W-:Y:S04]  /*2db80*/  STL.64 [R1+0x710], R68 ;  /* 0x0007104401007387 */ /* 0x0003e80000100a00 */
[----:B------:R2:W-:Y:S04]  /*2db90*/  STL.64 [R1+0x718], R70 ;  /* 0x0007184601007387 */ /* 0x0005e80000100a00 */
[----:B------:R-:W-:Y:S04]  /*2dba0*/  LDS R237, [R3+0x42180] ;  /* 0x0421800003ed7984 */ /* 0x000fe80000000800 */
[----:B-1----:R-:W3:Y:S04]  /*2dbb0*/  LDL.LU R68, [R1+0x10] ;  /* 0x0000100001447983 */ /* 0x002ee80000300800 */
[----:B------:R-:W-:Y:S04]  /*2dbc0*/  STL.64 [R1+0x720], R76 ;  /* 0x0007204c01007387 */ /* 0x000fe80000100a00 */
[----:B------:R-:W-:Y:S04]  /*2dbd0*/  STL.64 [R1+0x728], R78 ;  /* 0x0007284e01007387 */ /* 0x000fe80000100a00 */
[----:B------:R1:W-:Y:S04]  /*2dbe0*/  STL.64 [R1+0x730], R72 ;  /* 0x0007304801007387 */ /* 0x0003e80000100a00 */
[----:B------:R4:W-:Y:S04]  /*2dbf0*/  STL.64 [R1+0x738], R74 ;  /* 0x0007384a01007387 */ /* 0x0009e80000100a00 */
[----:B------:R-:W3:Y:S04]  /*2dc00*/  LDL.LU R69, [R1+0x14] ;  /* 0x0000140001457983 */ /* 0x000ee80000300800 */
[----:B--2---:R-:W3:Y:S04]  /*2dc10*/  LDL.LU R70, [R1+0x18] ;  /* 0x0000180001467983 */ /* 0x004ee80000300800 */
[----:B------:R-:W3:Y:S04]  /*2dc20*/  LDL.LU R71, [R1+0x1c] ;  /* 0x00001c0001477983 */ /* 0x000ee80000300800 */
[----:B-1----:R-:W2:Y:S04]  /*2dc30*/  LDL.LU R72, [R1+0x20] ;  /* 0x0000200001487983 */ /* 0x002ea80000300800 */
[----:B------:R-:W2:Y:S04]  /*2dc40*/  LDL.LU R73, [R1+0x24] ;  /* 0x0000240001497983 */ /* 0x000ea80000300800 */
[----:B----4-:R-:W2:Y:S04]  /*2dc50*/  LDL.LU R74, [R1+0x28] ;  /* 0x00002800014a7983 */ /* 0x010ea80000300800 */
[----:B------:R-:W2:Y:S04]  /*2dc60*/  LDL.LU R75, [R1+0x2c] ;  /* 0x00002c00014b7983 */ /* 0x000ea80000300800 */
[----:B------:R-:W4:Y:S04]  /*2dc70*/  LDL.LU R76, [R1+0x30] ;  /* 0x00003000014c7983 */ /* 0x000f280000300800 */
[----:B------:R-:W4:Y:S04]  /*2dc80*/  LDL.LU R77, [R1+0x34] ;  /* 0x00003400014d7983 */ /* 0x000f280000300800 */
        /* <DEDUP_REMOVED lines=54> */
[----:B------:R-:W4:Y:S04]  /*2dff0*/  LDL.LU R148, [R1+0xab0] ;  /* 0x000ab00001947983 */ /* 0x000f280000300800 */
        /* <DEDUP_REMOVED lines=39> */
[----:B------:R-:W4:Y:S04]  /*2e270*/  LDL.LU R244, [R1] ;  /* 0x0000000001f47983 */ /* 0x000f280000300800 */
[----:B------:R-:W4:Y:S04]  /*2e280*/  LDL.LU R245, [R1+0x4] ;  /* 0x0000040001f57983 */ /* 0x000f280000300800 */
[----:B------:R-:W4:Y:S04]  /*2e290*/  LDL.LU R246, [R1+0x8] ;  /* 0x0000080001f67983 */ /* 0x000f280000300800 */
[----:B------:R-:W4:Y:S04]  /*2e2a0*/  LDL.LU R247, [R1+0xc] ;  /* 0x00000c0001f77983 */ /* 0x000f280000300800 */
[----:B------:R-:W1:Y:S01]  /*2e2b0*/  LDS R239, [R3+0x43180] ;  /* 0x0431800003ef7984 */ /* 0x000e620000000800 */
[C---:B--2---:R-:W-:Y:S08]  /*2e2c0*/  HMMA.1688.F32.TF32 R248, R168.reuse, R38, R248 ;  /* 0x00000026a8f8723c */ /* 0x044ff000000810f8 */
[C---:B---3--:R-:W-:Y:S08]  /*2e2d0*/  HMMA.1688.F32.TF32 R144, R168.reuse, R42, R144 ;  /* 0x0000002aa890723c */ /* 0x048ff00000081090 */
[C---:B----4-:R-:W-:Y:S08]  /*2e2e0*/  HMMA.1688.F32.TF32 R148, R168.reuse, R46, R148 ;  /* 0x0000002ea894723c */ /* 0x050ff00000081094 */
[C---:B------:R-:W-:Y:S08]  /*2e2f0*/  HMMA.1688.F32.TF32 R156, R168.reuse, R54, R156 ;  /* 0x00000036a89c723c */ /* 0x040ff0000008109c */
[C---:B------:R-:W-:Y:S08]  /*2e300*/  HMMA.1688.F32.TF32 R160, R168.reuse, R58, R160 ;  /* 0x0000003aa8a0723c */ /* 0x040ff000000810a0 */
[C---:B------:R-:W-:Y:S11]  /*2e310*/  HMMA.1688.F32.TF32 R152, R168.reuse, R50, R152 ;  /* 0x00000032a898723c */ /* 0x040ff60000081098 */
[----:B------:R-:W-:Y:S04]  /*2e320*/  @!UPT UIADD3 URZ, URZ, URZ, URZ ;  /* 0x0000003f3f3ff290 */ /* 0x000fe8000fffe03f */
[----:B------:R-:W-:Y:S04]  /*2e330*/  STL.64 [R1+0x8a0], R160 ;  /* 0x0008a0a001007387 */ /* 0x000fe80000100a00 */
[----:B------:R2:W-:Y:S04]  /*2e340*/  STL.64 [R1+0x8a8], R162 ;  /* 0x0008a8a201007387 */ /* 0x0005e80000100a00 */
[----:B--2---:R-:W2:Y:S04]  /*2e350*/  LDL.LU.64 R162, [R1+0x35e0] ;  /* 0x0035e00001a27983 */ /* 0x004ea80000300a00 */
[----:B------:R-:W2:Y:S04]  /*2e360*/  LDL.LU.64 R160, [R1+0x35d8] ;  /* 0x0035d80001a07983 */ /* 0x000ea80000300a00 */
[----:B------:R-:W-:Y:S04]  /*2e370*/  STL.64 [R1+0x890], R156 ;  /* 0x0008909c01007387 */ /* 0x000fe80000100a00 */
[----:B------:R3:W-:Y:S04]  /*2e380*/  STL.64 [R1+0x898], R158 ;  /* 0x0008989e01007387 */ /* 0x0007e80000100a00 */
[----:B---3--:R-:W3:Y:S04]  /*2e390*/  LDL.LU.64 R158, [R1+0x35d0] ;  /* 0x0035d000019e7983 */ /* 0x008ee80000300a00 */
[----:B------:R-:W3:Y:S04]  /*2e3a0*/  LDL.LU.64 R156, [R1+0x35c8] ;  /* 0x0035c800019c7983 */ /* 0x000ee80000300a00 */
[----:B------:R-:W-:Y:S04]  /*2e3b0*/  STL.64 [R1+0x850], R152 ;  /* 0x0008509801007387 */ /* 0x000fe80000100a00 */
[----:B------:R4:W-:Y:S04]  /*2e3c0*/  STL.64 [R1+0x858], R154 ;  /* 0x0008589a01007387 */ /* 0x0009e80000100a00 */
[----:B----4-:R-:W4:Y:S04]  /*2e3d0*/  LDL.LU.64 R154, [R1+0x35c0] ;  /* 0x0035c000019a7983 */ /* 0x010f280000300a00 */
[----:B------:R-:W4:Y:S04]  /*2e3e0*/  LDL.LU.64 R152, [R1+0x35b8] ;  /* 0x0035b80001987983 */ /* 0x000f280000300a00 */
[----:B------:R-:W-:Y:S04]  /*2e3f0*/  STL.64 [R1+0x840], R148 ;  /* 0x0008409401007387 */ /* 0x000fe80000100a00 */
[----:B------:R1:W-:Y:S04]  /*2e400*/  STL.64 [R1+0x848], R150 ;  /* 0x0008489601007387 */ /* 0x0003e80000100a00 */
[----:B-1----:R-:W2:Y:S04]  /*2e410*/  LDL.LU.64 R150, [R1+0x35b0] ;  /* 0x0035b00001967983 */ /* 0x002ea80000300a00 */
[----:B------:R-:W2:Y:S04]  /*2e420*/  LDL.LU.64 R148, [R1+0x35a8] ;  /* 0x0035a80001947983 */ /* 0x000ea80000300a00 */
[----:B------:R-:W-:Y:S04]  /*2e430*/  STL.64 [R1+0x810], R144 ;  /* 0x0008109001007387 */ /* 0x000fe80000100a00 */
[----:B------:R1:W-:Y:S04]  /*2e440*/  STL.64 [R1+0x818], R146 ;  /* 0x0008189201007387 */ /* 0x0003e80000100a00 */
[----:B-1----:R-:W2:Y:S04]  /*2e450*/  LDL.LU.64 R146, [R1+0x35a0] ;  /* 0x0035a00001927983 */ /* 0x002ea80000300a00 */
[----:B------:R-:W2:Y:S04]  /*2e460*/  LDL.LU.64 R144, [R1+0x3598] ;  /* 0x0035980001907983 */ /* 0x000ea80000300a00 */
[----:B------:R-:W-:Y:S04]  /*2e470*/  STL.64 [R1+0x7f0], R248 ;  /* 0x0007f0f801007387 */ /* 0x000fe80000100a00 */
[----:B------:R1:W-:Y:S04]  /*2e480*/  STL.64 [R1+0x7f8], R250 ;  /* 0x0007f8fa01007387 */ /* 0x0003e80000100a00 */
[----:B-1----:R-:W2:Y:S04]  /*2e490*/  LDL.LU.64 R250, [R1+0x3590] ;  /* 0x0035900001fa7983 */ /* 0x002ea80000300a00 */
[----:B------:R-:W2:Y:S01]  /*2e4a0*/  LDL.LU.64 R248, [R1+0x3588] ;  /* 0x0035880001f87983 */ /* 0x000ea20000300a00 */
[C---:B------:R-:W-:Y:S08]  /*2e4b0*/  HMMA.1688.F32.TF32 R240, R168.reuse, R34, R240 ;  /* 0x00000022a8f0723c */ /* 0x040ff000000810f0 */
[C---:B------:R-:W-:Y:S08]  /*2e4c0*/  HMMA.1688.F32.TF32 R140, R168.reuse, R30, R140 ;  /* 0x0000001ea88c723c */ /* 0x040ff0000008108c */
[C---:B------:R-:W-:Y:S08]  /*2e4d0*/  HMMA.1688.F32.TF32 R136, R168.reuse, R26, R136 ;  /* 0x0000001aa888723c */ /* 0x040ff00000081088 */
[C---:B------:R-:W-:Y:S08]  /*2e4e0*/  HMMA.1688.F32.TF32 R132, R168.reuse, R22, R132 ;  /* 0x00000016a884723c */ /* 0x040ff00000081084 */
[C---:B------:R-:W-:Y:S08]  /*2e4f0*/  HMMA.1688.F32.TF32 R128, R168.reuse, R18, R128 ;  /* 0x00000012a880723c */ /* 0x040ff00000081080 */
        /* <DEDUP_REMOVED lines=13> */
[----:B------:R-:W-:Y:S04]  /*2e5d0*/  LDS R168, [R2+0x42200] ;  /* 0x0422000002a87984 */ /* 0x000fe80000000800 */
[----:B------:R-:W-:Y:S01]  /*2e5e0*/  LDS R170, [R2+0x43200] ;  /* 0x0432000002aa7984 */ /* 0x000fe20000000800 */
[C---:B-1----:R-:W-:Y:S03]  /*2e5f0*/  HMMA.1688.F32.TF32 R124, R236.reuse, R66, R120 ;  /* 0x00000042ec7c723c */ /* 0x042fe60000081078 */
[----:B------:R-:W-:Y:S04]  /*2e600*/  LDS R169, [R3+0x42200] ;  /* 0x0422000003a97984 */ /* 0x000fe80000000800 */
[----:B------:R-:W-:Y:S01]  /*2e610*/  LDS R171, [R3+0x43200] ;  /* 0x0432000003ab7984 */ /* 0x000fe20000000800 */
        /* <DEDUP_REMOVED lines=17> */
[----:B------:R-:W-:Y:S04]  /*2e730*/  STL.64 [R1+0x10f8], R118 ;  /* 0x0010f87601007387 */ /* 0x000fe80000100a00 */
[----:B------:R-:W-:Y:S03]  /*2e740*/  STL.64 [R1+0x10e0], R112 ;  /* 0x0010e07001007387 */ /* 0x000fe60000100a00 */
[C---:B------:R-:W-:Y:S01]  /*2e750*/  HMMA.1688.F32.TF32 R72, R236.reuse, R22, R68 ;  /* 0x00000016ec48723c */ /* 0x040fe20000081044 */
[----:B------:R-:W-:Y:S04]  /*2e760*/  STL.64 [R1+0x10e8], R114 ;  /* 0x0010e87201007387 */ /* 0x000fe80000100a00 */
[----:B------:R-:W-:Y:S03]  /*2e770*/  STL.64 [R1+0x10d0], R108 ;  /* 0x0010d06c01007387 */ /* 0x000fe60000100a00 */
        /* <DEDUP_REMOVED lines=18> */
[----:B------:R-:W3:Y:S04]  /*2e8a0*/  LDL.LU R240, [R1+0x190] ;  /* 0x0001900001f07983 */ /* 0x000ee80000300800 */
[----:B------:R-:W-:Y:S04]  /*2e8b0*/  STL.64 [R1+0x1040], R72 ;  /* 0x0010404801007387 */ /* 0x000fe80000100a00 */
[----:B------:R-:W-:Y:S04]  /*2e8c0*/  STL.64 [R1+0x1048], R74 ;  /* 0x0010484a01007387 */ /* 0x000fe80000100a00 */
[----:B------:R-:W-:Y:S04]  /*2e8d0*/  STL.64 [R1+0x1030], R68 ;  /* 0x0010304401007387 */ /* 0x000fe80000100a00 */
[----:B------:R2:W-:Y:S04]  /*2e8e0*/  STL.64 [R1+0x1038], R70 ;  /* 0x0010384601007387 */ /* 0x0005e80000100a00 */
[----:B------:R-:W3:Y:S04]  /*2e8f0*/  LDL.LU R241, [R1+0x194] ;  /* 0x0001940001f17983 */ /* 0x000ee80000300800 */
[----:B------:R-:W3:Y:S01]  /*2e900*/  LDL.LU R242, [R1+0x198] ;  /* 0x0001980001f27983 */ /* 0x000ee20000300800 */
[----:B--2---:R-:W-:Y:S03]  /*2e910*/  HMMA.1688.F32.TF32 R68, R236, R14, R248 ;  /* 0x0000000eec44723c */ /* 0x004fe600000810f8 */
[----:B------:R-:W3:Y:S04]  /*2e920*/  LDL.LU R243, [R1+0x19c] ;  /* 0x00019c0001f37983 */ /* 0x000ee80000300800 */
[----:B------:R-:W2:Y:S04]  /*2e930*/  LDL.LU R244, [R1+0x1b0] ;  /* 0x0001b00001f47983 */ /* 0x000ea80000300800 */
[----:B------:R-:W-:Y:S04]  /*2e940*/  LDS R236, [R2+0x42280] ;  /* 0x0422800002ec7984 */ /* 0x000fe80000000800 */
[----:B------:R-:W-:Y:S04]  /*2e950*/  LDS R238, [R2+0x43280] ;  /* 0x0432800002ee7984 */ /* 0x000fe80000000800 */
[----:B------:R-:W-:Y:S04]  /*2e960*/  LDS R237, [R3+0x42280] ;  /* 0x0422800003ed7984 */ /* 0x000fe80000000800 */
[----:B------:R-:W1:Y:S04]  /*2e970*/  LDS R239, [R3+0x43280] ;  /* 0x0432800003ef7984 */ /* 0x000e680000000800 */
[----:B------:R1:W-:Y:S04]  /*2e980*/  STL.64 [R1+0x1010], R68 ;  /* 0x0010104401007387 */ /* 0x0003e80000100a00 */
[----:B------:R1:W-:Y:S04]  /*2e990*/  STL.64 [R1+0x1018], R70 ;  /* 0x0010184601007387 */ /* 0x0003e80000100a00 */
        /* <DEDUP_REMOVED lines=75> */
[----:B-1----:R-:W4:Y:S04]  /*2ee50*/  LDL.LU R68, [R1+0x1c0] ;  /* 0x0001c00001447983 */ /* 0x002f280000300800 */
[----:B------:R-:W4:Y:S04]  /*2ee60*/  LDL.LU R69, [R1+0x1c4] ;  /* 0x0001c40001457983 */ /* 0x000f280000300800 */
[----:B------:R-:W4:Y:S04]  /*2ee70*/  LDL.LU R70, [R1+0x1c8] ;  /* 0x0001c80001467983 */ /* 0x000f280000300800 */
[----:B------:R-:W4:Y:S04]  /*2ee80*/  LDL.LU R71, [R1+0x1cc] ;  /* 0x0001cc0001477983 */ /* 0x000f280000300800 */
[----:B------:R-:W4:Y:S04]  /*2ee90*/  LDL.LU R248, [R1+0x1a0] ;  /* 0x0001a00001f87983 */ /* 0x000f280000300800 */
[----:B------:R-:W4:Y:S04]  /*2eea0*/  LDL.LU R249, [R1+0x1a4] ;  /* 0x0001a40001f97983 */ /* 0x000f280000300800 */
[----:B------:R-:W4:Y:S04]  /*2eeb0*/  LDL.LU R250, [R1+0x1a8] ;  /* 0x0001a80001fa7983 */ /* 0x000f280000300800 */
[----:B------:R-:W4:Y:S01]  /*2eec0*/  LDL.LU R251, [R1+0x1ac] ;  /* 0x0001ac0001fb7983 */ /* 0x000f220000300800 */
[----:B--2---:R-:W-:Y:S08]  /*2eed0*/  HMMA.1688.F32.TF32 R72, R236, R62, R72 ;  /* 0x0000003eec48723c */ /* 0x004ff00000081048 */
[C---:B---3--:R-:W-:Y:S08]  /*2eee0*/  HMMA.1688.F32.TF32 R88, R168.reuse, R22, R88 ;  /* 0x00000016a858723c */ /* 0x048ff00000081058 */
[C---:B----4-:R-:W-:Y:S08]  /*2eef0*/  HMMA.1688.F32.TF32 R92, R168.reuse, R26, R92 ;  /* 0x0000001aa85c723c */ /* 0x050ff0000008105c */
        /* <DEDUP_REMOVED lines=9> */
[C---:B------:R-:W-:Y:S11]  /*2ef90*/  HMMA.1688.F32.TF32 R132, R168.reuse, R10, R132 ;  /* 0x0000000aa884723c */ /* 0x040ff60000081084 */
[----:B------:R-:W-:Y:S04]  /*2efa0*/  @!UPT UIADD3 URZ, URZ, URZ, URZ ;  /* 0x0000003f3f3ff290 */ /* 0x000fe8000fffe03f */
[----:B------:R-:W-:Y:S04]  /*2efb0*/  STL.64 [R1+0x1310], R140 ;  /* 0x0013108c01007387 */ /* 0x000fe80000100a00 */
[----:B------:R1:W-:Y:S01]  /*2efc0*/  STL.64 [R1+0x1318], R142 ;  /* 0x0013188e01007387 */ /* 0x0003e20000100a00 */
[C---:B------:R-:W-:Y:S03]  /*2efd0*/  HMMA.1688.F32.TF32 R116, R168.reuse, R50, R116 ;  /* 0x00000032a874723c */ /* 0x040fe60000081074 */
[----:B-1----:R-:W2:Y:S04]  /*2efe0*/  LDL.LU.64 R142, [R1+0x3580] ;  /* 0x00358000018e7983 */ /* 0x002ea80000300a00 */
[----:B------:R-:W2:Y:S04]  /*2eff0*/  LDL.LU.64 R140, [R1+0x3578] ;  /* 0x00357800018c7983 */ /* 0x000ea80000300a00 */
[----:B------:R-:W-:Y:S04]  /*2f000*/  STL.64 [R1+0x1300], R136 ;  /* 0x0013008801007387 */ /* 0x000fe80000100a00 */
[----:B------:R1:W-:Y:S01]  /*2f010*/  STL.64 [R1+0x1308], R138 ;  /* 0x0013088a01007387 */ /* 0x0003e20000100a00 */
[C---:B------:R-:W-:Y:S03]  /*2f020*/  HMMA.1688.F32.TF32 R100, R168.reuse, R34, R100 ;  /* 0x00000022a864723c */ /* 0x040fe60000081064 */
[----:B-1----:R-:W3:Y:S04]  /*2f030*/  LDL.LU.64 R138, [R1+0x3570] ;  /* 0x00357000018a7983 */ /* 0x002ee80000300a00 */
[----:B------:R-:W3:Y:S04]  /*2f040*/  LDL.LU.64 R136, [R1+0x3568] ;  /* 0x0035680001887983 */ /* 0x000ee80000300a00 */
[----:B------:R-:W-:Y:S04]  /*2f050*/  STL.64 [R1+0x12f0], R132 ;  /* 0x0012f08401007387 */ /* 0x000fe80000100a00 */
[----:B------:R1:W-:Y:S04]  /*2f060*/  STL.64 [R1+0x12f8], R134 ;  /* 0x0012f88601007387 */ /* 0x0003e80000100a00 */
[----:B-1----:R-:W4:Y:S04]  /*2f070*/  LDL.LU.64 R134, [R1+0x3560] ;  /* 0x0035600001867983 */ /* 0x002f280000300a00 */
        /* <DEDUP_REMOVED lines=10> */
[----:B------:R1:W-:Y:S01]  /*2f120*/  STL.64 [R1+0x12c8], R122 ;  /* 0x0012c87a01007387 */ /* 0x0003e20000100a00 */
[C---:B------:R-:W-:Y:S03]  /*2f130*/  HMMA.1688.F32.TF32 R84, R168.reuse, R18, R84 ;  /* 0x00000012a854723c */ /* 0x040fe60000081054 */
        /* <DEDUP_REMOVED lines=8> */
[----:B------:R-:W-:Y:S03]  /*2f1c0*/  HMMA.1688.F32.TF32 R168, R168, R14, R80 ;  /* 0x0000000ea8a8723c */ /* 0x000fe60000081050 */
        /* <DEDUP_REMOVED lines=33> */
[----:B------:R-:W2:Y:S04]  /*2f3e0*/  LDL.LU.64 R82, [R1+0x3490] ;  /* 0x0034900001527983 */ /* 0x000ea80000300a00 */
[----:B------:R-:W2:Y:S04]  /*2f3f0*/  LDL.LU.64 R80, [R1+0x3488] ;  /* 0x0034880001507983 */ /* 0x000ea80000300a00 */
[----:B------:R-:W-:Y:S04]  /*2f400*/  STL.64 [R1+0x1220], R168 ;  /* 0x001220a801007387 */ /* 0x000fe80000100a00 */
[----:B------:R-:W-:Y:S04]  /*2f410*/  STL.64 [R1+0x1228], R170 ;  /* 0x001228aa01007387 */ /* 0x000fe80000100a00 */
[----:B------:R-:W-:Y:S04]  /*2f420*/  STL.64 [R1+0x1510], R76 ;  /* 0x0015104c01007387 */ /* 0x000fe80000100a00 */
[----:B------:R1:W-:Y:S01]  /*2f430*/  STL.64 [R1+0x1518], R78 ;  /* 0x0015184e01007387 */ /* 0x0003e20000100a00 */
[C---:B------:R-:W-:Y:S03]  /*2f440*/  HMMA.1688.F32.TF32 R248, R236.reuse, R58, R248 ;  /* 0x0000003aecf8723c */ /* 0x040fe600000810f8 */
[----:B------:R-:W-:Y:S04]  /*2f450*/  LDS R168, [R2+0x42300] ;  /* 0x0423000002a87984 */ /* 0x000fe80000000800 */
[----:B------:R-:W-:Y:S04]  /*2f460*/  LDS R170, [R2+0x43300] ;  /* 0x0433000002aa7984 */ /* 0x000fe80000000800 */
[----:B-1----:R-:W2:Y:S04]  /*2f470*/  LDL.LU.64 R78, [R1+0x3480] ;  /* 0x00348000014e7983 */ /* 0x002ea80000300a00 */
[----:B------:R-:W2:Y:S04]  /*2f480*/  LDL.LU.64 R76, [R1+0x3478] ;  /* 0x00347800014c7983 */ /* 0x000ea80000300a00 */
[----:B------:R-:W-:Y:S04]  /*2f490*/  STL.64 [R1+0x1500], R72 ;  /* 0x0015004801007387 */ /* 0x000fe80000100a00 */
[----:B------:R1:W-:Y:S01]  /*2f4a0*/  STL.64 [R1+0x1508], R74 ;  /* 0x0015084a01007387 */ /* 0x0003e20000100a00 */
[C---:B------:R-:W-:Y:S03]  /*2f4b0*/  HMMA.1688.F32.TF32 R240, R236.reuse, R54, R240 ;  /* 0x00000036ecf0723c */ /* 0x040fe600000810f0 */
[----:B------:R-:W-:Y:S04]  /*2f4c0*/  LDS R169, [R3+0x42300] ;  /* 0x0423000003a97984 */ /* 0x000fe80000000800 */
[----:B------:R-:W2:Y:S04]  /*2f4d0*/  LDS R171, [R3+0x43300] ;  /* 0x0433000003ab7984 */ /* 0x000ea80000000800 */
[----:B-1----:R-:W2:Y:S04]  /*2f4e0*/  LDL.LU.64 R74, [R1+0x3470] ;  /* 0x00347000014a7983 */ /* 0x002ea80000300a00 */
[----:B------:R-:W2:Y:S04]  /*2f4f0*/  LDL.LU.64 R72, [R1+0x3468] ;  /* 0x0034680001487983 */ /* 0x000ea80000300a00 */
[----:B------:R-:W-:Y:S04]  /*2f500*/  STL.64 [R1+0x14f0], R68 ;  /* 0x0014f04401007387 */ /* 0x000fe80000100a00 */
[----:B------:R1:W-:Y:S04]  /*2f510*/  STL.64 [R1+0x14f8], R70 ;  /* 0x0014f84601007387 */ /* 0x0003e80000100a00 */
[----:B-1----:R-:W3:Y:S04]  /*2f520*/  LDL.LU.64 R70, [R1+0x3460] ;  /* 0x0034600001467983 */ /* 0x002ee80000300a00 */
[----:B------:R-:W3:Y:S04]  /*2f530*/  LDL.LU.64 R68, [R1+0x3458] ;  /* 0x0034580001447983 */ /* 0x000ee80000300a00 */
[----:B------:R-:W-:Y:S04]  /*2f540*/  STL.64 [R1+0x14e0], R244 ;  /* 0x0014e0f401007387 */ /* 0x000fe80000100a00 */
[----:B------:R1:W-:Y:S04]  /*2f550*/  STL.64 [R1+0x14e8], R246 ;  /* 0x0014e8f601007387 */ /* 0x0003e80000100a00 */
[----:B-1----:R-:W4:Y:S04]  /*2f560*/  LDL.LU.64 R246, [R1+0x3450] ;  /* 0x0034500001f67983 */ /* 0x002f280000300a00 */
[----:B------:R-:W4:Y:S04]  /*2f570*/  LDL.LU.64 R244, [R1+0x3448] ;  /* 0x0034480001f47983 */ /* 0x000f280000300a00 */
[----:B------:R-:W-:Y:S04]  /*2f580*/  STL.64 [R1+0x14d0], R248 ;  /* 0x0014d0f801007387 */ /* 0x000fe80000100a00 */
[----:B------:R-:W-:Y:S04]  /*2f590*/  STL.64 [R1+0x14d8], R250 ;  /* 0x0014d8fa01007387 */ /* 0x000fe80000100a00 */
[----:B------:R-:W-:Y:S04]  /*2f5a0*/  STL.64 [R1+0x14c0], R240 ;  /* 0x0014c0f001007387 */ /* 0x000fe80000100a00 */
[----:B------:R2:W-:Y:S02]  /*2f5b0*/  STL.64 [R1+0x14c8], R242 ;  /* 0x0014c8f201007387 */ /* 0x0005e40000100a00 */
[C---:B--2---:R-:W-:Y:S08]  /*2f5c0*/  HMMA.1688.F32.TF32 R240, R236.reuse, R42, R72 ;  /* 0x0000002aecf0723c */ /* 0x044ff00000081048 */
[C---:B---3--:R-:W-:Y:S08]  /*2f5d0*/  HMMA.1688.F32.TF32 R68, R236.reuse, R46, R68 ;  /* 0x0000002eec44723c */ /* 0x048ff00000081044 */
[C---:B----4-:R-:W-:Y:S08]  /*2f5e0*/  HMMA.1688.F32.TF32 R244, R236.reuse, R50, R244 ;  /* 0x00000032ecf4723c */ /* 0x050ff000000810f4 */
[C---:B------:R-:W-:Y:S08]  /*2f5f0*/  HMMA.1688.F32.TF32 R72, R236.reuse, R38, R76 ;  /* 0x00000026ec48723c */ /* 0x040ff0000008104c */
[C---:B------:R-:W-:Y:S07]  /*2f600*/  HMMA.1688.F32.TF32 R76, R236.reuse, R30, R84 ;  /* 0x0000001eec4c723c */ /* 0x040fee0000081054 */
[----:B------:R-:W-:Y:S04]  /*2f610*/  STL.64 [R1+0x14b0], R244 ;  /* 0x0014b0f401007387 */ /* 0x000fe80000100a00 */
[----:B------:R-:W-:Y:S04]  /*2f620*/  STL.64 [R1+0x14b8], R246 ;  /* 0x0014b8f601007387 */ /* 0x000fe80000100a00 */
[----:B------:R-:W-:Y:S04]  /*2f630*/  STL.64 [R1+0x14a0], R68 ;  /* 0x0014a04401007387 */ /* 0x000fe80000100a00 */
[----:B------:R1:W-:Y:S02]  /*2f640*/  STL.64 [R1+0x14a8], R70 ;  /* 0x0014a84601007387 */ /* 0x0003e40000100a00 */
[C---:B-1----:R-:W-:Y:S02]  /*2f650*/  HMMA.1688.F32.TF32 R68, R236.reuse, R34, R80 ;  /* 0x00000022ec44723c */ /* 0x042fe40000081050 */
[----:B------:R-:W-:Y:S04]  /*2f660*/  STL.64 [R1+0x1490], R240 ;  /* 0x001490f001007387 */ /* 0x000fe80000100a00 */
[----:B------:R-:W-:Y:S04]  /*2f670*/  STL.64 [R1+0x1498], R242 ;  /* 0x001498f201007387 */ /* 0x000fe80000100a00 */
[----:B------:R-:W-:Y:S04]  /*2f680*/  STL.64 [R1+0x1480], R72 ;  /* 0x0014804801007387 */ /* 0x000fe80000100a00 */
[----:B------:R1:W-:Y:S09]  /*2f690*/  STL.64 [R1+0x1488], R74 ;  /* 0x0014884a01007387 */ /* 0x0003f20000100a00 */
[----:B------:R-:W-:Y:S01]  /*2f6a0*/  STL.64 [R1+0x1470], R68 ;  /* 0x0014704401007387 */ /* 0x000fe20000100a00 */
[C---:B-1----:R-:W-:Y:S03]  /*2f6b0*/  HMMA.1688.F32.TF32 R72, R236.reuse, R26, R88 ;  /* 0x0000001aec48723c */ /* 0x042fe60000081058 */
[----:B------:R1:W-:Y:S04]  /*2f6c0*/  STL.64 [R1+0x1478], R70 ;  /* 0x0014784601007387 */ /* 0x0003e80000100a00 */
[----:B------:R-:W-:Y:S04]  /*2f6d0*/  STL.64 [R1+0x1460], R76 ;  /* 0x0014604c01007387 */ /* 0x000fe80000100a00 */
[----:B------:R2:W-:Y:S01]  /*2f6e0*/  STL.64 [R1+0x1468], R78 ;  /* 0x0014684e01007387 */ /* 0x0005e20000100a00 */
[C---:B-1----:R-:W-:Y:S08]  /*2f6f0*/  HMMA.1688.F32.TF32 R68, R236.reuse, R22, R92 ;  /* 0x00000016ec44723c */ /* 0x042ff0000008105c */
[C---:B--2---:R-:W-:Y:S03]  /*2f700*/  HMMA.1688.F32.TF32 R76, R236.reuse, R18, R96 ;  /* 0x00000012ec4c723c */ /* 0x044fe60000081060 */
[----:B------:R-:W-:Y:S04]  /*2f710*/  STL.64 [R1+0x1450], R72 ;  /* 0x0014504801007387 */ /* 0x000fe80000100a00 */
[----:B------:R1:W-:Y:S08]  /*2f720*/  STL.64 [R1+0x1458], R74 ;  /* 0x0014584a01007387 */ /* 0x0003f00000100a00 */
[----:B------:R-:W-:Y:S01]  /*2f730*/  STL.64 [R1+0x1440], R68 ;  /* 0x0014404401007387 */ /* 0x000fe20000100a00 */
[----:B-1----:R-:W-:Y:S03]  /*2f740*/  HMMA.1688.F32.TF32 R72, R236, R14, R100 ;  /* 0x0000000eec48723c */ /* 0x002fe60000081064 */
[----:B------:R-:W-:Y:S04]  /*2f750*/  STL.64 [R1+0x1448], R70 ;  /* 0x0014484601007387 */ /* 0x000fe80000100a00 */
[----:B------:R-:W-:Y:S04]  /*2f760*/  STL.64 [R1+0x1430], R76 ;  /* 0x0014304c01007387 */ /* 0x000fe80000100a00 */
[----:B------:R1:W-:Y:S01]  /*2f770*/  STL.64 [R1+0x1438], R78 ;  /* 0x0014384e01007387 */ /* 0x0003e20000100a00 */
[C---:B------:R-:W-:Y:S03]  /*2f780*/  HMMA.1688.F32.TF32 R80, R168.reuse, R10, R112 ;  /* 0x0000000aa850723c */ /* 0x040fe60000081070 */
[----:B------:R-:W-:Y:S04]  /*2f790*/  LDS R68, [R2+0x42380] ;  /* 0x0423800002447984 */ /* 0x000fe80000000800 */
[----:B------:R-:W-:Y:S01]  /*2f7a0*/  LDS R70, [R2+0x43380] ;  /* 0x0433800002467984 */ /* 0x000fe20000000800 */
[C---:B-1----:R-:W-:Y:S03]  /*2f7b0*/  HMMA.1688.F32.TF32 R76, R168.reuse, R66, R104 ;  /* 0x00000042a84c723c */ /* 0x042fe60000081068 */
[----:B------:R-:W-:Y:S04]  /*2f7c0*/  STL.64 [R1+0x1420], R72 ;  /* 0x0014204801007387 */ /* 0x000fe80000100a00 */
[----:B------:R1:W-:Y:S04]  /*2f7d0*/  STL.64 [R1+0x1428], R74 ;  /* 0x0014284a01007387 */ /* 0x0003e80000100a00 */
[----:B------:R-:W-:Y:S04]  /*2f7e0*/  LDS R69, [R3+0x42380] ;  /* 0x0423800003457984 */ /* 0x000fe80000000800 */
[----:B------:R-:W2:Y:S01]  /*2f7f0*/  LDS R71, [R3+0x43380] ;  /* 0x0433800003477984 */ /* 0x000ea20000000800 */
[C---:B-1----:R-:W-:Y:S07]  /*2f800*/  HMMA.1688.F32.TF32 R72, R168.reuse, R62, R108 ;  /* 0x0000003ea848723c */ /* 0x042fee000008106c */
[----:B------:R-:W-:Y:S04]  /*2f810*/  STL.64 [R1+0x1710], R76 ;  /* 0x0017104c01007387 */ /* 0x000fe80000100a00 */
[----:B------:R1:W-:Y:S02]  /*2f820*/  STL.64 [R1+0x1718], R78 ;  /* 0x0017184e01007387 */ /* 0x0003e40000100a00 */
[C---:B-1----:R-:W-:Y:S10]  /*2f830*/  HMMA.1688.F32.TF32 R76, R168.reuse, R6, R116 ;  /* 0x00000006a84c723c */ /* 0x042ff40000081074 */
[----:B------:R-:W-:Y:S04]  /*2f840*/  STL.64 [R1+0x1700], R72 ;  /* 0x0017004801007387 */ /* 0x000fe80000100a00 */
[----:B------:R1:W-:Y:S04]  /*2f850*/  STL.64 [R1+0x1708], R74 ;  /* 0x0017084a01007387 */ /* 0x0003e80000100a00 */
[----:B------:R-:W-:Y:S04]  /*2f860*/  STL.64 [R1+0x16f0], R80 ;  /* 0x0016f05001007387 */ /* 0x000fe80000100a00 */
[----:B------:R3:W-:Y:S01]  /*2f870*/  STL.64 [R1+0x16f8], R82 ;  /* 0x0016f85201007387 */ /* 0x0007e20000100a00 */
[C---:B-1----:R-:W-:Y:S03]  /*2f880*/  HMMA.1688.F32.TF32 R72, R168.reuse, R58, R120 ;  /* 0x0000003aa848723c */ /* 0x042fe60000081078 */
[----:B------:R-:W-:Y:S05]  /*2f890*/  STL.64 [R1+0x16e0], R76 ;  /* 0x0016e04c01007387 */ /* 0x000fea0000100a00 */
[C---:B---3--:R-:W-:Y:S01]  /*2f8a0*/  HMMA.1688.F32.TF32 R80, R168.reuse, R54, R124 ;  /* 0x00000036a850723c */ /* 0x048fe2000008107c */
[----:B------:R1:W-:Y:S07]  /*2f8b0*/  STL.64 [R1+0x16e8], R78 ;  /* 0x0016e84e01007387 */ /* 0x0003ee0000100a00 */
[C---:B-1----:R-:W-:Y:S07]  /*2f8c0*/  HMMA.1688.F32.TF32 R76, R168.reuse, R50, R128 ;  /* 0x00000032a84c723c */ /* 0x042fee0000081080 */
        /* <DEDUP_REMOVED lines=26> */
[----:B-1----:R-:W-:Y:S07]  /*2fa70*/  HMMA.1688.F32.TF32 R76, R168, R14, R164 ;  /* 0x0000000ea84c723c */ /* 0x002fee00000810a4 */
[----:B------:R-:W-:Y:S04]  /*2fa80*/  STL.64 [R1+0x1640], R72 ;  /* 0x0016404801007387 */ /* 0x000fe80000100a00 */
[----:B------:R-:W-:Y:S04]  /*2fa90*/  STL.64 [R1+0x1648], R74 ;  /* 0x0016484a01007387 */ /* 0x000fe80000100a00 */
[----:B------:R-:W-:Y:S04]  /*2faa0*/  STL.64 [R1+0x1630], R80 ;  /* 0x0016305001007387 */ /* 0x000fe80000100a00 */
[----:B------:R1:W-:Y:S01]  /*2fab0*/  STL.64 [R1+0x1638], R82 ;  /* 0x0016385201007387 */ /* 0x0003e20000100a00 */
[C---:B--2---:R-:W-:Y:S03]  /*2fac0*/  HMMA.1688.F32.TF32 R84, R68.reuse, R10, R180 ;  /* 0x0000000a4454723c */ /* 0x044fe600000810b4 */
[----:B------:R-:W-:Y:S04]  /*2fad0*/  LDS R72, [R252+0x42000] ;  /* 0x04200000fc487984 */ /* 0x000fe80000000800 */
[----:B------:R-:W-:Y:S04]  /*2fae0*/  LDS R74, [R252+0x43000] ;  /* 0x04300000fc4a7984 */ /* 0x000fe80000000800 */
[----:B------:R-:W-:Y:S01]  /*2faf0*/  STL.64 [R1+0x1620], R76 ;  /* 0x0016204c01007387 */ /* 0x000fe20000100a00 */
[C---:B-1----:R-:W-:Y:S03]  /*2fb00*/  HMMA.1688.F32.TF32 R80, R68.reuse, R66, R172 ;  /* 0x000000424450723c */ /* 0x042fe600000810ac */
[----:B------:R1:W-:Y:S04]  /*2fb10*/  STL.64 [R1+0x1628], R78 ;  /* 0x0016284e01007387 */ /* 0x0003e80000100a00 */
[----:B------:R-:W-:Y:S01]  /*2fb20*/  LDS R73, [R0+0x42000] ;  /* 0x0420000000497984 */ /* 0x000fe20000000800 */
[C---:B------:R-:W-:Y:S03]  /*2fb30*/  HMMA.1688.F32.TF32 R128, R68.reuse, R54, R192 ;  /* 0x000000364480723c */ /* 0x040fe600000810c0 */
[----:B------:R-:W2:Y:S04]  /*2fb40*/  LDS R75, [R0+0x43000] ;  /* 0x04300000004b7984 */ /* 0x000ea80000000800 */
[----:B------:R-:W-:Y:S01]  /*2fb50*/  LDS R180, [R252+0x42180] ;  /* 0x04218000fcb47984 */ /* 0x000fe20000000800 */
[C---:B-1----:R-:W-:Y:S03]  /*2fb60*/  HMMA.1688.F32.TF32 R76, R68.reuse, R62, R176 ;  /* 0x0000003e444c723c */ /* 0x042fe600000810b0 */
[----:B------:R-:W-:Y:S04]  /*2fb70*/  LDS R182, [R252+0x43180] ;  /* 0x04318000fcb67984 */ /* 0x000fe80000000800 */
[----:B------:R-:W-:Y:S04]  /*2fb80*/  STL.64 [R1+0x1910], R80 ;  /* 0x0019105001007387 */ /* 0x000fe80000100a00 */
[----:B------:R1:W-:Y:S01]  /*2fb90*/  STL.64 [R1+0x1918], R82 ;  /* 0x0019185201007387 */ /* 0x0003e20000100a00 */
[C---:B------:R-:W-:Y:S03]  /*2fba0*/  HMMA.1688.F32.TF32 R132, R68.reuse, R50, R196 ;  /* 0x000000324484723c */ /* 0x040fe600000810c4 */
[----:B------:R-:W-:Y:S04]  /*2fbb0*/  LDS R181, [R0+0x42180] ;  /* 0x0421800000b57984 */ /* 0x000fe80000000800 */
[----:B------:R-:W-:Y:S01]  /*2fbc0*/  LDS R183, [R0+0x43180] ;  /* 0x0431800000b77984 */ /* 0x000fe20000000800 */
[C---:B-1----:R-:W-:Y:S03]  /*2fbd0*/  HMMA.1688.F32.TF32 R80, R68.reuse, R6, R184 ;  /* 0x000000064450723c */ /* 0x042fe600000810b8 */
[----:B------:R-:W-:Y:S04]  /*2fbe0*/  STL.64 [R1+0x1900], R76 ;  /* 0x0019004c01007387 */ /* 0x000fe80000100a00 */
[----:B------:R1:W-:Y:S02]  /*2fbf0*/  STL.64 [R1+0x1908], R78 ;  /* 0x0019084e01007387 */ /* 0x0003e40000100a00 */
[C---:B-1----:R-:W-:Y:S02]  /*2fc00*/  HMMA.1688.F32.TF32 R76, R68.reuse, R58, R188 ;  /* 0x0000003a444c723c */ /* 0x042fe400000810bc */
[----:B------:R-:W-:Y:S04]  /*2fc10*/  STL.64 [R1+0x18f0], R84 ;  /* 0x0018f05401007387 */ /* 0x000fe80000100a00 */
[----:B------:R-:W-:Y:S04]  /*2fc20*/  STL.64 [R1+0x18f8], R86 ;  /* 0x0018f85601007387 */ /* 0x000fe80000100a00 */
[----:B------:R-:W3:Y:S04]  /*2fc30*/  LDL.LU R248, [R1+0x1730] ;  /* 0x0017300001f87983 */ /* 0x000ee80000300800 */
[----:B------:R1:W-:Y:S04]  /*2fc40*/  STL.64 [R1+0x18e0], R80 ;  /* 0x0018e05001007387 */ /* 0x0003e80000100a00 */
[----:B------:R4:W-:Y:S05]  /*2fc50*/  STL.64 [R1+0x18e8], R82 ;  /* 0x0018e85201007387 */ /* 0x0009ea0000100a00 */
[----:B------:R-:W-:Y:S04]  /*2fc60*/  STL.64 [R1+0x18d0], R76 ;  /* 0x0018d04c01007387 */ /* 0x000fe80000100a00 */
[----:B------:R1:W-:Y:S04]  /*2fc70*/  STL.64 [R1+0x18d8], R78 ;  /* 0x0018d84e01007387 */ /* 0x0003e80000100a00 */
[----:B------:R-:W3:Y:S04]  /*2fc80*/  LDL.LU R249, [R1+0x1734] ;  /* 0x0017340001f97983 */ /* 0x000ee80000300800 */
[----:B------:R-:W3:Y:S04]  /*2fc90*/  LDL.LU R250, [R1+0x1738] ;  /* 0x0017380001fa7983 */ /* 0x000ee80000300800 */
[----:B------:R-:W3:Y:S04]  /*2fca0*/  LDL.LU R251, [R1+0x173c] ;  /* 0x00173c0001fb7983 */ /* 0x000ee80000300800 */
[----:B------:R-:W2:Y:S04]  /*2fcb0*/  LDL.LU R244, [R1+0x1740] ;  /* 0x0017400001f47983 */ /* 0x000ea80000300800 */
[----:B------:R-:W2:Y:S04]  /*2fcc0*/  LDL.LU R245, [R1+0x1744] ;  /* 0x0017440001f57983 */ /* 0x000ea80000300800 */
[----:B------:R-:W2:Y:S04]  /*2fcd0*/  LDL.LU R246, [R1+0x1748] ;  /* 0x0017480001f67983 */ /* 0x000ea80000300800 */
[----:B------:R-:W2:Y:S04]  /*2fce0*/  LDL.LU R247, [R1+0x174c] ;  /* 0x00174c0001f77983 */ /* 0x000ea80000300800 */
[----:B-1----:R-:W2:Y:S04]  /*2fcf0*/  LDL.LU R80, [R1+0x1750] ;  /* 0x0017500001507983 */ /* 0x002ea80000300800 */
[----:B------:R-:W2:Y:S04]  /*2fd00*/  LDL.LU R81, [R1+0x1754] ;  /* 0x0017540001517983 */ /* 0x000ea80000300800 */
[----:B----4-:R-:W4:Y:S04]  /*2fd10*/  LDL.LU R82, [R1+0x1758] ;  /* 0x0017580001527983 */ /* 0x010f280000300800 */
        /* <DEDUP_REMOVED lines=52> */
[----:B------:R-:W4:Y:S01]  /*30060*/  LDL.LU R243, [R1+0x172c] ;  /* 0x00172c0001f37983 */ /* 0x000f220000300800 */
[C---:B------:R-:W-:Y:S03]  /*30070*/  HMMA.1688.F32.TF32 R76, R68.reuse, R46, R200 ;  /* 0x0000002e444c723c */ /* 0x040fe600000810c8 */
[----:B------:R-:W-:Y:S04]  /*30080*/  STL.64 [R1+0x18c0], R128 ;  /* 0x0018c08001007387 */ /* 0x000fe80000100a00 */
[----:B------:R1:W-:Y:S02]  /*30090*/  STL.64 [R1+0x18c8], R130 ;  /* 0x0018c88201007387 */ /* 0x0003e40000100a00 */
[C---:B-1----:R-:W-:Y:S02]  /*300a0*/  HMMA.1688.F32.TF32 R128, R68.reuse, R42, R204 ;  /* 0x0000002a4480723c */ /* 0x042fe400000810cc */
[----:B------:R-:W-:Y:S04]  /*300b0*/  STL.64 [R1+0x18b0], R132 ;  /* 0x0018b08401007387 */ /* 0x000fe80000100a00 */
[----:B------:R1:W-:Y:S08]  /*300c0*/  STL.64 [R1+0x18b8], R134 ;  /* 0x0018b88601007387 */ /* 0x0003f00000100a00 */
[----:B------:R-:W-:Y:S04]  /*300d0*/  STL.64 [R1+0x18a0], R76 ;  /* 0x0018a04c01007387 */ /* 0x000fe80000100a00 */
[----:B------:R1:W-:Y:S02]  /*300e0*/  STL.64 [R1+0x18a8], R78 ;  /* 0x0018a84e01007387 */ /* 0x0003e40000100a00 */
[C---:B-1----:R-:W-:Y:S03]  /*300f0*/  HMMA.1688.F32.TF32 R132, R68.reuse, R38, R208 ;  /* 0x000000264484723c */ /* 0x042fe600000810d0 */
[----:B------:R-:W-:Y:S05]  /*30100*/  STL.64 [R1+0x1890], R128 ;  /* 0x0018908001007387 */ /* 0x000fea0000100a00 */
[C---:B------:R-:W-:Y:S01]  /*30110*/  HMMA.1688.F32.TF32 R76, R68.reuse, R34, R212 ;  /* 0x00000022444c723c */ /* 0x040fe200000810d4 */
[----:B------:R1:W-:Y:S07]  /*30120*/  STL.64 [R1+0x1898], R130 ;  /* 0x0018988201007387 */ /* 0x0003ee0000100a00 */
[C---:B-1----:R-:W-:Y:S07]  /*30130*/  HMMA.1688.F32.TF32 R128, R68.reuse, R30, R216 ;  /* 0x0000001e4480723c */ /* 0x042fee00000810d8 */
[----:B------:R-:W-:Y:S04]  /*30140*/  STL.64 [R1+0x1880], R132 ;  /* 0x0018808401007387 */ /* 0x000fe80000100a00 */
[----:B------:R1:W-:Y:S04]  /*30150*/  STL.64 [R1+0x1888], R134 ;  /* 0x0018888601007387 */ /* 0x0003e80000100a00 */
[----:B------:R-:W-:Y:S04]  /*30160*/  STL.64 [R1+0x1870], R76 ;  /* 0x0018704c01007387 */ /* 0x000fe80000100a00 */
[----:B------:R1:W-:Y:S02]  /*30170*/  STL.64 [R1+0x1878], R78 ;  /* 0x0018784e01007387 */ /* 0x0003e40000100a00 */
[C---:B-1----:R-:W-:Y:S02]  /*30180*/  HMMA.1688.F32.TF32 R132, R68.reuse, R26, R220 ;  /* 0x0000001a4484723c */ /* 0x042fe400000810dc */
[----:B------:R-:W-:Y:S06]  /*30190*/  STL.64 [R1+0x1860], R128 ;  /* 0x0018608001007387 */ /* 0x000fec0000100a00 */
[C---:B------:R-:W-:Y:S01]  /*301a0*/  HMMA.1688.F32.TF32 R76, R68.reuse, R22, R224 ;  /* 0x00000016444c723c */ /* 0x040fe200000810e0 */
[----:B------:R1:W-:Y:S07]  /*301b0*/  STL.64 [R1+0x1868], R130 ;  /* 0x0018688201007387 */ /* 0x0003ee0000100a00 */
[C---:B-1----:R-:W-:Y:S08]  /*301c0*/  HMMA.1688.F32.TF32 R128, R68.reuse, R18, R228 ;  /* 0x000000124480723c */ /* 0x042ff000000810e4 */
        /* <DEDUP_REMOVED lines=8> */
[----:B------:R1:W-:Y:S01]  /*30250*/  STL.64 [R1+0x1828], R70 ;  /* 0x0018284601007387 */ /* 0x0003e20000100a00 */
[C---:B--2---:R-:W-:Y:S03]  /*30260*/  HMMA.1688.F32.TF32 R88, R72.reuse, R34, R88 ;  /* 0x000000224858723c */ /* 0x044fe60000081058 */
[----:B------:R-:W-:Y:S04]  /*30270*/  LDS R76, [R252+0x42080] ;  /* 0x04208000fc4c7984 */ /* 0x000fe80000000800 */
[----:B------:R-:W-:Y:S01]  /*30280*/  LDS R78, [R252+0x43080] ;  /* 0x04308000fc4e7984 */ /* 0x000fe20000000800 */
[C---:B---3--:R-:W-:Y:S03]  /*30290*/  HMMA.1688.F32.TF32 R96, R72.reuse, R42, R96 ;  /* 0x0000002a4860723c */ /* 0x048fe60000081060 */
[----:B------:R-:W-:Y:S04]  /*302a0*/  LDS R77, [R0+0x42080] ;  /* 0x04208000004d7984 */ /* 0x000fe80000000800 */
[----:B------:R-:W2:Y:S01]  /*302b0*/  LDS R79, [R0+0x43080] ;  /* 0x04308000004f7984 */ /* 0x000ea20000000800 */
[C---:B----4-:R-:W-:Y:S08]  /*302c0*/  HMMA.1688.F32.TF32 R104, R72.reuse, R54, R104 ;  /* 0x000000364868723c */ /* 0x050ff00000081068 */
[C---:B------:R-:W-:Y:S08]  /*302d0*/  HMMA.1688.F32.TF32 R116, R72.reuse, R10, R116 ;  /* 0x0000000a4874723c */ /* 0x040ff00000081074 */
[C---:B-1----:R-:W-:Y:S08]  /*302e0*/  HMMA.1688.F32.TF32 R68, R72.reuse, R66, R124 ;  /* 0x000000424844723c */ /* 0x042ff0000008107c */
[C---:B------:R-:W-:Y:S11]  /*302f0*/  HMMA.1688.F32.TF32 R120, R72.reuse, R62, R120 ;  /* 0x0000003e4878723c */ /* 0x040ff60000081078 */
[----:B------:R-:W-:Y:S04]  /*30300*/  @!UPT UIADD3 URZ, URZ, URZ, URZ ;  /* 0x0000003f3f3ff290 */ /* 0x000fe8000fffe03f */
[----:B------:R-:W-:Y:S04]  /*30310*/  STL.64 [R1+0xf0], R68 ;  /* 0x0000f04401007387 */ /* 0x000fe80000100a00 */
[----:B------:R1:W-:Y:S02]  /*30320*/  STL.64 [R1+0xf8], R70 ;  /* 0x0000f84601007387 */ /* 0x0003e40000100a00 */
[C---:B-1----:R-:W-:Y:S02]  /*30330*/  HMMA.1688.F32.TF32 R68, R72.reuse, R6, R112 ;  /* 0x000000064844723c */ /* 0x042fe40000081070 */
[----:B------:R-:W-:Y:S04]  /*30340*/  STL.64 [R1+0xe0], R120 ;  /* 0x0000e07801007387 */ /* 0x000fe80000100a00 */
[----:B------:R-:W-:Y:S02]  /*30350*/  STL.64 [R1+0xe8], R122 ;  /* 0x0000e87a01007387 */ /* 0x000fe40000100a00 */
[C---:B------:R-:W-:Y:S02]  /*30360*/  HMMA.1688.F32.TF32 R108, R72.reuse, R58, R108 ;  /* 0x0000003a486c723c */ /* 0x040fe4000008106c */
[----:B------:R-:W-:Y:S04]  /*30370*/  STL.64 [R1+0xd0], R116 ;  /* 0x0000d07401007387 */ /* 0x000fe80000100a00 */
[----:B------:R-:W-:Y:S02]  /*30380*/  STL.64 [R1+0xd8], R118 ;  /* 0x0000d87601007387 */ /* 0x000fe40000100a00 */
[C---:B------:R-:W-:Y:S02]  /*30390*/  HMMA.1688.F32.TF32 R100, R72.reuse, R46, R100 ;  /* 0x0000002e4864723c */ /* 0x040fe40000081064 */
[----:B------:R-:W-:Y:S04]  /*303a0*/  LDS R116, [R252+0x42100] ;  /* 0x04210000fc747984 */ /* 0x000fe80000000800 */
[----:B------:R-:W-:Y:S04]  /*303b0*/  LDS R118, [R252+0x43100] ;  /* 0x04310000fc767984 */ /* 0x000fe80000000800 */
[----:B------:R-:W-:Y:S04]  /*303c0*/  STL.64 [R1+0xc0], R68 ;  /* 0x0000c04401007387 */ /* 0x000fe80000100a00 */
[----:B------:R1:W-:Y:S01]  /*303d0*/  STL.64 [R1+0xc8], R70 ;  /* 0x0000c84601007387 */ /* 0x0003e20000100a00 */
[C---:B------:R-:W-:Y:S03]  /*303e0*/  HMMA.1688.F32.TF32 R84, R72.reuse, R30, R84 ;  /* 0x0000001e4854723c */ /* 0x040fe60000081054 */
[----:B------:R-:W-:Y:S04]  /*303f0*/  LDS R117, [R0+0x42100] ;  /* 0x0421000000757984 */ /* 0x000fe80000000800 */
[----:B------:R-:W3:Y:S01]  /*30400*/  LDS R119, [R0+0x43100] ;  /* 0x0431000000777984 */ /* 0x000ee20000000800 */
[C---:B-1----:R-:W-:Y:S03]  /*30410*/  HMMA.1688.F32.TF32 R68, R72.reuse, R50, R236 ;  /* 0x000000324844723c */ /* 0x042fe600000810ec */
[----:B------:R-:W-:Y:S04]  /*30420*/  STL.64 [R1+0xb0], R108 ;  /* 0x0000b06c01007387 */ /* 0x000fe80000100a00 */
[----:B------:R-:W-:Y:S04]  /*30430*/  STL.64 [R1+0xb8], R110 ;  /* 0x0000b86e01007387 */ /* 0x000fe80000100a00 */
[----:B------:R-:W-:Y:S04]  /*30440*/  STL.64 [R1+0xa0], R104 ;  /* 0x0000a06801007387 */ /* 0x000fe80000100a00 */
[----:B------:R-:W-:Y:S08]  /*30450*/  STL.64 [R1+0xa8], R106 ;  /* 0x0000a86a01007387 */ /* 0x000ff00000100a00 */
[----:B------:R-:W-:Y:S04]  /*30460*/  STL.64 [R1+0x90], R68 ;  /* 0x0000904401007387 */ /* 0x000fe80000100a00 */
[----:B------:R1:W-:Y:S02]  /*30470*/  STL.64 [R1+0x98], R70 ;  /* 0x0000984601007387 */ /* 0x0003e40000100a00 */
[C---:B-1----:R-:W-:Y:S02]  /*30480*/  HMMA.1688.F32.TF32 R68, R72.reuse, R38, R92 ;  /* 0x000000264844723c */ /* 0x042fe4000008105c */
[----:B------:R-:W-:Y:S04]  /*30490*/  STL.64 [R1+0x80], R100 ;  /* 0x0000806401007387 */ /* 0x000fe80000100a00 */
[----:B------:R-:W-:Y:S04]  /*304a0*/  STL.64 [R1+0x88], R102 ;  /* 0x0000886601007387 */ /* 0x000fe80000100a00 */
[----:B------:R-:W-:Y:S04]  /*304b0*/  STL.64 [R1+0x70], R96 ;  /* 0x0000706001007387 */ /* 0x000fe80000100a00 */
[----:B------:R-:W-:Y:S09]  /*304c0*/  STL.64 [R1+0x78], R98 ;  /* 0x0000786201007387 */ /* 0x000ff20000100a00 */
[----:B------:R-:W-:Y:S04]  /*304d0*/  STL.64 [R1+0x60], R68 ;  /* 0x0000604401007387 */ /* 0x000fe80000100a00 */
[----:B------:R1:W-:Y:S02]  /*304e0*/  STL.64 [R1+0x68], R70 ;  /* 0x0000684601007387 */ /* 0x0003e40000100a00 */
[C---:B-1----:R-:W-:Y:S02]  /*304f0*/  HMMA.1688.F32.TF32 R68, R72.reuse, R26, R80 ;  /* 0x0000001a4844723c */ /* 0x042fe40000081050 */
[----:B------:R-:W-:Y:S04]  /*30500*/  STL.64 [R1+0x50], R88 ;  /* 0x0000505801007387 */ /* 0x000fe80000100a00 */
[----:B------:R-:W-:Y:S02]  /*30510*/  STL.64 [R1+0x58], R90 ;  /* 0x0000585a01007387 */ /* 0x000fe40000100a00 */
[C---:B------:R-:W-:Y:S02]  /*30520*/  HMMA.1688.F32.TF32 R80, R72.reuse, R22, R244 ;  /* 0x000000164850723c */ /* 0x040fe400000810f4 */
[----:B------:R-:W-:Y:S04]  /*30530*/  STL.64 [R1+0x40], R84 ;  /* 0x0000405401007387 */ /* 0x000fe80000100a00 */
[----:B------:R1:W-:Y:S09]  /*30540*/  STL.64 [R1+0x48], R86 ;  /* 0x0000485601007387 */ /* 0x0003f20000100a00 */
[----:B------:R-:W-:Y:S01]  /*30550*/  STL.64 [R1+0x30], R68 ;  /* 0x0000304401007387 */ /* 0x000fe20000100a00 */
[C---:B-1----:R-:W-:Y:S03]  /*30560*/  HMMA.1688.F32.TF32 R84, R72.reuse, R18, R248 ;  /* 0x000000124854723c */ /* 0x042fe600000810f8 */
[----:B------:R1:W-:Y:S05]  /*30570*/  STL.64 [R1+0x38], R70 ;  /* 0x0000384601007387 */ /* 0x0003ea0000100a00 */
[----:B-1----:R-:W-:Y:S01]  /*30580*/  HMMA.1688.F32.TF32 R68, R72, R14, R240 ;  /* 0x0000000e4844723c */ /* 0x002fe200000810f0 */
[----:B------:R1:W-:Y:S04]  /*30590*/  STL.64 [R1+0x20], R80 ;  /* 0x0000205001007387 */ /* 0x0003e80000100a00 */
[----:B------:R4:W-:Y:S04]  /*305a0*/  STL.64 [R1+0x28], R82 ;  /* 0x0000285201007387 */ /* 0x0009e80000100a00 */
[----:B-1----:R-:W2:Y:S06]  /*305b0*/  LDL.LU R80, [R1+0x1560] ;  /* 0x0015600001507983 */ /* 0x002eac0000300800 */
[----:B------:R1:W-:Y:S04]  /*305c0*/  STL.64 [R1+0x10], R84 ;  /* 0x0000105401007387 */ /* 0x0003e80000100a00 */
[----:B------:R1:W-:Y:S04]  /*305d0*/  STL.64 [R1+0x18], R86 ;  /* 0x0000185601007387 */ /* 0x0003e80000100a00 */
[----:B------:R-:W-:Y:S04]  /*305e0*/  STL.64 [R1], R68 ;  /* 0x0000004401007387 */ /* 0x000fe80000100a00 */
[----:B------:R1:W-:Y:S04]  /*305f0*/  STL.64 [R1+0x8], R70 ;  /* 0x0000084601007387 */ /* 0x0003e80000100a00 */
[----:B------:R-:W2:Y:S04]  /*30600*/  LDL.LU R81, [R1+0x1564] ;  /* 0x0015640001517983 */ /* 0x000ea80000300800 */
[----:B----4-:R-:W2:Y:S04]  /*30610*/  LDL.LU R82, [R1+0x1568] ;  /* 0x0015680001527983 */ /* 0x010ea80000300800 */
[----:B------:R-:W2:Y:S04]  /*30620*/  LDL.LU R83, [R1+0x156c] ;  /* 0x00156c0001537983 */ /* 0x000ea80000300800 */
[----:B------:R-:W4:Y:S04]  /*30630*/  LDL.LU R96, [R1+0x15a0] ;  /* 0x0015a00001607983 */ /* 0x000f280000300800 */
[----:B------:R-:W4:Y:S04]  /*30640*/  LDL.LU R97, [R1+0x15a4] ;  /* 0x0015a40001617983 */ /* 0x000f280000300800 */
[----:B------:R-:W4:Y:S04]  /*30650*/  LDL.LU R98, [R1+0x15a8] ;  /* 0x0015a80001627983 */ /* 0x000f280000300800 */
[----:B------:R-:W4:Y:S04]  /*30660*/  LDL.LU R99, [R1+0x15ac] ;  /* 0x0015ac0001637983 */ /* 0x000f280000300800 */
        /* <DEDUP_REMOVED lines=36> */
[----:B-1----:R-:W3:Y:S04]  /*308b0*/  LDL.LU R84, [R1+0x1570] ;  /* 0x0015700001547983 */ /* 0x002ee80000300800 */
        /* <DEDUP_REMOVED lines=11> */
[C---:B--2---:R-:W-:Y:S08]  /*30970*/  HMMA.1688.F32.TF32 R212, R76.reuse, R30, R80 ;  /* 0x0000001e4cd4723c */ /* 0x044ff00000081050 */
[C---:B----4-:R-:W-:Y:S08]  /*30980*/  HMMA.1688.F32.TF32 R228, R76.reuse, R46, R96 ;  /* 0x0000002e4ce4723c */ /* 0x050ff00000081060 */
[C---:B---3--:R-:W-:Y:S08]  /*30990*/  HMMA.1688.F32.TF32 R72, R76.reuse, R62, R112 ;  /* 0x0000003e4c48723c */ /* 0x048ff00000081070 */
[C---:B------:R-:W-:Y:S08]  /*309a0*/  HMMA.1688.F32.TF32 R120, R76.reuse, R66, R120 ;  /* 0x000000424c78723c */ /* 0x040ff00000081078 */
[C---:B------:R-:W-:Y:S11]  /*309b0*/  HMMA.1688.F32.TF32 R68, R76.reuse, R10, R108 ;  /* 0x0000000a4c44723c */ /* 0x040ff6000008106c */
[----:B------:R-:W-:Y:S04]  /*309c0*/  @!UPT UIADD3 URZ, URZ, URZ, URZ ;  /* 0x0000003f3f3ff290 */ /* 0x000fe8000fffe03f */
[----:B------:R-:W-:Y:S01]  /*309d0*/  STL.64 [R1+0x150], R120 ;  /* 0x0001507801007387 */ /* 0x000fe20000100a00 */
[C---:B------:R-:W-:Y:S03]  /*309e0*/  HMMA.1688.F32.TF32 R104, R76.reuse, R6, R104 ;  /* 0x000000064c68723c */ /* 0x040fe60000081068 */
[----:B------:R-:W-:Y:S04]  /*309f0*/  STL.64 [R1+0x158], R122 ;  /* 0x0001587a01007387 */ /* 0x000fe80000100a00 */
[----:B------:R-:W-:Y:S01]  /*30a00*/  STL.64 [R1+0x140], R72 ;  /* 0x0001404801007387 */ /* 0x000fe20000100a00 */
[C---:B------:R-:W-:Y:S03]  /*30a10*/  HMMA.1688.F32.TF32 R244, R76.reuse, R50, R244 ;  /* 0x000000324cf4723c */ /* 0x040fe600000810f4 */
[----:B------:R1:W-:Y:S04]  /*30a20*/  STL.64 [R1+0x148], R74 ;  /* 0x0001484a01007387 */ /* 0x0003e80000100a00 */
[----:B------:R-:W-:Y:S04]  /*30a30*/  STL.64 [R1+0x130], R68 ;  /* 0x0001304401007387 */ /* 0x000fe80000100a00 */
[----:B------:R2:W-:Y:S01]  /*30a40*/  STL.64 [R1+0x138], R70 ;  /* 0x0001384601007387 */ /* 0x0005e20000100a00 */
[C---:B-1----:R-:W-:Y:S08]  /*30a50*/  HMMA.1688.F32.TF32 R72, R76.reuse, R58, R236 ;  /* 0x0000003a4c48723c */ /* 0x042ff000000810ec */
[C---:B--2---:R-:W-:Y:S08]  /*30a60*/  HMMA.1688.F32.TF32 R68, R76.reuse, R54, R100 ;  /* 0x000000364c44723c */ /* 0x044ff00000081064 */
[C---:B------:R-:W-:Y:S08]  /*30a70*/  HMMA.1688.F32.TF32 R224, R76.reuse, R42, R92 ;  /* 0x0000002a4ce0723c */ /* 0x040ff0000008105c */
[C---:B------:R-:W-:Y:S08]  /*30a80*/  HMMA.1688.F32.TF32 R220, R76.reuse, R38, R88 ;  /* 0x000000264cdc723c */ /* 0x040ff00000081058 */
[C---:B------:R-:W-:Y:S01]  /*30a90*/  HMMA.1688.F32.TF32 R216, R76.reuse, R34, R84 ;  /* 0x000000224cd8723c */ /* 0x040fe20000081054 */
[----:B------:R-:W-:Y:S04]  /*30aa0*/  STL.64 [R1+0x120], R104 ;  /* 0x0001206801007387 */ /* 0x000fe80000100a00 */
[----:B------:R-:W-:Y:S04]  /*30ab0*/  STL.64 [R1+0x128], R106 ;  /* 0x0001286a01007387 */ /* 0x000fe80000100a00 */
[----:B------:R-:W-:Y:S01]  /*30ac0*/  STL.64 [R1+0x110], R72 ;  /* 0x0001104801007387 */ /* 0x000fe20000100a00 */
[C---:B------:R-:W-:Y:S03]  /*30ad0*/  HMMA.1688.F32.TF32 R208, R76.reuse, R26, R248 ;  /* 0x0000001a4cd0723c */ /* 0x040fe600000810f8 */
[----:B------:R-:W-:Y:S04]  /*30ae0*/  STL.64 [R1+0x118], R74 ;  /* 0x0001184a01007387 */ /* 0x000fe80000100a00 */
[----:B------:R-:W-:Y:S04]  /*30af0*/  STL.64 [R1+0x3280], R246 ;  /* 0x003280f601007387 */ /* 0x000fe80000100a00 */
[----:B------:R-:W-:Y:S04]  /*30b00*/  STL.64 [R1+0x100], R68 ;  /* 0x0001004401007387 */ /* 0x000fe80000100a00 */
[----:B------:R1:W-:Y:S04]  /*30b10*/  STL.64 [R1+0x108], R70 ;  /* 0x0001084601007387 */ /* 0x0003e80000100a00 */
[----:B------:R-:W-:Y:S04]  /*30b20*/  STL.64 [R1+0x3278], R244 ;  /* 0x003278f401007387 */ /* 0x000fe80000100a00 */
[----:B------:R-:W-:Y:S04]  /*30b30*/  STL.64 [R1+0x3290], R230 ;  /* 0x003290e601007387 */ /* 0x000fe80000100a00 */
[----:B------:R2:W-:Y:S04]  /*30b40*/  STL.64 [R1+0x3288], R228 ;  /* 0x003288e401007387 */ /* 0x0005e80000100a00 */
[----:B------:R-:W-:Y:S04]  /*30b50*/  STL.64 [R1+0x32a0], R226 ;  /* 0x0032a0e201007387 */ /* 0x000fe80000100a00 */
[----:B------:R3:W-:Y:S04]  /*30b60*/  STL.64 [R1+0x3298], R224 ;  /* 0x003298e001007387 */ /* 0x0007e80000100a00 */
[----:B------:R-:W-:Y:S04]  /*30b70*/  STL.64 [R1+0x32b0], R222 ;  /* 0x0032b0de01007387 */ /* 0x000fe80000100a00 */
[----:B------:R4:W-:Y:S04]  /*30b80*/  STL.64 [R1+0x32a8], R220 ;  /* 0x0032a8dc01007387 */ /* 0x0009e80000100a00 */
[----:B------:R-:W-:Y:S04]  /*30b90*/  STL.64 [R1+0x32c0], R218 ;  /* 0x0032c0da01007387 */ /* 0x000fe80000100a00 */
[----:B------:R-:W-:Y:S04]  /*30ba0*/  STL.64 [R1+0x32b8], R216 ;  /* 0x0032b8d801007387 */ /* 0x000fe80000100a00 */
[----:B------:R-:W-:Y:S04]  /*30bb0*/  STL.64 [R1+0x32d0], R214 ;  /* 0x0032d0d601007387 */ /* 0x000fe80000100a00 */
[----:B------:R1:W-:Y:S04]  /*30bc0*/  STL.64 [R1+0x32c8], R212 ;  /* 0x0032c8d401007387 */ /* 0x0003e80000100a00 */
[----:B------:R-:W-:Y:S04]  /*30bd0*/  STL.64 [R1+0x32e0], R210 ;  /* 0x0032e0d201007387 */ /* 0x000fe80000100a00 */
        /* <DEDUP_REMOVED lines=33> */
[C---:B-1----:R-:W-:Y:S03]  /*30df0*/  HMMA.1688.F32.TF32 R68, R76.reuse, R22, R240 ;  /* 0x000000164c44723c */ /* 0x042fe600000810f0 */
[----:B------:R-:W4:Y:S04]  /*30e00*/  LDL.LU R240, [R1+0x13b0] ;  /* 0x0013b00001f07983 */ /* 0x000f280000300800 */
[----:B------:R-:W4:Y:S04]  /*30e10*/  LDL.LU R241, [R1+0x13b4] ;  /* 0x0013b40001f17983 */ /* 0x000f280000300800 */
[----:B------:R-:W4:Y:S04]  /*30e20*/  LDL.LU R242, [R1+0x13b8] ;  /* 0x0013b80001f27983 */ /* 0x000f280000300800 */
[----:B------:R-:W4:Y:S08]  /*30e30*/  LDL.LU R243, [R1+0x13bc] ;  /* 0x0013bc0001f37983 */ /* 0x000f300000300800 */
[----:B------:R-:W-:Y:S04]  /*30e40*/  STL.64 [R1+0x32f0], R70 ;  /* 0x0032f04601007387 */ /* 0x000fe80000100a00 */
[----:B------:R1:W-:Y:S01]  /*30e50*/  STL.64 [R1+0x32e8], R68 ;  /* 0x0032e84401007387 */ /* 0x0003e20000100a00 */
[C---:B--2---:R-:W-:Y:S08]  /*30e60*/  HMMA.1688.F32.TF32 R72, R76.reuse, R18, R236 ;  /* 0x000000124c48723c */ /* 0x044ff000000810ec */
[----:B------:R-:W-:Y:S08]  /*30e70*/  HMMA.1688.F32.TF32 R76, R76, R14, R100 ;  /* 0x0000000e4c4c723c */ /* 0x000ff00000081064 */
[C---:B---3--:R-:W-:Y:S08]  /*30e80*/  HMMA.1688.F32.TF32 R132, R116.reuse, R6, R84 ;  /* 0x000000067484723c */ /* 0x048ff00000081054 */
[C---:B----4-:R-:W-:Y:S08]  /*30e90*/  HMMA.1688.F32.TF32 R120, R116.reuse, R66, R96 ;  /* 0x000000427478723c */ /* 0x050ff00000081060 */
[C---:B------:R-:W-:Y:S01]  /*30ea0*/  HMMA.1688.F32.TF32 R124, R116.reuse, R62, R92 ;  /* 0x0000003e747c723c */ /* 0x040fe2000008105c */
[----:B------:R-:W-:Y:S07]  /*30eb0*/  STL.64 [R1+0x3300], R74 ;  /* 0x0033004a01007387 */ /* 0x000fee0000100a00 */
[C---:B------:R-:W-:Y:S01]  /*30ec0*/  HMMA.1688.F32.TF32 R128, R116.reuse, R10, R88 ;  /* 0x0000000a7480723c */ /* 0x040fe20000081058 */
[----:B------:R-:W-:Y:S07]  /*30ed0*/  STL.64 [R1+0x32f8], R72 ;  /* 0x0032f84801007387 */ /* 0x000fee0000100a00 */
[C---:B------:R-:W-:Y:S01]  /*30ee0*/  HMMA.1688.F32.TF32 R136, R116.reuse, R58, R80 ;  /* 0x0000003a7488723c */ /* 0x040fe20000081050 */
[----:B------:R-:W-:Y:S07]  /*30ef0*/  STL.64 [R1+0x3310], R78 ;  /* 0x0033104e01007387 */ /* 0x000fee0000100a00 */
[C---:B------:R-:W-:Y:S01]  /*30f00*/  HMMA.1688.F32.TF32 R140, R116.reuse, R54, R248 ;  /* 0x00000036748c723c */ /* 0x040fe200000810f8 */
        /* <DEDUP_REMOVED lines=50> */
[----:B------:R-:W-:Y:S04]  /*31230*/  STL.64 [R1+0x3330], R82 ;  /* 0x0033305201007387 */ /* 0x000fe80000100a00 */
[----:B------:R-:W-:Y:S01]  /*31240*/  STL.64 [R1+0x3328], R80 ;  /* 0x0033285001007387 */ /* 0x000fe20000100a00 */
[C---:B----4-:R-:W-:Y:S03]  /*31250*/  HMMA.1688.F32.TF32 R84, R116.reuse, R46, R240 ;  /* 0x0000002e7454723c */ /* 0x050fe600000810f0 */
[----:B------:R-:W4:Y:S04]  /*31260*/  LDL.LU R240, [R1+0x1210] ;  /* 0x0012100001f07983 */ /* 0x000f280000300800 */
[----:B------:R-:W4:Y:S04]  /*31270*/  LDL.LU R241, [R1+0x1214] ;  /* 0x0012140001f17983 */ /* 0x000f280000300800 */
[----:B------:R-:W4:Y:S04]  /*31280*/  LDL.LU R242, [R1+0x1218] ;  /* 0x0012180001f27983 */ /* 0x000f280000300800 */
[----:B------:R-:W4:Y:S01]  /*31290*/  LDL.LU R243, [R1+0x121c] ;  /* 0x00121c0001f37983 */ /* 0x000f220000300800 */
[C---:B--2---:R-:W-:Y:S08]  /*312a0*/  HMMA.1688.F32.TF32 R88, R116.reuse, R42, R88 ;  /* 0x0000002a7458723c */ /* 0x044ff00000081058 */
[C---:B---3--:R-:W-:Y:S08]  /*312b0*/  HMMA.1688.F32.TF32 R104, R116.reuse, R26, R104 ;  /* 0x0000001a7468723c */ /* 0x048ff00000081068 */
        /* <DEDUP_REMOVED lines=24> */
[----:B------:R-:W-:Y:S04]  /*31440*/  LDS R236, [R252+0x42200] ;  /* 0x04220000fcec7984 */ /* 0x000fe80000000800 */
[----:B------:R-:W-:Y:S04]  /*31450*/  LDS R238, [R252+0x43200] ;  /* 0x04320000fcee7984 */ /* 0x000fe80000000800 */
[----:B------:R-:W-:Y:S04]  /*31460*/  LDS R237, [R0+0x42200] ;  /* 0x0422000000ed7984 */ /* 0x000fe80000000800 */
[----:B------:R-:W2:Y:S01]  /*31470*/  LDS R239, [R0+0x43200] ;  /* 0x0432000000ef7984 */ /* 0x000ea20000000800 */
[----:B----4-:R-:W-:Y:S03]  /*31480*/  HMMA.1688.F32.TF32 R184, R180, R66, R240 ;  /* 0x00000042b4b8723c */ /* 0x010fe600000810f0 */
        /* <DEDUP_REMOVED lines=28> */
[----:B-1----:R-:W2:Y:S04]  /*31650*/  LDL.LU R68, [R1+0xea0] ;  /* 0x000ea00001447983 */ /* 0x002ea80000300800 */
        /* <DEDUP_REMOVED lines=79> */
[C---:B--2---:R-:W-:Y:S03]  /*31b50*/  HMMA.1688.F32.TF32 R68, R236.reuse, R10, R68 ;  /* 0x0000000aec44723c */ /* 0x044fe60000081044 */
[----:B------:R-:W-:Y:S04]  /*31b60*/  STL.64 [R1+0x33d0], R186 ;  /* 0x0033d0ba01007387 */ /* 0x000fe80000100a00 */
[----:B------:R-:W-:Y:S01]  /*31b70*/  STL.64 [R1+0x33c8], R184 ;  /* 0x0033c8b801007387 */ /* 0x000fe20000100a00 */
[C---:B---3--:R-:W-:Y:S08]  /*31b80*/  HMMA.1688.F32.TF32 R76, R236.reuse, R66, R76 ;  /* 0x00000042ec4c723c */ /* 0x048ff0000008104c */
[C---:B----4-:R-:W-:Y:S11]  /*31b90*/  HMMA.1688.F32.TF32 R72, R236.reuse, R62, R72 ;  /* 0x0000003eec48723c */ /* 0x050ff60000081048 */
[----:B------:R-:W-:Y:S04]  /*31ba0*/  @!UPT UIADD3 URZ, URZ, URZ, URZ ;  /* 0x0000003f3f3ff290 */ /* 0x000fe8000fffe03f */
[----:B------:R-:W-:Y:S04]  /*31bb0*/  STL.64 [R1+0x160], R76 ;  /* 0x0001604c01007387 */ /* 0x000fe80000100a00 */
[----:B------:R1:W-:Y:S02]  /*31bc0*/  STL.64 [R1+0x168], R78 ;  /* 0x0001684e01007387 */ /* 0x0003e40000100a00 */
[C---:B-1----:R-:W-:Y:S02]  /*31bd0*/  HMMA.1688.F32.TF32 R76, R236.reuse, R6, R208 ;  /* 0x00000006ec4c723c */ /* 0x042fe400000810d0 */
[----:B------:R-:W-:Y:S04]  /*31be0*/  STL.64 [R1+0x170], R72 ;  /* 0x0001704801007387 */ /* 0x000fe80000100a00 */
[----:B------:R1:W-:Y:S04]  /*31bf0*/  STL.64 [R1+0x178], R74 ;  /* 0x0001784a01007387 */ /* 0x0003e80000100a00 */
[----:B------:R-:W-:Y:S04]  /*31c00*/  STL.64 [R1+0x180], R68 ;  /* 0x0001804401007387 */ /* 0x000fe80000100a00 */
[----:B------:R2:W-:Y:S01]  /*31c10*/  STL.64 [R1+0x188], R70 ;  /* 0x0001884601007387 */ /* 0x0005e20000100a00 */
[C---:B-1----:R-:W-:Y:S08]  /*31c20*/  HMMA.1688.F32.TF32 R72, R236.reuse, R58, R212 ;  /* 0x0000003aec48723c */ /* 0x042ff000000810d4 */
[C---:B--2---:R-:W-:Y:S01]  /*31c30*/  HMMA.1688.F32.TF32 R68, R236.reuse, R54, R216 ;  /* 0x00000036ec44723c */ /* 0x044fe200000810d8 */
[----:B------:R-:W-:Y:S04]  /*31c40*/  STL.64 [R1+0x190], R76 ;  /* 0x0001904c01007387 */ /* 0x000fe80000100a00 */
[----:B------:R1:W-:Y:S10]  /*31c50*/  STL.64 [R1+0x198], R78 ;  /* 0x0001984e01007387 */ /* 0x0003f40000100a00 */
        /* <DEDUP_REMOVED lines=10> */
[C---:B-1----:R-:W-:Y:S03]  /*31d00*/  HMMA.1688.F32.TF32 R76, R236.reuse, R38, R244 ;  /* 0x00000026ec4c723c */ /* 0x042fe600000810f4 */
[----:B------:R1:W-:Y:S04]  /*31d10*/  STL.64 [R1+0xac8], R74 ;  /* 0x000ac84a01007387 */ /* 0x0003e80000100a00 */
[----:B------:R-:W-:Y:S04]  /*31d20*/  STL.64 [R1+0xae0], R68 ;  /* 0x000ae04401007387 */ /* 0x000fe80000100a00 */
[----:B------:R2:W-:Y:S01]  /*31d30*/  STL.64 [R1+0xae8], R70 ;  /* 0x000ae84601007387 */ /* 0x0005e20000100a00 */
[C---:B-1----:R-:W-:Y:S08]  /*31d40*/  HMMA.1688.F32.TF32 R72, R236.reuse, R34, R248 ;  /* 0x00000022ec48723c */ /* 0x042ff000000810f8 */
[----:B--2---:R-:W-:Y:S03]  /*31d50*/  HMMA.1688.F32.TF32 R68, R236, R30, R240 ;  /* 0x0000001eec44723c */ /* 0x004fe600000810f0 */
[----:B------:R-:W-:Y:S04]  /*31d60*/  STL.64 [R1+0xb00], R76 ;  /* 0x000b004c01007387 */ /* 0x000fe80000100a00 */
[----:B------:R-:W-:Y:S04]  /*31d70*/  STL.64 [R1+0xb08], R78 ;  /* 0x000b084e01007387 */ /* 0x000fe80000100a00 */
[----:B------:R-:W2:Y:S04]  /*31d80*/  LDL.LU R244, [R1+0x3d0] ;  /* 0x0003d00001f47983 */ /* 0x000ea80000300800 */
[----:B------:R1:W-:Y:S04]  /*31d90*/  STL.64 [R1+0xb20], R72 ;  /* 0x000b204801007387 */ /* 0x0003e80000100a00 */
[----:B------:R3:W-:Y:S04]  /*31da0*/  STL.64 [R1+0xb28], R74 ;  /* 0x000b284a01007387 */ /* 0x0007e80000100a00 */
        /* <DEDUP_REMOVED lines=27> */
[----:B---3--:R-:W2:Y:S04]  /*31f60*/  LDL.LU R74, [R1+0x468] ;  /* 0x00046800014a7983 */ /* 0x008ea80000300800 */
[----:B------:R-:W2:Y:S04]  /*31f70*/  LDL.LU R75, [R1+0x46c] ;  /* 0x00046c00014b7983 */ /* 0x000ea80000300800 */
[----:B------:R-:W3:Y:S04]  /*31f80*/  LDL.LU R76, [R1+0x470] ;  /* 0x00047000014c7983 */ /* 0x000ee80000300800 */
[----:B------:R-:W3:Y:S04]  /*31f90*/  LDL.LU R77, [R1+0x474] ;  /* 0x00047400014d7983 */ /* 0x000ee80000300800 */
[----:B------:R-:W3:Y:S04]  /*31fa0*/  LDL.LU R78, [R1+0x478] ;  /* 0x00047800014e7983 */ /* 0x000ee80000300800 */
[----:B------:R-:W3:Y:S04]  /*31fb0*/  LDL.LU R79, [R1+0x47c] ;  /* 0x00047c00014f7983 */ /* 0x000ee80000300800 */
        /* <DEDUP_REMOVED lines=48> */
[----:B----4-:R-:W4:Y:S04]  /*322c0*/  LDL.LU R68, [R1+0x450] ;  /* 0x0004500001447983 */ /* 0x010f280000300800 */
        /* <DEDUP_REMOVED lines=25> */
[-C--:B------:R-:W-:Y:S01]  /*32460*/  HMMA.1688.F32.TF32 R180, R180, R14.reuse, R232 ;  /* 0x0000000eb4b4723c */ /* 0x080fe200000810e8 */
[----:B------:R-:W-:Y:S04]  /*32470*/  LDS R232, [R252+0x42280] ;  /* 0x04228000fce87984 */ /* 0x000fe80000000800 */
[----:B------:R-:W-:Y:S04]  /*32480*/  LDS R234, [R252+0x43280] ;  /* 0x04328000fcea7984 */ /* 0x000fe80000000800 */
[----:B------:R-:W-:Y:S04]  /*32490*/  LDS R233, [R0+0x42280] ;  /* 0x0422800000e97984 */ /* 0x000fe80000000800 */
[----:B------:R-:W1:Y:S01]  /*324a0*/  LDS R235, [R0+0x43280] ;  /* 0x0432800000eb7984 */ /* 0x000e620000000800 */
[C---:B--2---:R-:W-:Y:S08]  /*324b0*/  HMMA.1688.F32.TF32 R84, R236.reuse, R14, R84 ;  /* 0x0000000eec54723c */ /* 0x044ff00000081054 */
[C---:B---3--:R-:W-:Y:S08]  /*324c0*/  HMMA.1688.F32.TF32 R92, R236.reuse, R22, R92 ;  /* 0x00000016ec5c723c */ /* 0x048ff0000008105c */
[C---:B------:R-:W-:Y:S08]  /*324d0*/  HMMA.1688.F32.TF32 R96, R236.reuse, R26, R96 ;  /* 0x0000001aec60723c */ /* 0x040ff00000081060 */
[----:B------:R-:W-:Y:S01]  /*324e0*/  HMMA.1688.F32.TF32 R88, R236, R18, R88 ;  /* 0x00000012ec58723c */ /* 0x000fe20000081058 */
[----:B------:R-:W-:Y:S04]  /*324f0*/  LDS R236, [R252+0x42300] ;  /* 0x04230000fcec7984 */ /* 0x000fe80000000800 */
[----:B------:R-:W-:Y:S10]  /*32500*/  LDS R238, [R252+0x43300] ;  /* 0x04330000fcee7984 */ /* 0x000ff40000000800 */
        /* <DEDUP_REMOVED lines=9> */
[----:B------:R-:W2:Y:S01]  /*325a0*/  LDS R239, [R0+0x43300] ;  /* 0x0433000000ef7984 */ /* 0x000ea20000000800 */
[C---:B-1----:R-:W-:Y:S03]  /*325b0*/  HMMA.1688.F32.TF32 R84, R232.reuse, R66, R240 ;  /* 0x00000042e854723c */ /* 0x042fe600000810f0 */
[----:B------:R-:W-:Y:S04]  /*325c0*/  LDS R240, [R252+0x42380] ;  /* 0x04238000fcf07984 */ /* 0x000fe80000000800 */
[----:B------:R-:W-:Y:S01]  /*325d0*/  LDS R242, [R252+0x43380] ;  /* 0x04338000fcf27984 */ /* 0x000fe20000000800 */
[C---:B------:R-:W-:Y:S03]  /*325e0*/  HMMA.1688.F32.TF32 R88, R232.reuse, R62, R80 ;  /* 0x0000003ee858723c */ /* 0x040fe60000081050 */
[----:B------:R-:W-:Y:S04]  /*325f0*/  LDS R241, [R0+0x42380] ;  /* 0x0423800000f17984 */ /* 0x000fe80000000800 */
[----:B------:R-:W1:Y:S01]  /*32600*/  LDS R243, [R0+0x43380] ;  /* 0x0433800000f37984 */ /* 0x000e620000000800 */
[C---:B------:R-:W-:Y:S07]  /*32610*/  HMMA.1688.F32.TF32 R80, R232.reuse, R6, R136 ;  /* 0x00000006e850723c */ /* 0x040fee0000081088 */
[----:B------:R-:W-:Y:S04]  /*32620*/  STL.64 [R1+0xdc0], R84 ;  /* 0x000dc05401007387 */ /* 0x000fe80000100a00 */
[----:B------:R3:W-:Y:S02]  /*32630*/  STL.64 [R1+0xdc8], R86 ;  /* 0x000dc85601007387 */ /* 0x0007e40000100a00 */
[C---:B---3--:R-:W-:Y:S02]  /*32640*/  HMMA.1688.F32.TF32 R84, R232.reuse, R10, R140 ;  /* 0x0000000ae854723c */ /* 0x048fe4000008108c */
[----:B------:R-:W-:Y:S04]  /*32650*/  STL.64 [R1+0xdb0], R88 ;  /* 0x000db05801007387 */ /* 0x000fe80000100a00 */
[----:B------:R3:W-:Y:S02]  /*32660*/  STL.64 [R1+0xdb8], R90 ;  /* 0x000db85a01007387 */ /* 0x0007e40000100a00 */
[C---:B---3--:R-:W-:Y:S11]  /*32670*/  HMMA.1688.F32.TF32 R88, R232.reuse, R58, R132 ;  /* 0x0000003ae858723c */ /* 0x048ff60000081084 */
[----:B------:R-:W-:Y:S04]  /*32680*/  @!UPT UIADD3 URZ, URZ, URZ, URZ ;  /* 0x0000003f3f3ff290 */ /* 0x000fe8000fffe03f */
[----:B------:R-:W-:Y:S04]  /*32690*/  STL.64 [R1+0xda0], R84 ;  /* 0x000da05401007387 */ /* 0x000fe80000100a00 */
[----:B------:R3:W-:Y:S04]  /*326a0*/  STL.64 [R1+0xda8], R86 ;  /* 0x000da85601007387 */ /* 0x0007e80000100a00 */
[----:B------:R-:W-:Y:S04]  /*326b0*/  STL.64 [R1+0xd90], R80 ;  /* 0x000d905001007387 */ /* 0x000fe80000100a00 */
[----:B------:R1:W-:Y:S01]  /*326c0*/  STL.64 [R1+0xd98], R82 ;  /* 0x000d985201007387 */ /* 0x0003e20000100a00 */
[C---:B---3--:R-:W-:Y:S08]  /*326d0*/  HMMA.1688.F32.TF32 R84, R232.reuse, R54, R128 ;  /* 0x00000036e854723c */ /* 0x048ff00000081080 */
[C---:B-1----:R-:W-:Y:S01]  /*326e0*/  HMMA.1688.F32.TF32 R80, R232.reuse, R50, R124 ;  /* 0x00000032e850723c */ /* 0x042fe2000008107c */
        /* <DEDUP_REMOVED lines=8> */
[C---:B---3--:R-:W-:Y:S08]  /*32770*/  HMMA.1688.F32.TF32 R80, R232.reuse, R38, R72 ;  /* 0x00000026e850723c */ /* 0x048ff00000081048 */
[C---:B----4-:R-:W-:Y:S08]  /*32780*/  HMMA.1688.F32.TF32 R76, R232.reuse, R34, R68 ;  /* 0x00000022e84c723c */ /* 0x050ff00000081044 */
        /* <DEDUP_REMOVED lines=13> */
[----:B------:R-:W-:Y:S04]  /*32860*/  STL.64 [R1+0xd10], R68 ;  /* 0x000d104401007387 */ /* 0x000fe80000100a00 */
[----:B------:R1:W-:Y:S01]  /*32870*/  STL.64 [R1+0xd18], R70 ;  /* 0x000d184601007387 */ /* 0x0003e20000100a00 */
[C---:B---3--:R-:W-:Y:S08]  /*32880*/  HMMA.1688.F32.TF32 R72, R232.reuse, R18, R220 ;  /* 0x00000012e848723c */ /* 0x048ff000000810dc */
[----:B-1----:R-:W-:Y:S07]  /*32890*/  HMMA.1688.F32.TF32 R68, R232, R14, R224 ;  /* 0x0000000ee844723c */ /* 0x002fee00000810e0 */
[----:B------:R-:W-:Y:S04]  /*328a0*/  STL.64 [R1+0xd00], R76 ;  /* 0x000d004c01007387 */ /* 0x000fe80000100a00 */
[----:B------:R2:W-:Y:S04]  /*328b0*/  STL.64 [R1+0xd08], R78 ;  /* 0x000d084e01007387 */ /* 0x0005e80000100a00 */
[----:B------:R-:W-:Y:S04]  /*328c0*/  STL.64 [R1+0xcf0], R72 ;  /* 0x000cf04801007387 */ /* 0x000fe80000100a00 */
[----:B------:R1:W-:Y:S01]  /*328d0*/  STL.64 [R1+0xcf8], R74 ;  /* 0x000cf84a01007387 */ /* 0x0003e20000100a00 */
[C---:B--2---:R-:W-:Y:S03]  /*328e0*/  HMMA.1688.F32.TF32 R76, R236.reuse, R66, R228 ;  /* 0x00000042ec4c723c */ /* 0x044fe600000810e4 */
[----:B------:R-:W-:Y:S04]  /*328f0*/  STL.64 [R1+0xcd0], R68 ;  /* 0x000cd04401007387 */ /* 0x000fe80000100a00 */
[----:B------:R2:W-:Y:S01]  /*32900*/  STL.64 [R1+0xcd8], R70 ;  /* 0x000cd84601007387 */ /* 0x0005e20000100a00 */
[C---:B-1----:R-:W-:Y:S08]  /*32910*/  HMMA.1688.F32.TF32 R72, R236.reuse, R62, R244 ;  /* 0x0000003eec48723c */ /* 0x042ff000000810f4 */
[----:B--2---:R-:W-:Y:S01]  /*32920*/  HMMA.1688.F32.TF32 R68, R236, R10, R248 ;  /* 0x0000000aec44723c */ /* 0x004fe200000810f8 */
[----:B------:R-:W-:-:S06]  /*32930*/  MOV R244, R40 ;  /* 0x0000002800f47202 */ /* 0x000fcc0000000f00 */
[----:B------:R-:W-:Y:S04]  /*32940*/  STL.64 [R1+0xef0], R76 ;  /* 0x000ef04c01007387 */ /* 0x000fe80000100a00 */
[----:B------:R-:W-:Y:S04]  /*32950*/  STL.64 [R1+0xef8], R78 ;  /* 0x000ef84e01007387 */ /* 0x000fe80000100a00 */
[----:B------:R1:W-:Y:S01]  /*32960*/  STL.64 [R1+0xfe0], R72 ;  /* 0x000fe04801007387 */ /* 0x0003e20000100a00 */
[----:B------:R-:W-:-:S03]  /*32970*/  IMAD.MOV.U32 R245, RZ, RZ, R41 ;  /* 0x000000fffff57224 */ /* 0x000fc600078e0029 */
[----:B------:R2:W-:Y:S01]  /*32980*/  STL.64 [R1+0xfe8], R74 ;  /* 0x000fe84a01007387 */ /* 0x0005e20000100a00 */
[----:B------:R-:W-:-:S03]  /*32990*/  IMAD.MOV.U32 R246, RZ, RZ, R45 ;  /* 0x000000fffff67224 */ /* 0x000fc600078e002d */
[----:B------:R-:W3:Y:S01]  /*329a0*/  LDL.LU R40, [R1+0x3444] ;  /* 0x0034440001287983 */ /* 0x000ee20000300800 */
[----:B------:R-:W-:-:S03]  /*329b0*/  IMAD.MOV.U32 R247, RZ, RZ, R44 ;  /* 0x000000fffff77224 */ /* 0x000fc600078e002c */
[----:B------:R-:W-:Y:S01]  /*329c0*/  STL.64 [R1+0xfd0], R68 ;  /* 0x000fd04401007387 */ /* 0x000fe20000100a00 */
[----:B------:R-:W-:-:S03]  /*329d0*/  IMAD.MOV.U32 R228, RZ, RZ, R60 ;  /* 0x000000ffffe47224 */ /* 0x000fc600078e003c */
[----:B------:R-:W-:Y:S01]  /*329e0*/  STL.64 [R1+0xfd8], R70 ;  /* 0x000fd84601007387 */ /* 0x000fe20000100a00 */
[----:B------:R-:W-:-:S03]  /*329f0*/  IMAD.MOV.U32 R229, RZ, RZ, R61 ;  /* 0x000000ffffe57224 */ /* 0x000fc600078e003d */
[----:B------:R-:W4:Y:S04]  /*32a00*/  LDL.LU R41, [R1+0x3440] ;  /* 0x0034400001297983 */ /* 0x000f280000300800 */
[----:B------:R-:W2:Y:S04]  /*32a10*/  LDL.LU R45, [R1+0x343c] ;  /* 0x00343c00012d7983 */ /* 0x000ea80000300800 */
[----:B------:R-:W2:Y:S04]  /*32a20*/  LDL.LU R44, [R1+0x3438] ;  /* 0x00343800012c7983 */ /* 0x000ea80000300800 */
[----:B------:R-:W2:Y:S04]  /*32a30*/  LDL.LU R60, [R1+0x3434] ;  /* 0x00343400013c7983 */ /* 0x000ea80000300800 */
[----:B------:R-:W3:Y:S01]  /*32a40*/  LDL.LU R61, [R1+0x3430] ;  /* 0x00343000013d7983 */ /* 0x000ee20000300800 */
[----:B------:R-:W-:-:S02]  /*32a50*/  IMAD.MOV.U32 R230, RZ, RZ, R57 ;  /* 0x000000ffffe67224 */ /* 0x000fc400078e0039 */
[----:B------:R-:W-:Y:S01]  /*32a60*/  IMAD.MOV.U32 R231, RZ, RZ, R56 ;  /* 0x000000ffffe77224 */ /* 0x000fe200078e0038 */
[----:B------:R-:W4:Y:S01]  /*32a70*/  LDL.LU R57, [R1+0x342c] ;  /* 0x00342c0001397983 */ /* 0x000f220000300800 */
[----:B------:R-:W-:Y:S02]  /*32a80*/  IMAD.MOV.U32 R224, RZ, RZ, R49 ;  /* 0x000000ffffe07224 */ /* 0x000fe400078e0031 */
[----:B------:R-:W-:Y:S01]  /*32a90*/  IMAD.MOV.U32 R225, RZ, RZ, R48 ;  /* 0x000000ffffe17224 */ /* 0x000fe200078e0030 */
[----:B------:R-:W4:Y:S01]  /*32aa0*/  LDL.LU R56, [R1+0x3428] ;  /* 0x0034280001387983 */ /* 0x000f220000300800 */
[----:B------:R-:W-:-:S03]  /*32ab0*/  IMAD.MOV.U32 R226, RZ, RZ, R53 ;  /* 0x000000ffffe27224 */ /* 0x000fc600078e0035 */
[----:B------:R-:W4:Y:S01]  /*32ac0*/  LDL.LU R49, [R1+0x3424] ;  /* 0x0034240001317983 */ /* 0x000f220000300800 */
[----:B------:R-:W-:-:S03]  /*32ad0*/  IMAD.MOV.U32 R227, RZ, RZ, R52 ;  /* 0x000000ffffe37224 */ /* 0x000fc600078e0034 */
[----:B------:R-:W4:Y:S04]  /*32ae0*/  LDL.LU R48, [R1+0x3420] ;  /* 0x0034200001307983 */ /* 0x000f280000300800 */
[----:B------:R-:W4:Y:S04]  /*32af0*/  LDL.LU R53, [R1+0x341c] ;  /* 0x00341c0001357983 */ /* 0x000f280000300800 */
[----:B------:R-:W4:Y:S01]  /*32b00*/  LDL.LU R52, [R1+0x3418] ;  /* 0x0034180001347983 */ /* 0x000f220000300800 */
[----:B--2---:R-:W-:Y:S02]  /*32b10*/  IMAD.MOV.U32 R217, RZ, RZ, R60 ;  /* 0x000000ffffd97224 */ /* 0x004fe400078e003c */
[----:B---3--:R-:W-:-:S02]  /*32b20*/  IMAD.MOV.U32 R216, RZ, RZ, R61 ;  /* 0x000000ffffd87224 */ /* 0x008fc400078e003d */
[----:B------:R-:W2:Y:S04]  /*32b30*/  LDL.LU R61, [R1+0x3414] ;  /* 0x00341400013d7983 */ /* 0x000ea80000300800 */
[----:B------:R-:W3:Y:S01]  /*32b40*/  LDL.LU R60, [R1+0x3410] ;  /* 0x00341000013c7983 */ /* 0x000ee20000300800 */
[----:B------:R-:W-:Y:S01]  /*32b50*/  IMAD.MOV.U32 R218, RZ, RZ, R44 ;  /* 0x000000ffffda7224 */ /* 0x000fe200078e002c */
[----:B------:R-:W-:Y:S02]  /*32b60*/  MOV R219, R45 ;  /* 0x0000002d00db7202 */ /* 0x000fe40000000f00 */
[----:B------:R-:W3:Y:S01]  /*32b70*/  LDL.LU R44, [R1+0x340c] ;  /* 0x00340c00012c7983 */ /* 0x000ee20000300800 */
[----:B----4-:R-:W-:Y:S02]  /*32b80*/  IMAD.MOV.U32 R214, RZ, RZ, R56 ;  /* 0x000000ffffd67224 */ /* 0x010fe400078e0038 */
[----:B------:R-:W-:Y:S01]  /*32b90*/  IMAD.MOV.U32 R213, RZ, RZ, R49 ;  /* 0x000000ffffd57224 */ /* 0x000fe200078e0031 */
[----:B------:R-:W4:Y:S01]  /*32ba0*/  LDL.LU R45, [R1+0x3408] ;  /* 0x00340800012d7983 */ /* 0x000f220000300800 */
[----:B------:R-:W-:-:S03]  /*32bb0*/  IMAD.MOV.U32 R212, RZ, RZ, R48 ;  /* 0x000000ffffd47224 */ /* 0x000fc600078e0030 */
[----:B------:R-:W4:Y:S01]  /*32bc0*/  LDL.LU R48, [R1+0x3404] ;  /* 0x0034040001307983 */ /* 0x000f220000300800 */
[----:B------:R-:W-:-:S03]  /*32bd0*/  IMAD.MOV.U32 R215, RZ, RZ, R57 ;  /* 0x000000ffffd77224 */ /* 0x000fc600078e0039 */
[----:B------:R-:W4:Y:S04]  /*32be0*/  LDL.LU R49, [R1+0x3400] ;  /* 0x0034000001317983 */ /* 0x000f280000300800 */
[----:B------:R-:W1:Y:S04]  /*32bf0*/  LDL.LU R56, [R1+0x33fc] ;  /* 0x0033fc0001387983 */ /* 0x000e680000300800 */
[----:B------:R-:W4:Y:S01]  /*32c00*/  LDL.LU R57, [R1+0x33f8] ;  /* 0x0033f80001397983 */ /* 0x000f220000300800 */
[----:B--2---:R-:W-:Y:S02]  /*32c10*/  IMAD.MOV.U32 R209, RZ, RZ, R61 ;  /* 0x000000ffffd17224 */ /* 0x004fe400078e003d */
[----:B---3--:R-:W-:-:S02]  /*32c20*/  IMAD.MOV.U32 R208, RZ, RZ, R60 ;  /* 0x000000ffffd07224 */ /* 0x008fc400078e003c */
[----:B------:R-:W2:Y:S04]  /*32c30*/  LDL.LU R60, [R1+0x33f4] ;  /* 0x0033f400013c7983 */ /* 0x000ea80000300800 */
[----:B------:R-:W3:Y:S01]  /*32c40*/  LDL.LU R61, [R1+0x33f0] ;  /* 0x0033f000013d7983 */ /* 0x000ee20000300800 */
[----:B------:R-:W-:Y:S02]  /*32c50*/  IMAD.MOV.U32 R210, RZ, RZ, R52 ;  /* 0x000000ffffd27224 */ /* 0x000fe400078e0034 */
[----:B------:R-:W-:Y:S01]  /*32c60*/  IMAD.MOV.U32 R211, RZ, RZ, R53 ;  /* 0x000000ffffd37224 */ /* 0x000fe200078e0035 */
[----:B------:R-:W3:Y:S04]  /*32c70*/  LDL.LU R52, [R1+0x33ec] ;  /* 0x0033ec0001347983 */ /* 0x000ee80000300800 */
[----:B------:R-:W3:Y:S01]  /*32c80*/  LDL.LU R53, [R1+0x33e8] ;  /* 0x0033e80001357983 */ /* 0x000ee20000300800 */
[----:B-1----:R-:W-:-:S03]  /*32c90*/  IMAD.MOV.U32 R72, RZ, RZ, R56 ;  /* 0x000000ffff487224 */ /* 0x002fc600078e0038 */
[----:B------:R-:W3:Y:S01]  /*32ca0*/  LDL.LU R56, [R1+0x33e4] ;  /* 0x0033e40001387983 */ /* 0x000ee20000300800 */
[----:B----4-:R-:W-:-:S03]  /*32cb0*/  IMAD.MOV.U32 R73, RZ, RZ, R57 ;  /* 0x000000ffff497224 */ /* 0x010fc600078e0039 */
[----:B------:R-:W4:Y:S01]  /*32cc0*/  LDL.LU R57, [R1+0x33e0] ;  /* 0x0033e00001397983 */ /* 0x000f220000300800 */
[----:B--2---:R-:W-:-:S03]  /*32cd0*/  IMAD.MOV.U32 R74, RZ, RZ, R60 ;  /* 0x000000ffff4a7224 */ /* 0x004fc600078e003c */
[----:B------:R-:W2:Y:S01]  /*32ce0*/  LDL.LU R60, [R1+0x33dc] ;  /* 0x0033dc00013c7983 */ /* 0x000ea20000300800 */
[----:B---3--:R-:W-:-:S03]  /*32cf0*/  IMAD.MOV.U32 R75, RZ, RZ, R61 ;  /* 0x000000ffff4b7224 */ /* 0x008fc600078e003d */
        /* <DEDUP_REMOVED lines=71> */
[----:B---3--:R-:W-:Y:S01]  /*33170*/  MOV R120, R61 ;  /* 0x0000003d00787202 */ /* 0x008fe20000000f00 */
[C---:B--2---:R-:W-:Y:S08]  /*33180*/  HMMA.1688.F32.TF32 R96, R236.reuse, R34, R96 ;  /* 0x00000022ec60723c */ /* 0x044ff00000081060 */
[C---:B----4-:R-:W-:Y:S08]  /*33190*/  HMMA.1688.F32.TF32 R232, R236.reuse, R38, R232 ;  /* 0x00000026ece8723c */ /* 0x050ff000000810e8 */
        /* <DEDUP_REMOVED lines=19> */
[----:B------:R-:W2:Y:S04]  /*332d0*/  LDL R61, [R1+0x1928] ;  /* 0x00192800013d7983 */ /* 0x000ea80000100800 */
        /* <DEDUP_REMOVED lines=14> */
[----:B------:R-:W-:Y:S04]  /*333c0*/  STL.64 [R1+0xf50], R96 ;  /* 0x000f506001007387 */ /* 0x000fe80000100a00 */
[----:B------:R1:W-:Y:S02]  /*333d0*/  STL.64 [R1+0xf58], R98 ;  /* 0x000f586201007387 */ /* 0x0003e40000100a00 */
[C---:B-1----:R-:W-:Y:S08]  /*333e0*/  HMMA.1688.F32.TF32 R232, R236.reuse, R30, R92 ;  /* 0x0000001eece8723c */ /* 0x042ff0000008105c */
[C---:B------:R-:W-:Y:S08]  /*333f0*/  HMMA.1688.F32.TF32 R96, R236.reuse, R26, R88 ;  /* 0x0000001aec60723c */ /* 0x040ff00000081058 */
[C---:B------:R-:W-:Y:S08]  /*33400*/  HMMA.1688.F32.TF32 R92, R236.reuse, R22, R84 ;  /* 0x00000016ec5c723c */ /* 0x040ff00000081054 */
[C---:B------:R-:W-:Y:S01]  /*33410*/  HMMA.1688.F32.TF32 R88, R236.reuse, R18, R80 ;  /* 0x00000012ec58723c */ /* 0x040fe20000081050 */
[----:B------:R-:W-:Y:S04]  /*33420*/  STL.64 [R1+0xf40], R232 ;  /* 0x000f40e801007387 */ /* 0x000fe80000100a00 */
[----:B------:R-:W-:Y:S04]  /*33430*/  STL.64 [R1+0xf48], R234 ;  /* 0x000f48ea01007387 */ /* 0x000fe80000100a00 */
[----:B------:R-:W-:Y:S01]  /*33440*/  STL.64 [R1+0xf30], R96 ;  /* 0x000f306001007387 */ /* 0x000fe20000100a00 */
[----:B------:R-:W-:Y:S03]  /*33450*/  HMMA.1688.F32.TF32 R84, R236, R14, R140 ;  /* 0x0000000eec54723c */ /* 0x000fe6000008108c */
[----:B------:R-:W-:Y:S04]  /*33460*/  STL.64 [R1+0xf38], R98 ;  /* 0x000f386201007387 */ /* 0x000fe80000100a00 */
[----:B------:R-:W-:Y:S01]  /*33470*/  STL.64 [R1+0xf20], R92 ;  /* 0x000f205c01007387 */ /* 0x000fe20000100a00 */
[----:B------:R-:W-:Y:S03]  /*33480*/  HMMA.1688.F32.TF32 R80, R240, R66, R136 ;  /* 0x00000042f050723c */ /* 0x000fe60000081088 */
[----:B------:R-:W-:Y:S04]  /*33490*/  STL.64 [R1+0xf28], R94 ;  /* 0x000f285e01007387 */ /* 0x000fe80000100a00 */
[----:B------:R-:W-:Y:S04]  /*334a0*/  STL.64 [R1+0xf10], R88 ;  /* 0x000f105801007387 */ /* 0x000fe80000100a00 */
[----:B------:R1:W-:Y:S01]  /*334b0*/  STL.64 [R1+0xf18], R90 ;  /* 0x000f185a01007387 */ /* 0x0003e20000100a00 */
[----:B------:R-:W-:-:S02]  /*334c0*/  IMAD.MOV.U32 R121, RZ, RZ, R60 ;  /* 0x000000ffff797224 */ /* 0x000fc400078e003c */
[----:B------:R-:W-:Y:S02]  /*334d0*/  IMAD.MOV.U32 R122, RZ, RZ, R57 ;  /* 0x000000ffff7a7224 */ /* 0x000fe400078e0039 */
[----:B------:R-:W-:Y:S02]  /*334e0*/  IMAD.MOV.U32 R222, RZ, RZ, R37 ;  /* 0x000000ffffde7224 */ /* 0x000fe400078e0025 */
[----:B------:R-:W-:Y:S02]  /*334f0*/  IMAD.MOV.U32 R223, RZ, RZ, R36 ;  /* 0x000000ffffdf7224 */ /* 0x000fe400078e0024 */
[----:B------:R-:W-:Y:S02]  /*33500*/  IMAD.MOV.U32 R248, RZ, RZ, R33 ;  /* 0x000000fffff87224 */ /* 0x000fe400078e0021 */
[----:B------:R-:W-:Y:S01]  /*33510*/  IMAD.MOV.U32 R249, RZ, RZ, R32 ;  /* 0x000000fffff97224 */ /* 0x000fe200078e0020 */
[C---:B-1----:R-:W-:Y:S01]  /*33520*/  HMMA.1688.F32.TF32 R88, R240.reuse, R62, R132 ;  /* 0x0000003ef058723c */ /* 0x042fe20000081084 */
[----:B------:R-:W-:Y:S04]  /*33530*/  STL.64 [R1+0xee0], R84 ;  /* 0x000ee05401007387 */ /* 0x000fe80000100a00 */
[----:B------:R1:W-:Y:S04]  /*33540*/  STL.64 [R1+0xee8], R86 ;  /* 0x000ee85601007387 */ /* 0x0003e80000100a00 */
[----:B------:R-:W-:Y:S04]  /*33550*/  STL.64 [R1+0x11d0], R80 ;  /* 0x0011d05001007387 */ /* 0x000fe80000100a00 */
[----:B------:R1:W-:Y:S02]  /*33560*/  STL.64 [R1+0x11d8], R82 ;  /* 0x0011d85201007387 */ /* 0x0003e40000100a00 */
[C---:B-1----:R-:W-:Y:S01]  /*33570*/  HMMA.1688.F32.TF32 R84, R240.reuse, R10, R128 ;  /* 0x0000000af054723c */ /* 0x042fe20000081080 */
[----:B------:R-:W-:Y:S01]  /*33580*/  IMAD.MOV.U32 R123, RZ, RZ, R56 ;  /* 0x000000ffff7b7224 */ /* 0x000fe200078e0038 */
[----:B------:R-:W-:Y:S01]  /*33590*/  MOV R251, R28 ;  /* 0x0000001c00fb7202 */ /* 0x000fe20000000f00 */
[----:B------:R-:W-:Y:S01]  /*335a0*/  IMAD.MOV.U32 R78, RZ, RZ, R53 ;  /* 0x000000ffff4e7224 */ /* 0x000fe200078e0035 */
[----:B------:R-:W-:Y:S04]  /*335b0*/  LDS R232, [R2+0x44000] ;  /* 0x0440000002e87984 */ /* 0x000fe80000000800 */
[----:B------:R-:W-:Y:S04]  /*335c0*/  STL.64 [R1+0x11c0], R88 ;  /* 0x0011c05801007387 */ /* 0x000fe80000100a00 */
[----:B------:R-:W-:Y:S04]  /*335d0*/  STL.64 [R1+0x11c8], R90 ;  /* 0x0011c85a01007387 */ /* 0x000fe80000100a00 */
[----:B------:R-:W2:Y:S01]  /*335e0*/  LDL R10, [R1+0x2558] ;  /* 0x00255800010a7983 */ /* 0x000ea20000100800 */
[----:B------:R-:W-:Y:S01]  /*335f0*/  IMAD.MOV.U32 R79, RZ, RZ, R52 ;  /* 0x000000ffff4f7224 */ /* 0x000fe200078e0034 */
[----:B------:R-:W-:Y:S01]  /*33600*/  HMMA.1688.F32.TF32 R80, R240, R6, R124 ;  /* 0x00000006f050723c */ /* 0x000fe2000008107c */
[----:B------:R-:W-:Y:S01]  /*33610*/  IMAD.MOV.U32 R68, RZ, RZ, R49 ;  /* 0x000000ffff447224 */ /* 0x000fe200078e0031 */
[----:B------:R-:W-:Y:S01]  /*33620*/  LDS R234, [R2+0x45000] ;  /* 0x0450000002ea7984 */ /* 0x000fe20000000800 */
[----:B------:R-:W-:-:S02]  /*33630*/  IMAD.MOV.U32 R69, RZ, RZ, R48 ;  /* 0x000000ffff457224 */ /* 0x000fc400078e0030 */
[----:B------:R-:W-:Y:S01]  /*33640*/  IMAD.MOV.U32 R70, RZ, RZ, R45 ;  /* 0x000000ffff467224 */ /* 0x000fe200078e002d */
[----:B------:R-:W-:Y:S01]  /*33650*/  LDS R233, [R3+0x44000] ;  /* 0x0440000003e97984 */ /* 0x000fe20000000800 */
[----:B------:R-:W-:Y:S01]  /*33660*/  IMAD.MOV.U32 R71, RZ, RZ, R44 ;  /* 0x000000ffff477224 */ /* 0x000fe200078e002c */
[C---:B------:R-:W-:Y:S01]  /*33670*/  HMMA.1688.F32.TF32 R56, R240.reuse, R58, R120 ;  /* 0x0000003af038723c */ /* 0x040fe20000081078 */
[----:B------:R-:W-:Y:S01]  /*33680*/  IMAD.MOV.U32 R220, RZ, RZ, R41 ;  /* 0x000000ffffdc7224 */ /* 0x000fe200078e0029 */
[----:B------:R-:W-:Y:S01]  /*33690*/  LDS R235, [R3+0x45000] ;  /* 0x0450000003eb7984 */ /* 0x000fe20000000800 */
[----:B------:R-:W-:Y:S02]  /*336a0*/  IMAD.MOV.U32 R221, RZ, RZ, R40 ;  /* 0x000000ffffdd7224 */ /* 0x000fe400078e0028 */
[----:B------:R-:W-:Y:S01]  /*336b0*/  IMAD.MOV.U32 R250, RZ, RZ, R29 ;  /* 0x000000fffffa7224 */ /* 0x000fe200078e001d */
[----:B------:R-:W-:Y:S02]  /*336c0*/  LDS R67, [R0+0x45000] ;  /* 0x0450000000437984 */ /* 0x000fe40000000800 */
        /* <DEDUP_REMOVED lines=23> */
[----:B------:R-:W-:Y:S01]  /*33840*/  STL.64 [R1+0x1130], R32 ;  /* 0x0011302001007387 */ /* 0x000fe20000100a00 */
[C---:B------:R-:W-:Y:S03]  /*33850*/  HMMA.1688.F32.TF32 R236, R240.reuse, R14, R248 ;  /* 0x0000000ef0ec723c */ /* 0x040fe600000810f8 */
[----:B------:R3:W-:Y:S05]  /*33860*/  STL.64 [R1+0x1138], R34 ;  /* 0x0011382201007387 */ /* 0x0007ea0000100a00 */
[C---:B-1----:R-:W-:Y:S01]  /*33870*/  HMMA.1688.F32.TF32 R36, R240.reuse, R26, R224 ;  /* 0x0000001af024723c */ /* 0x042fe200000810e0 */
[----:B------:R-:W-:Y:S04]  /*33880*/  STL.64 [R1+0x1120], R28 ;  /* 0x0011201c01007387 */ /* 0x000fe80000100a00 */
[----:B------:R1:W-:Y:S03]  /*33890*/  STL.64 [R1+0x1128], R30 ;  /* 0x0011281e01007387 */ /* 0x0003e60000100a00 */
[C---:B---3--:R-:W-:Y:S08]  /*338a0*/  HMMA.1688.F32.TF32 R32, R240.reuse, R22, R228 ;  /* 0x00000016f020723c */ /* 0x048ff000000810e4 */
[----:B-1----:R-:W-:Y:S01]  /*338b0*/  HMMA.1688.F32.TF32 R28, R240, R18, R244 ;  /* 0x00000012f01c723c */ /* 0x002fe200000810f4 */
[----:B------:R-:W-:-:S02]  /*338c0*/  IMAD.MOV.U32 R228, RZ, RZ, R9 ;  /* 0x000000ffffe47224 */ /* 0x000fc400078e0009 */
[----:B------:R-:W-:Y:S02]  /*338d0*/  IMAD.MOV.U32 R229, RZ, RZ, R8 ;  /* 0x000000ffffe57224 */ /* 0x000fe400078e0008 */
[----:B------:R-:W-:Y:S02]  /*338e0*/  IMAD.MOV.U32 R230, RZ, RZ, R5 ;  /* 0x000000ffffe67224 */ /* 0x000fe400078e0005 */
[----:B------:R-:W-:Y:S01]  /*338f0*/  IMAD.MOV.U32 R231, RZ, RZ, R4 ;  /* 0x000000ffffe77224 */ /* 0x000fe200078e0004 */
[----:B------:R-:W-:Y:S04]  /*33900*/  STL.64 [R1+0x1020], R36 ;  /* 0x0010202401007387 */ /* 0x000fe80000100a00 */
[----:B------:R-:W-:Y:S04]  /*33910*/  STL.64 [R1+0x1028], R38 ;  /* 0x0010282601007387 */ /* 0x000fe80000100a00 */
[----:B------:R-:W-:Y:S04]  /*33920*/  STL.64 [R1+0x1000], R32 ;  /* 0x0010002001007387 */ /* 0x000fe80000100a00 */
[----:B------:R-:W-:Y:S04]  /*33930*/  STL.64 [R1+0x1008], R34 ;  /* 0x0010082201007387 */ /* 0x000fe80000100a00 */
[----:B------:R-:W-:Y:S01]  /*33940*/  STL [R1+0x3154], R236 ;  /* 0x003154ec01007387 */ /* 0x000fe20000100800 */
[----:B------:R-:W-:-:S03]  /*33950*/  IMAD.MOV.U32 R220, RZ, RZ, R25 ;  /* 0x000000ffffdc7224 */ /* 0x000fc600078e0019 */
[----:B------:R-:W-:Y:S01]  /*33960*/  STL.64 [R1+0xff0], R28 ;  /* 0x000ff01c01007387 */ /* 0x000fe20000100a00 */
[----:B------:R-:W-:-:S03]  /*33970*/  IMAD.MOV.U32 R221, RZ, RZ, R24 ;  /* 0x000000ffffdd7224 */ /* 0x000fc600078e0018 */
[----:B------:R-:W-:Y:S01]  /*33980*/  STL.64 [R1+0xff8], R30 ;  /* 0x000ff81e01007387 */ /* 0x000fe20000100a00 */
[----:B------:R-:W-:Y:S02]  /*33990*/  IMAD.MOV.U32 R222, RZ, RZ, R21 ;  /* 0x000000ffffde7224 */ /* 0x000fe400078e0015 */
[----:B------:R-:W-:Y:S02]  /*339a0*/  IMAD.MOV.U32 R223, RZ, RZ, R20 ;  /* 0x000000ffffdf7224 */ /* 0x000fe400078e0014 */
[----:B------:R-:W-:Y:S02]  /*339b0*/  IMAD.MOV.U32 R244, RZ, RZ, R17 ;  /* 0x000000fffff47224 */ /* 0x000fe400078e0011 */
[----:B------:R-:W-:Y:S02]  /*339c0*/  IMAD.MOV.U32 R245, RZ, RZ, R16 ;  /* 0x000000fffff57224 */ /* 0x000fe400078e0010 */
[----:B------:R-:W-:Y:S02]  /*339d0*/  IMAD.MOV.U32 R246, RZ, RZ, R13 ;  /* 0x000000fffff67224 */ /* 0x000fe400078e000d */
[----:B------:R-:W-:Y:S01]  /*339e0*/  IMAD.MOV.U32 R247, RZ, RZ, R12 ;  /* 0x000000fffff77224 */ /* 0x000fe200078e000c */
[----:B------:R-:W-:Y:S04]  /*339f0*/  STL [R1+0x3150], R237 ;  /* 0x003150ed01007387 */ /* 0x000fe80000100800 */
[----:B------:R-:W-:Y:S04]  /*33a00*/  STL [R1+0x314c], R238 ;  /* 0x00314cee01007387 */ /* 0x000fe80000100800 */
[----:B------:R-:W-:Y:S01]  /*33a10*/  STL [R1+0x3148], R239 ;  /* 0x003148ef01007387 */ /* 0x000fe20000100800 */
[----:B--2---:R-:W-:-:S05]  /*33a20*/  IMAD R66, R61, 0x20000, R10 ;  /* 0x000200003d427824 */ /* 0x004fca00078e020a */
[----:B------:R-:W1:Y:S04]  /*33a30*/  LDSM.16.M88.4 R60, [R66] ;  /* 0x00000000423c783b */ /* 0x000e680000000200 */
[----:B------:R-:W2:Y:S04]  /*33a40*/  LDSM.16.M88.4 R56, [R66+0x2000] ;  /* 0x002000004238783b */ /* 0x000ea80000000200 */
[----:B------:R-:W3:Y:S04]  /*33a50*/  LDSM.16.M88.4 R8, [R66+0x4000] ;  /* 0x004000004208783b */ /* 0x000ee80000000200 */
[----:B------:R-:W1:Y:S04]  /*33a60*/  LDSM.16.M88.4 R4, [R66+0x6000] ;  /* 0x006000004204783b */ /* 0x000e680000000200 */
[----:B------:R-:W1:Y:S04]  /*33a70*/  LDSM.16.M88.4 R52, [R66+0x8000] ;  /* 0x008000004234783b */ /* 0x000e680000000200 */
[----:B------:R-:W1:Y:S04]  /*33a80*/  LDSM.16.M88.4 R48, [R66+0xa000] ;  /* 0x00a000004230783b */ /* 0x000e680000000200 */
[----:B------:R-:W1:Y:S04]  /*33a90*/  LDSM.16.M88.4 R44, [R66+0xc000] ;  /* 0x00c00000422c783b */ /* 0x000e680000000200 */
[----:B------:R-:W2:Y:S04]  /*33aa0*/  LDSM.16.M88.4 R40, [R66+0xe000] ;  /* 0x00e000004228783b */ /* 0x000ea80000000200 */
[----:B------:R-:W2:Y:S04]  /*33ab0*/  LDSM.16.M88.4 R36, [R66+0x10000] ;  /* 0x010000004224783b */ /* 0x000ea80000000200 */
[----:B------:R-:W3:Y:S04]  /*33ac0*/  LDSM.16.M88.4 R32, [R66+0x12000] ;  /* 0x012000004220783b */ /* 0x000ee80000000200 */
[----:B------:R-:W3:Y:S04]  /*33ad0*/  LDSM.16.M88.4 R28, [R66+0x14000] ;  /* 0x01400000421c783b */ /* 0x000ee80000000200 */
[----:B------:R-:W4:Y:S04]  /*33ae0*/  LDSM.16.M88.4 R24, [R66+0x16000] ;  /* 0x016000004218783b */ /* 0x000f280000000200 */
[----:B------:R-:W4:Y:S04]  /*33af0*/  LDSM.16.M88.4 R20, [R66+0x18000] ;  /* 0x018000004214783b */ /* 0x000f280000000200 */
[----:B------:R-:W4:Y:S04]  /*33b00*/  LDSM.16.M88.4 R16, [R66+0x1a000] ;  /* 0x01a000004210783b */ /* 0x000f280000000200 */
[----:B------:R-:W4:Y:S04]  /*33b10*/  LDSM.16.M88.4 R12, [R66+0x1c000] ;  /* 0x01c00000420c783b */ /* 0x000f280000000200 */
[----:B------:R-:W-:Y:S04]  /*33b20*/  STL [R1+0x828], R66 ;  /* 0x0008284201007387 */ /* 0x000fe80000100800 */
[----:B-1----:R-:W-:Y:S04]  /*33b30*/  STL [R1+0x3144], R62 ;  /* 0x0031443e01007387 */ /* 0x002fe80000100800 */
[----:B------:R-:W-:Y:S04]  /*33b40*/  STL [R1+0x3140], R63 ;  /* 0x0031403f01007387 */ /* 0x000fe80000100800 */
[----:B--2---:R-:W-:Y:S04]  /*33b50*/  STL [R1+0x313c], R58 ;  /* 0x00313c3a01007387 */ /* 0x004fe80000100800 */
[----:B------:R-:W-:Y:S04]  /*33b60*/  STL [R1+0x3138], R59 ;  /* 0x0031383b01007387 */ /* 0x000fe80000100800 */
[----:B---3--:R-:W-:Y:S04]  /*33b70*/  STL [R1+0x315c], R10 ;  /* 0x00315c0a01007387 */ /* 0x008fe80000100800 */
[----:B------:R-:W-:Y:S04]  /*33b80*/  STL [R1+0x3158], R11 ;  /* 0x0031580b01007387 */ /* 0x000fe80000100800 */
[----:B------:R-:W-:Y:S04]  /*33b90*/  STL [R1+0x3164], R6 ;  /* 0x0031640601007387 */ /* 0x000fe80000100800 */
[----:B------:R-:W-:Y:S04]  /*33ba0*/  STL [R1+0x3160], R7 ;  /* 0x0031600701007387 */ /* 0x000fe80000100800 */
[----:B------:R-:W-:Y:S04]  /*33bb0*/  STL [R1+0x316c], R54 ;  /* 0x00316c3601007387 */ /* 0x000fe80000100800 */
[----:B------:R-:W-:Y:S04]  /*33bc0*/  STL [R1+0x3168], R55 ;  /* 0x0031683701007387 */ /* 0x000fe80000100800 */
[----:B------:R-:W1:Y:S04]  /*33bd0*/  LDSM.16.M88.4 R248, [R66+0x1e000] ;  /* 0x01e0000042f8783b */ /* 0x000e680000000200 */
        /* <DEDUP_REMOVED lines=12> */
[----:B----4-:R-:W-:Y:S04]  /*33ca0*/  STL [R1+0x31a4], R26 ;  /* 0x0031a41a01007387 */ /* 0x010fe80000100800 */
[----:B------:R-:W-:Y:S04]  /*33cb0*/  STL [R1+0x31a0], R27 ;  /* 0x0031a01b01007387 */ /* 0x000fe80000100800 */
[----:B------:R-:W-:Y:S04]  /*33cc0*/  STL [R1+0x31ac], R22 ;  /* 0x0031ac1601007387 */ /* 0x000fe80000100800 */
[----:B------:R-:W-:Y:S01]  /*33cd0*/  STL [R1+0x31a8], R23 ;  /* 0x0031a81701007387 */ /* 0x000fe20000100800 */
[C---:B------:R-:W-:Y:S03]  /*33ce0*/  HMMA.1688.F32.TF32 R68, R232.reuse, R60, R228 ;  /* 0x0000003ce844723c */ /* 0x040fe600000810e4 */
[----:B------:R-:W-:Y:S04]  /*33cf0*/  STL [R1+0x31b4], R18 ;  /* 0x0031b41201007387 */ /* 0x000fe80000100800 */
[----:B------:R-:W-:Y:S04]  /*33d00*/  STL [R1+0x31b0], R19 ;  /* 0x0031b01301007387 */ /* 0x000fe80000100800 */
[----:B------:R-:W-:Y:S04]  /*33d10*/  STL [R1+0x31bc], R14 ;  /* 0x0031bc0e01007387 */ /* 0x000fe80000100800 */
[----:B------:R-:W-:Y:S04]  /*33d20*/  STL [R1+0x31b8], R15 ;  /* 0x0031b80f01007387 */ /* 0x000fe80000100800 */
[----:B------:R-:W2:Y:S04]  /*33d30*/  LDL.LU R224, [R1+0x5c0] ;  /* 0x0005c00001e07983 */ /* 0x000ea80000300800 */
[----:B------:R-:W2:Y:S04]  /*33d40*/  LDL.LU R225, [R1+0x5c4] ;  /* 0x0005c40001e17983 */ /* 0x000ea80000300800 */
[----:B-1----:R-:W-:Y:S04]  /*33d50*/  STL [R1+0x31c4], R250 ;  /* 0x0031c4fa01007387 */ /* 0x002fe80000100800 */
[----:B------:R-:W-:Y:S04]  /*33d60*/  STL [R1+0x31c0], R251 ;  /* 0x0031c0fb01007387 */ /* 0x000fe80000100800 */
[----:B------:R-:W3:Y:S04]  /*33d70*/  LDL.LU R228, [R1+0x5b0] ;  /* 0x0005b00001e47983 */ /* 0x000ee80000300800 */
[----:B------:R-:W-:Y:S04]  /*33d80*/  STL.64 [R1+0xf00], R68 ;  /* 0x000f004401007387 */ /* 0x000fe80000100a00 */
[----:B------:R1:W-:Y:S04]  /*33d90*/  STL.64 [R1+0xf08], R70 ;  /* 0x000f084601007387 */ /* 0x0003e80000100a00 */
[----:B------:R-:W3:Y:S04]  /*33da0*/  LDL.LU R229, [R1+0x5b4] ;  /* 0x0005b40001e57983 */ /* 0x000ee80000300800 */
[----:B------:R-:W3:Y:S04]  /*33db0*/  LDL.LU R230, [R1+0x5b8] ;  /* 0x0005b80001e67983 */ /* 0x000ee80000300800 */
[----:B------:R-:W3:Y:S01]  /*33dc0*/  LDL.LU R231, [R1+0x5bc] ;  /* 0x0005bc0001e77983 */ /* 0x000ee20000300800 */
[----:B-1----:R-:W-:Y:S03]  /*33dd0*/  HMMA.1688.F32.TF32 R68, R232, R56, R244 ;  /* 0x00000038e844723c */ /* 0x002fe600000810f4 */
[----:B------:R-:W4:Y:S04]  /*33de0*/  LDL.LU R244, [R1+0x5a0] ;  /* 0x0005a00001f47983 */ /* 0x000f280000300800 */
[----:B------:R-:W4:Y:S04]  /*33df0*/  LDL.LU R245, [R1+0x5a4] ;  /* 0x0005a40001f57983 */ /* 0x000f280000300800 */
[----:B------:R-:W4:Y:S04]  /*33e00*/  LDL.LU R246, [R1+0x5a8] ;  /* 0x0005a80001f67983 */ /* 0x000f280000300800 */
[----:B------:R-:W4:Y:S01]  /*33e10*/  LDL.LU R247, [R1+0x5ac] ;  /* 0x0005ac0001f77983 */ /* 0x000f220000300800 */
[----:B------:R-:W-:Y:S01]  /*33e20*/  IMAD.MOV.U32 R226, RZ, RZ, R65 ;  /* 0x000000ffffe27224 */ /* 0x000fe200078e0041 */
[----:B------:R-:W-:-:S02]  /*33e30*/  MOV R227, R64 ;  /* 0x0000004000e37202 */ /* 0x000fc40000000f00 */
[----:B------:R-:W-:Y:S04]  /*33e40*/  LDS R64, [R252+0x44000] ;  /* 0x04400000fc407984 */ /* 0x000fe80000000800 */
[----:B------:R-:W-:Y:S01]  /*33e50*/  LDS R66, [R252+0x45000] ;  /* 0x04500000fc427984 */ /* 0x000fe20000000800 */
[----:B------:R-:W-:Y:S02]  /*33e60*/  IMAD.MOV.U32 R34, RZ, RZ, R68 ;  /* 0x000000ffff227224 */ /* 0x000fe400078e0044 */
[----:B------:R-:W-:Y:S01]  /*33e70*/  IMAD.MOV.U32 R35, RZ, RZ, R69 ;  /* 0x000000ffff237224 */ /* 0x000fe200078e0045 */
[----:B------:R-:W1:Y:S01]  /*33e80*/  LDS R65, [R0+0x44000] ;  /* 0x0440000000417984 */ /* 0x000e620000000800 */
[----:B------:R-:W-:Y:S02]  /*33e90*/  IMAD.MOV.U32 R38, RZ, RZ, R70 ;  /* 0x000000ffff267224 */ /* 0x000fe400078e0046 */
[----:B------:R-:W-:-:S02]  /*33ea0*/  IMAD.MOV.U32 R39, RZ, RZ, R71 ;  /* 0x000000ffff277224 */ /* 0x000fc400078e0047 */
[C---:B------:R-:W-:Y:S11]  /*33eb0*/  HMMA.1688.F32.TF32 R68, R232.reuse, R8, R220 ;  /* 0x00000008e844723c */ /* 0x040ff600000810dc */
[----:B------:R-:W-:Y:S11]  /*33ec0*/  @!UPT UIADD3 URZ, URZ, URZ, URZ ;  /* 0x0000003f3f3ff290 */ /* 0x000ff6000fffe03f */
[----:B------:R-:W-:Y:S02]  /*33ed0*/  @!UPT UIADD3 URZ, URZ, URZ, URZ ;  /* 0x0000003f3f3ff290 */ /* 0x000fe4000fffe03f */
[----:B------:R-:W-:Y:S02]  /*33ee0*/  IMAD.MOV.U32 R42, RZ, RZ, R68 ;  /* 0x000000ffff2a7224 */ /* 0x000fe400078e0044 */
[----:B------:R-:W-:Y:S02]  /*33ef0*/  IMAD.MOV.U32 R43, RZ, RZ, R69 ;  /* 0x000000ffff2b7224 */ /* 0x000fe400078e0045 */
[----:B------:R-:W-:Y:S02]  /*33f00*/  IMAD.MOV.U32 R46, RZ, RZ, R70 ;  /* 0x000000ffff2e7224 */ /* 0x000fe400078e0046 */
[----:B------:R-:W-:Y:S01]  /*33f10*/  IMAD.MOV.U32 R47, RZ, RZ, R71 ;  /* 0x000000ffff2f7224 */ /* 0x000fe200078e0047 */
[----:B------:R1:W-:Y:S04]  /*33f20*/  STL [R1+0x31d4], R39 ;  /* 0x0031d42701007387 */ /* 0x0003e80000100800 */
[----:B------:R1:W-:Y:S04]  /*33f30*/  STL [R1+0x31d0], R38 ;  /* 0x0031d02601007387 */ /* 0x0003e80000100800 */
[----:B------:R1:W-:Y:S04]  /*33f40*/  STL [R1+0x31cc], R35 ;  /* 0x0031cc2301007387 */ /* 0x0003e80000100800 */
[----:B------:R1:W-:Y:S04]  /*33f50*/  STL [R1+0x31c8], R34 ;  /* 0x0031c82201007387 */ /* 0x0003e80000100800 */
[----:B------:R1:W-:Y:S04]  /*33f60*/  STL [R1+0x31e4], R47 ;  /* 0x0031e42f01007387 */ /* 0x0003e80000100800 */
[----:B------:R1:W-:Y:S04]  /*33f70*/  STL [R1+0x31e0], R46 ;  /* 0x0031e02e01007387 */ /* 0x0003e80000100800 */
[----:B------:R1:W-:Y:S04]  /*33f80*/  STL [R1+0x31dc], R43 ;  /* 0x0031dc2b01007387 */ /* 0x0003e80000100800 */
[----:B------:R1:W-:Y:S01]  /*33f90*/  STL [R1+0x31d8], R42 ;  /* 0x0031d82a01007387 */ /* 0x0003e20000100800 */
[C---:B--2---:R-:W-:Y:S11]  /*33fa0*/  HMMA.1688.F32.TF32 R68, R232.reuse, R4, R224 ;  /* 0x00000004e844723c */ /* 0x044ff600000810e0 */
[----:B------:R-:W-:Y:S11]  /*33fb0*/  @!UPT UIADD3 URZ, URZ, URZ, URZ ;  /* 0x0000003f3f3ff290 */ /* 0x000ff6000fffe03f */
[----:B------:R-:W-:Y:S02]  /*33fc0*/  @!UPT UIADD3 URZ, URZ, URZ, URZ ;  /* 0x0000003f3f3ff290 */ /* 0x000fe4000fffe03f */
[----:B------:R-:W-:Y:S02]  /*33fd0*/  IMAD.MOV.U32 R50, RZ, RZ, R68 ;  /* 0x000000ffff327224 */ /* 0x000fe400078e0044 */
[----:B------:R-:W-:Y:S02]  /*33fe0*/  IMAD.MOV.U32 R51, RZ, RZ, R69 ;  /* 0x000000ffff337224 */ /* 0x000fe400078e0045 */
[----:B------:R-:W-:Y:S02]  /*33ff0*/  IMAD.MOV.U32 R54, RZ, RZ, R70 ;  /* 0x000000ffff367224 */ /* 0x000fe400078e0046 */
[----:B------:R-:W-:Y:S02]  /*34000*/  IMAD.MOV.U32 R55, RZ, RZ, R71 ;  /* 0x000000ffff377224 */ /* 0x000fe400078e0047 */
[----:B---3--:R-:W-:Y:S03]  /*34010*/  HMMA.1688.F32.TF32 R68, R232, R52, R228 ;  /* 0x00000034e844723c */ /* 0x008fe600000810e4 */
[----:B------:R2:W-:Y:S04]  /*34020*/  STL [R1+0x31f4], R55 ;  /* 0x0031f43701007387 */ /* 0x0005e80000100800 */
[----:B------:R3:W-:Y:S04]  /*34030*/  STL [R1+0x31f0], R54 ;  /* 0x0031f03601007387 */ /* 0x0007e80000100800 */
[----:B------:R1:W-:Y:S04]  /*34040*/  STL [R1+0x31ec], R51 ;  /* 0x0031ec3301007387 */ /* 0x0003e80000100800 */
[----:B------:R1:W-:Y:S04]  /*34050*/  STL [R1+0x31e8], R50 ;  /* 0x0031e83201007387 */ /* 0x0003e80000100800 */
[----:B------:R-:W2:Y:S04]  /*34060*/  LDL.LU R208, [R1+0x590] ;  /* 0x0005900001d07983 */ /* 0x000ea80000300800 */
[----:B------:R-:W2:Y:S04]  /*34070*/  LDL.LU R209, [R1+0x594] ;  /* 0x0005940001d17983 */ /* 0x000ea80000300800 */
[----:B------:R-:W2:Y:S04]  /*34080*/  LDL.LU R210, [R1+0x598] ;  /* 0x0005980001d27983 */ /* 0x000ea80000300800 */
[----:B------:R-:W2:Y:S01]  /*34090*/  LDL.LU R211, [R1+0x59c] ;  /* 0x00059c0001d37983 */ /* 0x000ea20000300800 */
[----:B------:R-:W-:Y:S01]  /*340a0*/  IMAD.MOV.U32 R31, RZ, RZ, R71 ;  /* 0x000000ffff1f7224 */ /* 0x000fe200078e0047 */
[----:B------:R-:W-:Y:S01]  /*340b0*/  MOV R30, R70 ;  /* 0x00000046001e7202 */ /* 0x000fe20000000f00 */
[----:B------:R-:W-:-:S02]  /*340c0*/  IMAD.MOV.U32 R27, RZ, RZ, R69 ;  /* 0x000000ffff1b7224 */ /* 0x000fc400078e0045 */
[----:B------:R-:W-:Y:S01]  /*340d0*/  IMAD.MOV.U32 R26, RZ, RZ, R68 ;  /* 0x000000ffff1a7224 */ /* 0x000fe200078e0044 */
[----:B------:R1:W-:Y:S04]  /*340e0*/  STL [R1+0x3204], R31 ;  /* 0x0032041f01007387 */ /* 0x0003e80000100800 */
[----:B------:R1:W-:Y:S04]  /*340f0*/  STL [R1+0x3200], R30 ;  /* 0x0032001e01007387 */ /* 0x0003e80000100800 */
[----:B------:R1:W-:Y:S04]  /*34100*/  STL [R1+0x31fc], R27 ;  /* 0x0031fc1b01007387 */ /* 0x0003e80000100800 */
[----:B------:R1:W-:Y:S04]  /*34110*/  STL [R1+0x31f8], R26 ;  /* 0x0031f81a01007387 */ /* 0x0003e80000100800 */
[----:B------:R-:W3:Y:S04]  /*34120*/  LDL.LU R212, [R1+0x580] ;  /* 0x0005800001d47983 */ /* 0x000ee80000300800 */
[----:B------:R-:W3:Y:S04]  /*34130*/  LDL.LU R213, [R1+0x584] ;  /* 0x0005840001d57983 */ /* 0x000ee80000300800 */
[----:B------:R-:W3:Y:S04]  /*34140*/  LDL.LU R214, [R1+0x588] ;  /* 0x0005880001d67983 */ /* 0x000ee80000300800 */
[----:B------:R-:W3:Y:S01]  /*34150*/  LDL.LU R215, [R1+0x58c] ;  /* 0x00058c0001d77983 */ /* 0x000ee20000300800 */
[----:B----4-:R-:W-:Y:S03]  /*34160*/  HMMA.1688.F32.TF32 R68, R232, R48, R244 ;  /* 0x00000030e844723c */ /* 0x010fe600000810f4 */
        /* <DEDUP_REMOVED lines=23> */
[----:B------:R-:W-:-:S05]  /*342e0*/  IMAD.MOV.U32 R23, RZ, RZ, R71 ;  /* 0x000000ffff177224 */ /* 0x000fca00078e0047 */
        /* <DEDUP_REMOVED lines=11> */
[C---:B---3--:R-:W-:Y:S11]  /*343a0*/  HMMA.1688.F32.TF32 R68, R232.reuse, R40, R212 ;  /* 0x00000028e844723c */ /* 0x048ff600000810d4 */
[----:B------:R-:W-:Y:S11]  /*343b0*/  @!UPT UIADD3 URZ, URZ, URZ, URZ ;  /* 0x0000003f3f3ff290 */ /* 0x000ff6000fffe03f */
[----:B------:R-:W-:Y:S02]  /*343c0*/  @!UPT UIADD3 URZ, URZ, URZ, URZ ;  /* 0x0000003f3f3ff290 */ /* 0x000fe4000fffe03f */
[----:B------:R-:W-:Y:S02]  /*343d0*/  IMAD.MOV.U32 R6, RZ, RZ, R68 ;  /* 0x000000ffff067224 */ /* 0x000fe400078e0044 */
[----:B------:R-:W-:Y:S02]  /*343e0*/  IMAD.MOV.U32 R7, RZ, RZ, R69 ;  /* 0x000000ffff077224 */ /* 0x000fe400078e0045 */
[----:B------:R-:W-:Y:S02]  /*343f0*/  IMAD.MOV.U32 R10, RZ, RZ, R70 ;  /* 0x000000ffff0a7224 */ /* 0x000fe400078e0046 */
[----:B------:R-:W-:Y:S02]  /*34400*/  IMAD.MOV.U32 R11, RZ, RZ, R71 ;  /* 0x000000ffff0b7224 */ /* 0x000fe400078e0047 */
[C---:B----4-:R-:W-:Y:S11]  /*34410*/  HMMA.1688.F32.TF32 R68, R232.reuse, R36, R216 ;  /* 0x00000024e844723c */ /* 0x050ff600000810d8 */
[----:B------:R-:W-:Y:S11]  /*34420*/  @!UPT UIADD3 URZ, URZ, URZ, URZ ;  /* 0x0000003f3f3ff290 */ /* 0x000ff6000fffe03f */
[----:B------:R-:W-:Y:S02]  /*34430*/  @!UPT UIADD3 URZ, URZ, URZ, URZ ;  /* 0x0000003f3f3ff290 */ /* 0x000fe4000fffe03f */
[----:B-1----:R-:W-:Y:S01]  /*34440*/  IMAD.MOV.U32 R39, RZ, RZ, R68 ;  /* 0x000000ffff277224 */ /* 0x002fe200078e0044 */
[----:B------:R-:W-:Y:S01]  /*34450*/  MOV R38, R69 ;  /* 0x0000004500267202 */ /* 0x000fe20000000f00 */
[----:B------:R-:W-:Y:S02]  /*34460*/  IMAD.MOV.U32 R35, RZ, RZ, R70 ;  /* 0x000000ffff237224 */ /* 0x000fe400078e0046 */
[----:B------:R-:W-:Y:S02]  /*34470*/  IMAD.MOV.U32 R34, RZ, RZ, R71 ;  /* 0x000000ffff227224 */ /* 0x000fe400078e0047 */
[C---:B------:R-:W-:Y:S11]  /*34480*/  HMMA.1688.F32.TF32 R68, R232.reuse, R32, R220 ;  /* 0x00000020e844723c */ /* 0x040ff600000810dc */
[----:B------:R-:W-:Y:S11]  /*34490*/  @!UPT UIADD3 URZ, URZ, URZ, URZ ;  /* 0x0000003f3f3ff290 */ /* 0x000ff6000fffe03f */
[----:B------:R-:W-:Y:S02]  /*344a0*/  @!UPT UIADD3 URZ, URZ, URZ, URZ ;  /* 0x0000003f3f3ff290 */ /* 0x000fe4000fffe03f */
[----:B------:R-:W-:Y:S02]  /*344b0*/  IMAD.MOV.U32 R47, RZ, RZ, R68 ;  /* 0x000000ffff2f7224 */ /* 0x000fe400078e0044 */
[----:B------:R-:W-:Y:S02]  /*344c0*/  IMAD.MOV.U32 R46, RZ, RZ, R69 ;  /* 0x000000ffff2e7224 */ /* 0x000fe400078e0045 */
[----:B------:R-:W-:Y:S02]  /*344d0*/  IMAD.MOV.U32 R43, RZ, RZ, R70 ;  /* 0x000000ffff2b7224 */ /* 0x000fe400078e0046 */
[----:B------:R-:W-:Y:S02]  /*344e0*/  IMAD.MOV.U32 R42, RZ, RZ, R71 ;  /* 0x000000ffff2a7224 */ /* 0x000fe400078e0047 */
[C---:B------:R-:W-:Y:S01]  /*344f0*/  HMMA.1688.F32.TF32 R68, R232.reuse, R28, R224 ;  /* 0x0000001ce844723c */ /* 0x040fe200000810e0 */
[----:B------:R1:W-:Y:S11]  /*34500*/  STL [R1+0x3224], R15 ;  /* 0x0032240f01007387 */ /* 0x0003f60000100800 */
[----:B------:R-:W-:Y:S11]  /*34510*/  @!UPT UIADD3 URZ, URZ, URZ, URZ ;  /* 0x0000003f3f3ff290 */ /* 0x000ff6000fffe03f */
[----:B------:R-:W-:Y:S01]  /*34520*/  @!UPT UIADD3 URZ, URZ, URZ, URZ ;  /* 0x0000003f3f3ff290 */ /* 0x000fe2000fffe03f */
[----:B------:R-:W-:Y:S02]  /*34530*/  IMAD.MOV.U32 R55, RZ, RZ, R68 ;  /* 0x000000ffff377224 */ /* 0x000fe400078e0044 */
[----:B------:R-:W-:Y:S02]  /*34540*/  IMAD.MOV.U32 R54, RZ, RZ, R69 ;  /* 0x000000ffff367224 */ /* 0x000fe400078e0045 */
[----:B------:R-:W-:Y:S02]  /*34550*/  IMAD.MOV.U32 R51, RZ, RZ, R70 ;  /* 0x000000ffff337224 */ /* 0x000fe400078e0046 */
[----:B------:R-:W-:Y:S02]  /*34560*/  IMAD.MOV.U32 R50, RZ, RZ, R71 ;  /* 0x000000ffff327224 */ /* 0x000fe400078e0047 */
[C---:B------:R-:W-:Y:S01]  /*34570*/  HMMA.1688.F32.TF32 R68, R232.reuse, R24, R228 ;  /* 0x00000018e844723c */ /* 0x040fe200000810e4 */
[----:B------:R2:W-:Y:S04]  /*34580*/  STL [R1+0x3220], R14 ;  /* 0x0032200e01007387 */ /* 0x0005e80000100800 */
[----:B------:R3:W-:Y:S04]  /*34590*/  STL [R1+0x321c], R251 ;  /* 0x00321cfb01007387 */ /* 0x0007e80000100800 */
[----:B------:R4:W-:Y:S11]  /*345a0*/  STL [R1+0x3218], R250 ;  /* 0x003218fa01007387 */ /* 0x0009f60000100800 */
[----:B------:R-:W-:Y:S04]  /*345b0*/  @!UPT UIADD3 URZ, URZ, URZ, URZ ;  /* 0x0000003f3f3ff290 */ /* 0x000fe8000fffe03f */
[----:B------:R-:W-:Y:S02]  /*345c0*/  IMAD.MOV.U32 R236, RZ, RZ, R68 ;  /* 0x000000ffffec7224 */ /* 0x000fe400078e0044 */
[----:B------:R-:W-:Y:S02]  /*345d0*/  IMAD.MOV.U32 R237, RZ, RZ, R69 ;  /* 0x000000ffffed7224 */ /* 0x000fe400078e0045 */
[----:B------:R-:W-:Y:S02]  /*345e0*/  IMAD.MOV.U32 R238, RZ, RZ, R70 ;  /* 0x000000ffffee7224 */ /* 0x000fe400078e0046 */
[----:B------:R-:W-:Y:S02]  /*345f0*/  IMAD.MOV.U32 R239, RZ, RZ, R71 ;  /* 0x000000ffffef7224 */ /* 0x000fe400078e0047 */
[----:B------:R-:W-:Y:S01]  /*34600*/  HMMA.1688.F32.TF32 R68, R232, R20, R244 ;  /* 0x00000014e844723c */ /* 0x000fe200000810f4 */
[----:B------:R-:W2:Y:S04]  /*34610*/  LDL.LU R244, [R1] ;  /* 0x0000000001f47983 */ /* 0x000ea80000300800 */
        /* <DEDUP_REMOVED lines=18> */
[----:B------:R-:W2:Y:S01]  /*34740*/  LDL.LU R215, [R1+0x5c] ;  /* 0x00005c0001d77983 */ /* 0x000ea20000300800 */
[----:B------:R-:W-:-:S03]  /*34750*/  MOV R31, R68 ;  /* 0x00000044001f7202 */ /* 0x000fc60000000f00 */
[----:B------:R-:W2:Y:S01]  /*34760*/  LDL.LU R208, [R1+0x60] ;  /* 0x0000600001d07983 */ /* 0x000ea20000300800 */
[----:B------:R-:W-:-:S03]  /*34770*/  IMAD.MOV.U32 R30, RZ, RZ, R69 ;  /* 0x000000ffff1e7224 */ /* 0x000fc600078e0045 */
[----:B------:R-:W2:Y:S01]  /*34780*/  LDL.LU R209, [R1+0x64] ;  /* 0x0000640001d17983 */ /* 0x000ea20000300800 */
[----:B------:R-:W-:-:S03]  /*34790*/  IMAD.MOV.U32 R27, RZ, RZ, R70 ;  /* 0x000000ffff1b7224 */ /* 0x000fc600078e0046 */
[----:B------:R-:W2:Y:S01]  /*347a0*/  LDL.LU R210, [R1+0x68] ;  /* 0x0000680001d27983 */ /* 0x000ea20000300800 */
[----:B------:R-:W-:-:S03]  /*347b0*/  IMAD.MOV.U32 R26, RZ, RZ, R71 ;  /* 0x000000ffff1a7224 */ /* 0x000fc600078e0047 */
        /* <DEDUP_REMOVED lines=55> */
[C---:B----4-:R-:W-:Y:S11]  /*34b30*/  HMMA.1688.F32.TF32 R84, R232.reuse, R12, R84 ;  /* 0x0000000ce854723c */ /* 0x050ff60000081054 */
[----:B------:R-:W-:Y:S05]  /*34b40*/  @!UPT UIADD3 URZ, URZ, URZ, URZ ;  /* 0x0000003f3f3ff290 */ /* 0x000fea000fffe03f */
[----:B------:R-:W-:Y:S02]  /*34b50*/  IMAD.MOV.U32 R23, RZ, RZ, R88 ;  /* 0x000000ffff177224 */ /* 0x000fe400078e0058 */
[----:B------:R-:W-:Y:S02]  /*34b60*/  IMAD.MOV.U32 R22, RZ, RZ, R89 ;  /* 0x000000ffff167224 */ /* 0x000fe400078e0059 */
[----:B------:R-:W-:Y:S01]  /*34b70*/  IMAD.MOV.U32 R19, RZ, RZ, R90 ;  /* 0x000000ffff137224 */ /* 0x000fe200078e005a */
[----:B------:R-:W-:Y:S01]  /*34b80*/  HMMA.1688.F32.TF32 R80, R232, R248, R80 ;  /* 0x000000f8e850723c */ /* 0x000fe20000081050 */
[----:B------:R-:W-:Y:S01]  /*34b90*/  IMAD.MOV.U32 R18, RZ, RZ, R91 ;  /* 0x000000ffff127224 */ /* 0x000fe200078e005b */
[----:B------:R-:W-:Y:S01]  /*34ba0*/  LDS R232, [R2+0x44080] ;  /* 0x0440800002e87984 */ /* 0x000fe20000000800 */
[----:B-1----:R-:W-:Y:S02]  /*34bb0*/  IMAD.MOV.U32 R15, RZ, RZ, R84 ;  /* 0x000000ffff0f7224 */ /* 0x002fe400078e0054 */
[----:B------:R-:W-:Y:S01]  /*34bc0*/  IMAD.MOV.U32 R14, RZ, RZ, R85 ;  /* 0x000000ffff0e7224 */ /* 0x000fe200078e0055 */
[----:B------:R-:W-:Y:S01]  /*34bd0*/  LDS R234, [R2+0x45080] ;  /* 0x0450800002ea7984 */ /* 0x000fe20000000800 */
[----:B------:R-:W-:-:S02]  /*34be0*/  IMAD.MOV.U32 R251, RZ, RZ, R86 ;  /* 0x000000fffffb7224 */ /* 0x000fc400078e0056 */
[----:B------:R-:W-:Y:S01]  /*34bf0*/  IMAD.MOV.U32 R250, RZ, RZ, R87 ;  /* 0x000000fffffa7224 */ /* 0x000fe200078e0057 */
[C---:B------:R-:W-:Y:S01]  /*34c00*/  HMMA.1688.F32.TF32 R76, R64.reuse, R44, R76 ;  /* 0x0000002c404c723c */ /* 0x040fe2000008104c */
[----:B------:R-:W-:Y:S04]  /*34c10*/  LDS R233, [R3+0x44080] ;  /* 0x0440800003e97984 */ /* 0x000fe80000000800 */
[----:B------:R-:W1:Y:S03]  /*34c20*/  LDS R235, [R3+0x45080] ;  /* 0x0450800003eb7984 */ /* 0x000e660000000800 */
[----:B------:R-:W-:Y:S06]  /*34c30*/  HMMA.1688.F32.TF32 R84, R64, R56, R136 ;  /* 0x000000384054723c */ /* 0x000fec0000081088 */
[----:B------:R-:W-:Y:S01]  /*34c40*/  IMAD.MOV.U32 R62, RZ, RZ, R80 ;  /* 0x000000ffff3e7224 */ /* 0x000fe200078e0050 */
[----:B------:R-:W-:Y:S01]  /*34c50*/  MOV R59, R83 ;  /* 0x00000053003b7202 */ /* 0x000fe20000000f00 */
[----:B------:R-:W-:-:S02]  /*34c60*/  IMAD.MOV.U32 R63, RZ, RZ, R81 ;  /* 0x000000ffff3f7224 */ /* 0x000fc400078e0051 */
[----:B------:R-:W-:Y:S01]  /*34c70*/  IMAD.MOV.U32 R58, RZ, RZ, R82 ;  /* 0x000000ffff3a7224 */ /* 0x000fe200078e0052 */
[C---:B------:R-:W-:Y:S08]  /*34c80*/  HMMA.1688.F32.TF32 R88, R64.reuse, R60, R140 ;  /* 0x0000003c4058723c */ /* 0x040ff0000008108c */
[C---:B------:R-:W-:Y:S11]  /*34c90*/  HMMA.1688.F32.TF32 R80, R64.reuse, R8, R132 ;  /* 0x000000084050723c */ /* 0x040ff60000081084 */
[----:B------:R-:W-:Y:S04]  /*34ca0*/  @!UPT UIADD3 URZ, URZ, URZ, URZ ;  /* 0x0000003f3f3ff290 */ /* 0x000fe8000fffe03f */
[----:B------:R-:W-:Y:S04]  /*34cb0*/  STL.64 [R1+0xde0], R88 ;  /* 0x000de05801007387 */ /* 0x000fe80000100a00 */
[----:B------:R2:W-:Y:S04]  /*34cc0*/  STL.64 [R1+0xde8], R90 ;  /* 0x000de85a01007387 */ /* 0x0005e80000100a00 */
[----:B------:R-:W-:Y:S04]  /*34cd0*/  STL.64 [R1+0xdd0], R84 ;  /* 0x000dd05401007387 */ /* 0x000fe80000100a00 */
[----:B------:R3:W-:Y:S01]  /*34ce0*/  STL.64 [R1+0xdd8], R86 ;  /* 0x000dd85601007387 */ /* 0x0007e20000100a00 */
[C---:B--2---:R-:W-:Y:S03]  /*34cf0*/  HMMA.1688.F32.TF32 R88, R64.reuse, R4, R128 ;  /* 0x000000044058723c */ /* 0x044fe60000081080 */
[----:B------:R-:W-:Y:S04]  /*34d00*/  STL.64 [R1+0xce0], R80 ;  /* 0x000ce05001007387 */ /* 0x000fe80000100a00 */
[----:B------:R2:W-:Y:S01]  /*34d10*/  STL.64 [R1+0xce8], R82 ;  /* 0x000ce85201007387 */ /* 0x0005e20000100a00 */
[C---:B---3--:R-:W-:Y:S08]  /*34d20*/  HMMA.1688.F32.TF32 R84, R64.reuse, R52, R124 ;  /* 0x000000344054723c */ /* 0x048ff0000008107c */
[C---:B--2---:R-:W-:Y:S08]  /*34d30*/  HMMA.1688.F32.TF32 R80, R64.reuse, R48, R120 ;  /* 0x000000304050723c */ /* 0x044ff00000081078 */
        /* <DEDUP_REMOVED lines=15> */
[C---:B--2---:R-:W-:Y:S07]  /*34e30*/  HMMA.1688.F32.TF32 R68, R64.reuse, R24, R216 ;  /* 0x000000184044723c */ /* 0x044fee00000810d8 */
        /* <DEDUP_REMOVED lines=9> */
[----:B------:R-:W-:Y:S01]  /*34ed0*/  HMMA.1688.F32.TF32 R64, R64, R248, R244 ;  /* 0x000000f84040723c */ /* 0x000fe200000810f4 */
[----:B------:R-:W-:Y:S04]  /*34ee0*/  STL.64 [R1+0xc30], R76 ;  /* 0x000c304c01007387 */ /* 0x000fe80000100a00 */
[----:B------:R-:W-:Y:S04]  /*34ef0*/  STL.64 [R1+0xc38], R78 ;  /* 0x000c384e01007387 */ /* 0x000fe80000100a00 */
[----:B------:R-:W-:Y:S04]  /*34f00*/  STL.64 [R1+0xc20], R72 ;  /* 0x000c204801007387 */ /* 0x000fe80000100a00 */
[----:B------:R-:W-:Y:S04]  /*34f10*/  STL.64 [R1+0xc28], R74 ;  /* 0x000c284a01007387 */ /* 0x000fe80000100a00 */
[----:B------:R-:W2:Y:S04]  /*34f20*/  LDL.LU R124, [R1+0x110] ;  /* 0x00011000017c7983 */ /* 0x000ea80000300800 */
[----:B------:R3:W-:Y:S04]  /*34f30*/  STL.64 [R1+0xc10], R68 ;  /* 0x000c104401007387 */ /* 0x0007e80000100a00 */
[----:B------:R4:W-:Y:S04]  /*34f40*/  STL.64 [R1+0xc18], R70 ;  /* 0x000c184601007387 */ /* 0x0009e80000100a00 */
[----:B------:R-:W-:Y:S04]  /*34f50*/  STL.64 [R1+0xc00], R64 ;  /* 0x000c004001007387 */ /* 0x000fe80000100a00 */
[----:B------:R-:W-:Y:S04]  /*34f60*/  STL.64 [R1+0xc08], R66 ;  /* 0x000c084201007387 */ /* 0x000fe80000100a00 */
        /* <DEDUP_REMOVED lines=15> */
[----:B------:R-:W1:Y:S04]  /*35060*/  LDL.LU R224, [R1+0x610] ;  /* 0x0006100001e07983 */ /* 0x000e680000300800 */
[----:B------:R-:W1:Y:S04]  /*35070*/  LDL.LU R225, [R1+0x614] ;  /* 0x0006140001e17983 */ /* 0x000e680000300800 */
[----:B------:R-:W1:Y:S04]  /*35080*/  LDL.LU R226, [R1+0x618] ;  /* 0x0006180001e27983 */ /* 0x000e680000300800 */
[----:B------:R-:W1:Y:S04]  /*35090*/  LDL.LU R227, [R1+0x61c] ;  /* 0x00061c0001e37983 */ /* 0x000e680000300800 */
        /* <DEDUP_REMOVED lines=12> */
[----:B---3--:R-:W3:Y:S04]  /*35160*/  LDL.LU R68, [R1+0x660] ;  /* 0x0006600001447983 */ /* 0x008ee80000300800 */
[----:B------:R-:W3:Y:S04]  /*35170*/  LDL.LU R69, [R1+0x664] ;  /* 0x0006640001457983 */ /* 0x000ee80000300800 */
[----:B----4-:R-:W3:Y:S04]  /*35180*/  LDL.LU R70, [R1+0x668] ;  /* 0x0006680001467983 */ /* 0x010ee80000300800 */
        /* <DEDUP_REMOVED lines=53> */
[----:B------:R-:W-:Y:S04]  /*354e0*/  LDS R64, [R252+0x44080] ;  /* 0x04408000fc407984 */ /* 0x000fe80000000800 */
[----:B------:R-:W-:Y:S04]  /*354f0*/  LDS R66, [R252+0x45080] ;  /* 0x04508000fc427984 */ /* 0x000fe80000000800 */
[----:B------:R-:W-:Y:S04]  /*35500*/  LDS R65, [R0+0x44080] ;  /* 0x0440800000417984 */ /* 0x000fe80000000800 */
[----:B------:R-:W2:Y:S01]  /*35510*/  LDS R67, [R0+0x45080] ;  /* 0x0450800000437984 */ /* 0x000ea20000000800 */
[C---:B-1----:R-:W-:Y:S08]  /*35520*/  HMMA.1688.F32.TF32 R224, R232.reuse, R16, R224 ;  /* 0x00000010e8e0723c */ /* 0x042ff000000810e0 */
[C---:B--2---:R-:W-:Y:S08]  /*35530*/  HMMA.1688.F32.TF32 R220, R232.reuse, R20, R220 ;  /* 0x00000014e8dc723c */ /* 0x044ff000000810dc */
[C---:B------:R-:W-:Y:S08]  /*35540*/  HMMA.1688.F32.TF32 R216, R232.reuse, R24, R216 ;  /* 0x00000018e8d8723c */ /* 0x040ff000000810d8 */
[C---:B------:R-:W-:Y:S08]  /*35550*/  HMMA.1688.F32.TF32 R208, R232.reuse, R32, R208 ;  /* 0x00000020e8d0723c */ /* 0x040ff000000810d0 */
[C---:B---3--:R-:W-:Y:S08]  /*35560*/  HMMA.1688.F32.TF32 R68, R232.reuse, R36, R68 ;  /* 0x00000024e844723c */ /* 0x048ff00000081044 */
[C---:B----4-:R-:W-:Y:S08]  /*35570*/  HMMA.1688.F32.TF32 R72, R232.reuse, R40, R72 ;  /* 0x00000028e848723c */ /* 0x050ff00000081048 */
        /* <DEDUP_REMOVED lines=72> */
[----:B------:R-:W2:Y:S01]  /*35a00*/  LDL.LU.64 R244, [R1+0x3278] ;  /* 0x0032780001f47983 */ /* 0x000ea20000300a00 */
[C---:B------:R-:W-:Y:S08]  /*35a10*/  HMMA.1688.F32.TF32 R240, R64.reuse, R60, R240 ;  /* 0x0000003c40f0723c */ /* 0x040ff000000810f0 */
[C---:B------:R-:W-:Y:S08]  /*35a20*/  HMMA.1688.F32.TF32 R136, R64.reuse, R56, R136 ;  /* 0x000000384088723c */ /* 0x040ff00000081088 */
[C---:B------:R-:W-:Y:S08]  /*35a30*/  HMMA.1688.F32.TF32 R132, R64.reuse, R8, R132 ;  /* 0x000000084084723c */ /* 0x040ff00000081084 */
[C---:B------:R-:W-:Y:S08]  /*35a40*/  HMMA.1688.F32.TF32 R128, R64.reuse, R4, R128 ;  /* 0x000000044080723c */ /* 0x040ff00000081080 */
[C---:B------:R-:W-:Y:S01]  /*35a50*/  HMMA.1688.F32.TF32 R124, R64.reuse, R52, R124 ;  /* 0x00000034407c723c */ /* 0x040fe2000008107c */
        /* <DEDUP_REMOVED lines=8> */
[----:B-1----:R-:W3:Y:S04]  /*35ae0*/  LDL.LU R240, [R1+0x770] ;  /* 0x0007700001f07983 */ /* 0x002ee80000300800 */
[----:B------:R-:W-:Y:S04]  /*35af0*/  STL.64 [R1+0xa10], R128 ;  /* 0x000a108001007387 */ /* 0x000fe80000100a00 */
[----:B------:R-:W-:Y:S04]  /*35b00*/  STL.64 [R1+0xa18], R130 ;  /* 0x000a188201007387 */ /* 0x000fe80000100a00 */
[----:B------:R-:W-:Y:S04]  /*35b10*/  STL.64 [R1+0xa00], R124 ;  /* 0x000a007c01007387 */ /* 0x000fe80000100a00 */
[----:B------:R1:W-:Y:S04]  /*35b20*/  STL.64 [R1+0xa08], R126 ;  /* 0x000a087e01007387 */ /* 0x0003e80000100a00 */
[----:B------:R-:W3:Y:S04]  /*35b30*/  LDL.LU R241, [R1+0x774] ;  /* 0x0007740001f17983 */ /* 0x000ee80000300800 */
[----:B------:R-:W3:Y:S01]  /*35b40*/  LDL.LU R242, [R1+0x778] ;  /* 0x0007780001f27983 */ /* 0x000ee20000300800 */
[C---:B-1----:R-:W-:Y:S03]  /*35b50*/  HMMA.1688.F32.TF32 R124, R64.reuse, R48, R120 ;  /* 0x00000030407c723c */ /* 0x042fe60000081078 */
[----:B------:R-:W3:Y:S04]  /*35b60*/  LDL.LU R243, [R1+0x77c] ;  /* 0x00077c0001f37983 */ /* 0x000ee80000300800 */
[----:B------:R-:W-:Y:S04]  /*35b70*/  LDS R232, [R2+0x44100] ;  /* 0x0441000002e87984 */ /* 0x000fe80000000800 */
[----:B------:R-:W-:Y:S04]  /*35b80*/  LDS R234, [R2+0x45100] ;  /* 0x0451000002ea7984 */ /* 0x000fe80000000800 */
[----:B------:R-:W-:Y:S04]  /*35b90*/  LDS R233, [R3+0x44100] ;  /* 0x0441000003e97984 */ /* 0x000fe80000000800 */
[----:B------:R-:W1:Y:S01]  /*35ba0*/  LDS R235, [R3+0x45100] ;  /* 0x0451000003eb7984 */ /* 0x000e620000000800 */
[C---:B--2---:R-:W-:Y:S03]  /*35bb0*/  HMMA.1688.F32.TF32 R120, R64.reuse, R44, R244 ;  /* 0x0000002c4078723c */ /* 0x044fe600000810f4 */
[----:B------:R-:W2:Y:S04]  /*35bc0*/  LDL.LU R244, [R1+0x780] ;  /* 0x0007800001f47983 */ /* 0x000ea80000300800 */
[----:B------:R-:W-:Y:S04]  /*35bd0*/  STL.64 [R1+0x9f0], R124 ;  /* 0x0009f07c01007387 */ /* 0x000fe80000100a00 */
[----:B------:R-:W-:Y:S11]  /*35be0*/  STL.64 [R1+0x9f8], R126 ;  /* 0x0009f87e01007387 */ /* 0x000ff60000100a00 */
[----:B------:R-:W-:Y:S01]  /*35bf0*/  @!UPT UIADD3 URZ, URZ, URZ, URZ ;  /* 0x0000003f3f3ff290 */ /* 0x000fe2000fffe03f */
[----:B------:R-:W-:Y:S04]  /*35c00*/  STL.64 [R1+0x9e0], R120 ;  /* 0x0009e07801007387 */ /* 0x000fe80000100a00 */
[----:B------:R1:W-:Y:S04]  /*35c10*/  STL.64 [R1+0x9e8], R122 ;  /* 0x0009e87a01007387 */ /* 0x0003e80000100a00 */
[----:B------:R-:W2:Y:S04]  /*35c20*/  LDL.LU R245, [R1+0x784] ;  /* 0x0007840001f57983 */ /* 0x000ea80000300800 */
[----:B------:R-:W2:Y:S01]  /*35c30*/  LDL.LU R246, [R1+0x788] ;  /* 0x0007880001f67983 */ /* 0x000ea20000300800 */
[C---:B-1----:R-:W-:Y:S03]  /*35c40*/  HMMA.1688.F32.TF32 R120, R64.reuse, R40, R228 ;  /* 0x000000284078723c */ /* 0x042fe600000810e4 */
[----:B------:R-:W2:Y:S04]  /*35c50*/  LDL.LU R247, [R1+0x78c] ;  /* 0x00078c0001f77983 */ /* 0x000ea80000300800 */
[----:B------:R-:W2:Y:S11]  /*35c60*/  LDL.LU R228, [R1+0x790] ;  /* 0x0007900001e47983 */ /* 0x000eb60000300800 */
[----:B------:R-:W-:Y:S05]  /*35c70*/  @!UPT UIADD3 URZ, URZ, URZ, URZ ;  /* 0x0000003f3f3ff290 */ /* 0x000fea000fffe03f */
        /* <DEDUP_REMOVED lines=14> */
[----:B------:R-:W2:Y:S01]  /*35d60*/  LDL.LU R220, [R1+0x7b0] ;  /* 0x0007b00001dc7983 */ /* 0x000ea20000300800 */
[C---:B------:R-:W-:Y:S11]  /*35d70*/  HMMA.1688.F32.TF32 R124, R64.reuse, R24, R212 ;  /* 0x00000018407c723c */ /* 0x040ff600000810d4 */
[----:B------:R-:W-:Y:S04]  /*35d80*/  @!UPT UIADD3 URZ, URZ, URZ, URZ ;  /* 0x0000003f3f3ff290 */ /* 0x000fe8000fffe03f */
        /* <DEDUP_REMOVED lines=8> */
[----:B------:R1:W-:Y:S04]  /*35e10*/  STL.64 [R1+0x9a0], R120 ;  /* 0x0009a07801007387 */ /* 0x0003e80000100a00 */
[----:B------:R1:W-:Y:S04]  /*35e20*/  STL.64 [R1+0x9a8], R122 ;  /* 0x0009a87a01007387 */ /* 0x0003e80000100a00 */
[----:B------:R-:W2:Y:S04]  /*35e30*/  LDL.LU R217, [R1+0x7d4] ;  /* 0x0007d40001d97983 */ /* 0x000ea80000300800 */
[----:B------:R-:W2:Y:S04]  /*35e40*/  LDL.LU R218, [R1+0x7d8] ;  /* 0x0007d80001da7983 */ /* 0x000ea80000300800 */
[----:B------:R-:W2:Y:S04]  /*35e50*/  LDL.LU R219, [R1+0x7dc] ;  /* 0x0007dc0001db7983 */ /* 0x000ea80000300800 */
[----:B-1----:R-:W2:Y:S04]  /*35e60*/  LDL.LU R120, [R1+0x8a0] ;  /* 0x0008a00001787983 */ /* 0x002ea80000300800 */
[----:B------:R1:W-:Y:S04]  /*35e70*/  STL.64 [R1+0x990], R124 ;  /* 0x0009907c01007387 */ /* 0x0003e80000100a00 */
[----:B------:R1:W-:Y:S04]  /*35e80*/  STL.64 [R1+0x998], R126 ;  /* 0x0009987e01007387 */ /* 0x0003e80000100a00 */
[----:B------:R-:W2:Y:S04]  /*35e90*/  LDL.LU R121, [R1+0x8a4] ;  /* 0x0008a40001797983 */ /* 0x000ea80000300800 */
[----:B------:R-:W2:Y:S04]  /*35ea0*/  LDL.LU R122, [R1+0x8a8] ;  /* 0x0008a800017a7983 */ /* 0x000ea80000300800 */
[----:B------:R-:W2:Y:S04]  /*35eb0*/  LDL.LU R123, [R1+0x8ac] ;  /* 0x0008ac00017b7983 */ /* 0x000ea80000300800 */
[----:B-1----:R-:W3:Y:S04]  /*35ec0*/  LDL.LU R124, [R1+0x730] ;  /* 0x00073000017c7983 */ /* 0x002ee80000300800 */
        /* <DEDUP_REMOVED lines=16> */
[----:B------:R-:W4:Y:S04]  /*35fd0*/  LDL.LU R212, [R1+0x7f0] ;  /* 0x0007f00001d47983 */ /* 0x000f280000300800 */
[----:B------:R-:W4:Y:S01]  /*35fe0*/  LDL.LU R213, [R1+0x7f4] ;  /* 0x0007f40001d57983 */ /* 0x000f220000300800 */
[C---:B------:R-:W-:Y:S03]  /*35ff0*/  HMMA.1688.F32.TF32 R68, R64.reuse, R16, R68 ;  /* 0x000000104044723c */ /* 0x040fe60000081044 */
[----:B------:R-:W4:Y:S04]  /*36000*/  LDL.LU R214, [R1+0x7f8] ;  /* 0x0007f80001d67983 */ /* 0x000f280000300800 */
[----:B------:R-:W4:Y:S08]  /*36010*/  LDL.LU R215, [R1+0x7fc] ;  /* 0x0007fc0001d77983 */ /* 0x000f300000300800 */
[----:B------:R1:W-:Y:S04]  /*36020*/  STL.64 [R1+0x980], R208 ;  /* 0x000980d001007387 */ /* 0x0003e80000100a00 */
[----:B------:R1:W-:Y:S04]  /*36030*/  STL.64 [R1+0x988], R210 ;  /* 0x000988d201007387 */ /* 0x0003e80000100a00 */
[----:B-1----:R-:W4:Y:S04]  /*36040*/  LDL.LU R208, [R1+0x810] ;  /* 0x0008100001d07983 */ /* 0x002f280000300800 */
[----:B------:R-:W4:Y:S04]  /*36050*/  LDL.LU R209, [R1+0x814] ;  /* 0x0008140001d17983 */ /* 0x000f280000300800 */
[----:B------:R-:W4:Y:S04]  /*36060*/  LDL.LU R210, [R1+0x818] ;  /* 0x0008180001d27983 */ /* 0x000f280000300800 */
[----:B------:R-:W4:Y:S04]  /*36070*/  LDL.LU R211, [R1+0x81c] ;  /* 0x00081c0001d37983 */ /* 0x000f280000300800 */
[----:B------:R-:W-:Y:S04]  /*36080*/  STL.64 [R1+0x970], R68 ;  /* 0x0009704401007387 */ /* 0x000fe80000100a00 */
[----:B------:R1:W-:Y:S02]  /*36090*/  STL.64 [R1+0x978], R70 ;  /* 0x0009784601007387 */ /* 0x0003e40000100a00 */
[C---:B-1----:R-:W-:Y:S02]  /*360a0*/  HMMA.1688.F32.TF32 R68, R64.reuse, R12, R72 ;  /* 0x0000000c4044723c */ /* 0x042fe40000081048 */
[----:B------:R-:W4:Y:S11]  /*360b0*/  LDL.LU R72, [R1+0x840] ;  /* 0x0008400001487983 */ /* 0x000f360000300800 */
[----:B------:R-:W-:Y:S10]  /*360c0*/  @!UPT UIADD3 URZ, URZ, URZ, URZ ;  /* 0x0000003f3f3ff290 */ /* 0x000ff4000fffe03f */
[----:B------:R-:W-:Y:S04]  /*360d0*/  STL.64 [R1+0x960], R68 ;  /* 0x0009604401007387 */ /* 0x000fe80000100a00 */
[----:B------:R1:W-:Y:S04]  /*360e0*/  STL.64 [R1+0x968], R70 ;  /* 0x0009684601007387 */ /* 0x0003e80000100a00 */
[----:B------:R-:W4:Y:S04]  /*360f0*/  LDL.LU R73, [R1+0x844] ;  /* 0x0008440001497983 */ /* 0x000f280000300800 */
[----:B------:R-:W4:Y:S01]  /*36100*/  LDL.LU R74, [R1+0x848] ;  /* 0x00084800014a7983 */ /* 0x000f220000300800 */
[----:B-1----:R-:W-:Y:S03]  /*36110*/  HMMA.1688.F32.TF32 R68, R64, R248, R76 ;  /* 0x000000f84044723c */ /* 0x002fe6000008104c */
[----:B------:R-:W4:Y:S04]  /*36120*/  LDL.LU R75, [R1+0x84c] ;  /* 0x00084c00014b7983 */ /* 0x000f280000300800 */
[----:B------:R-:W4:Y:S11]  /*36130*/  LDL.LU R64, [R1+0x890] ;  /* 0x0008900001407983 */ /* 0x000f360000300800 */
[----:B------:R-:W-:Y:S05]  /*36140*/  @!UPT UIADD3 URZ, URZ, URZ, URZ ;  /* 0x0000003f3f3ff290 */ /* 0x000fea000fffe03f */
[----:B------:R-:W-:Y:S04]  /*36150*/  STL.64 [R1+0x860], R68 ;  /* 0x0008604401007387 */ /* 0x000fe80000100a00 */
[----:B------:R-:W-:Y:S04]  /*36160*/  STL.64 [R1+0x868], R70 ;  /* 0x0008684601007387 */ /* 0x000fe80000100a00 */
        /* <DEDUP_REMOVED lines=10> */
[----:B------:R-:W1:Y:S01]  /*36210*/  LDS R71, [R0+0x45100] ;  /* 0x0451000000477984 */ /* 0x000e620000000800 */
[C---:B--2---:R-:W-:Y:S08]  /*36220*/  HMMA.1688.F32.TF32 R120, R232.reuse, R52, R120 ;  /* 0x00000034e878723c */ /* 0x044ff00000081078 */
[C---:B---3--:R-:W-:Y:S08]  /*36230*/  HMMA.1688.F32.TF32 R124, R232.reuse, R4, R124 ;  /* 0x00000004e87c723c */ /* 0x048ff0000008107c */
[C---:B----4-:R-:W-:Y:S08]  /*36240*/  HMMA.1688.F32.TF32 R132, R232.reuse, R56, R132 ;  /* 0x00000038e884723c */ /* 0x050ff00000081084 */
        /* <DEDUP_REMOVED lines=21> */
[----:B-1----:R-:W3:Y:S04]  /*363a0*/  LDL.LU.64 R122, [R1+0x3230] ;  /* 0x00323000017a7983 */ /* 0x002ee80000300a00 */
[----:B------:R-:W3:Y:S01]  /*363b0*/  LDL.LU.64 R120, [R1+0x3228] ;  /* 0x0032280001787983 */ /* 0x000ee20000300a00 */
[C---:B------:R-:W-:Y:S08]  /*363c0*/  HMMA.1688.F32.TF32 R64, R232.reuse, R48, R64 ;  /* 0x00000030e840723c */ /* 0x040ff00000081040 */
[C---:B------:R-:W-:Y:S11]  /*363d0*/  HMMA.1688.F32.TF32 R76, R232.reuse, R44, R76 ;  /* 0x0000002ce84c723c */ /* 0x040ff6000008104c */
[----:B------:R-:W-:Y:S04]  /*363e0*/  @!UPT UIADD3 URZ, URZ, URZ, URZ ;  /* 0x0000003f3f3ff290 */ /* 0x000fe8000fffe03f */
[----:B------:R-:W-:Y:S04]  /*363f0*/  STL.64 [R1+0x900], R64 ;  /* 0x0009004001007387 */ /* 0x000fe80000100a00 */
[----:B------:R1:W-:Y:S02]  /*36400*/  STL.64 [R1+0x908], R66 ;  /* 0x0009084201007387 */ /* 0x0003e40000100a00 */
[C---:B-1----:R-:W-:Y:S02]  /*36410*/  HMMA.1688.F32.TF32 R64, R232.reuse, R40, R72 ;  /* 0x00000028e840723c */ /* 0x042fe40000081048 */
[----:B------:R-:W-:Y:S04]  /*36420*/  STL.64 [R1+0x8f0], R76 ;  /* 0x0008f04c01007387 */ /* 0x000fe80000100a00 */
[----:B------:R1:W-:Y:S02]  /*36430*/  STL.64 [R1+0x8f8], R78 ;  /* 0x0008f84e01007387 */ /* 0x0003e40000100a00 */
[C---:B------:R-:W-:Y:S08]  /*36440*/  HMMA.1688.F32.TF32 R72, R232.reuse, R32, R212 ;  /* 0x00000020e848723c */ /* 0x040ff000000810d4 */
[C---:B-1----:R-:W-:Y:S07]  /*36450*/  HMMA.1688.F32.TF32 R76, R232.reuse, R36, R208 ;  /* 0x00000024e84c723c */ /* 0x042fee00000810d0 */
[----:B------:R-:W-:Y:S04]  /*36460*/  STL.64 [R1+0x8e0], R64 ;  /* 0x0008e04001007387 */ /* 0x000fe80000100a00 */
[----:B------:R1:W-:Y:S02]  /*36470*/  STL.64 [R1+0x8e8], R66 ;  /* 0x0008e84201007387 */ /* 0x0003e40000100a00 */
[C---:B-1----:R-:W-:Y:S10]  /*36480*/  HMMA.1688.F32.TF32 R64, R232.reuse, R28, R216 ;  /* 0x0000001ce840723c */ /* 0x042ff400000810d8 */
[----:B------:R-:W-:Y:S04]  /*36490*/  STL.64 [R1+0x8d0], R76 ;  /* 0x0008d04c01007387 */ /* 0x000fe80000100a00 */
[----:B------:R1:W-:Y:S04]  /*364a0*/  STL.64 [R1+0x8d8], R78 ;  /* 0x0008d84e01007387 */ /* 0x0003e80000100a00 */
[----:B------:R-:W-:Y:S04]  /*364b0*/  STL.64 [R1+0x8c0], R72 ;  /* 0x0008c04801007387 */ /* 0x000fe80000100a00 */
[----:B------:R1:W-:Y:S02]  /*364c0*/  STL.64 [R1+0x8c8], R74 ;  /* 0x0008c84a01007387 */ /* 0x0003e40000100a00 */
[C---:B-1----:R-:W-:Y:S08]  /*364d0*/  HMMA.1688.F32.TF32 R76, R232.reuse, R24, R220 ;  /* 0x00000018e84c723c */ /* 0x042ff000000810dc */
[C---:B------:R-:W-:Y:S01]  /*364e0*/  HMMA.1688.F32.TF32 R72, R232.reuse, R20, R224 ;  /* 0x00000014e848723c */ /* 0x040fe200000810e0 */
[----:B------:R-:W-:Y:S04]  /*364f0*/  STL.64 [R1+0x8b0], R64 ;  /* 0x0008b04001007387 */ /* 0x000fe80000100a00 */
[----:B------:R1:W-:Y:S10]  /*36500*/  STL.64 [R1+0x8b8], R66 ;  /* 0x0008b84201007387 */ /* 0x0003f40000100a00 */
[----:B------:R-:W-:Y:S01]  /*36510*/  STL.64 [R1+0x8a0], R76 ;  /* 0x0008a04c01007387 */ /* 0x000fe20000100a00 */
[C---:B-1----:R-:W-:Y:S03]  /*36520*/  HMMA.1688.F32.TF32 R64, R232.reuse, R16, R228 ;  /* 0x00000010e840723c */ /* 0x042fe600000810e4 */
[----:B------:R1:W-:Y:S04]  /*36530*/  STL.64 [R1+0x8a8], R78 ;  /* 0x0008a84e01007387 */ /* 0x0003e80000100a00 */
[----:B------:R-:W-:Y:S04]  /*36540*/  STL.64 [R1+0x890], R72 ;  /* 0x0008904801007387 */ /* 0x000fe80000100a00 */
[----:B------:R1:W-:Y:S02]  /*36550*/  STL.64 [R1+0x898], R74 ;  /* 0x0008984a01007387 */ /* 0x0003e40000100a00 */
[C---:B-1----:R-:W-:Y:S08]  /*36560*/  HMMA.1688.F32.TF32 R76, R232.reuse, R12, R244 ;  /* 0x0000000ce84c723c */ /* 0x042ff000000810f4 */
[----:B------:R-:W-:Y:S02]  /*36570*/  HMMA.1688.F32.TF32 R72, R232, R248, R240 ;  /* 0x000000f8e848723c */ /* 0x000fe400000810f0 */
[----:B------:R-:W-:Y:S04]  /*36580*/  STL.64 [R1+0x880], R64 ;  /* 0x0008804001007387 */ /* 0x000fe80000100a00 */
[----:B------:R-:W-:Y:S02]  /*36590*/  STL.64 [R1+0x888], R66 ;  /* 0x0008884201007387 */ /* 0x000fe40000100a00 */
[C---:B------:R-:W-:Y:S02]  /*365a0*/  HMMA.1688.F32.TF32 R240, R68.reuse, R48, R140 ;  /* 0x0000003044f0723c */ /* 0x040fe4000008108c */
[----:B------:R-:W-:Y:S04]  /*365b0*/  LDS R64, [R2+0x44180] ;  /* 0x0441800002407984 */ /* 0x000fe80000000800 */
[----:B------:R-:W-:Y:S04]  /*365c0*/  LDS R66, [R2+0x45180] ;  /* 0x0451800002427984 */ /* 0x000fe80000000800 */
[----:B------:R-:W-:Y:S04]  /*365d0*/  STL.64 [R1+0x870], R76 ;  /* 0x0008704c01007387 */ /* 0x000fe80000100a00 */
[----:B------:R-:W-:Y:S04]  /*365e0*/  STL.64 [R1+0x878], R78 ;  /* 0x0008784e01007387 */ /* 0x000fe80000100a00 */
[----:B------:R-:W-:Y:S04]  /*365f0*/  STL.64 [R1+0x850], R72 ;  /* 0x0008504801007387 */ /* 0x000fe80000100a00 */
[----:B------:R2:W-:Y:S01]  /*36600*/  STL.64 [R1+0x858], R74 ;  /* 0x0008584a01007387 */ /* 0x0005e20000100a00 */
[C---:B------:R-:W-:Y:S03]  /*36610*/  HMMA.1688.F32.TF32 R84, R68.reuse, R40, R84 ;  /* 0x000000284454723c */ /* 0x040fe60000081054 */
[----:B------:R-:W-:Y:S04]  /*36620*/  LDS R65, [R3+0x44180] ;  /* 0x0441800003417984 */ /* 0x000fe80000000800 */
[----:B------:R-:W1:Y:S01]  /*36630*/  LDS R67, [R3+0x45180] ;  /* 0x0451800003437984 */ /* 0x000e620000000800 */
[C---:B--2---:R-:W-:Y:S08]  /*36640*/  HMMA.1688.F32.TF32 R72, R68.reuse, R56, R124 ;  /* 0x000000384448723c */ /* 0x044ff0000008107c */
[C---:B---3--:R-:W-:Y:S08]  /*36650*/  HMMA.1688.F32.TF32 R76, R68.reuse, R60, R120 ;  /* 0x0000003c444c723c */ /* 0x048ff00000081078 */
[C---:B----4-:R-:W-:Y:S11]  /*36660*/  HMMA.1688.F32.TF32 R120, R68.reuse, R8, R128 ;  /* 0x000000084478723c */ /* 0x050ff60000081080 */
[----:B------:R-:W-:Y:S04]  /*36670*/  @!UPT UIADD3 URZ, URZ, URZ, URZ ;  /* 0x0000003f3f3ff290 */ /* 0x000fe8000fffe03f */
[----:B------:R-:W-:Y:S04]  /*36680*/  STL.64 [R1+0x840], R76 ;  /* 0x0008404c01007387 */ /* 0x000fe80000100a00 */
[----:B------:R2:W-:Y:S04]  /*36690*/  STL.64 [R1+0x848], R78 ;  /* 0x0008484e01007387 */ /* 0x0005e80000100a00 */
[----:B------:R-:W-:Y:S04]  /*366a0*/  STL.64 [R1+0x830], R72 ;  /* 0x0008304801007387 */ /* 0x000fe80000100a00 */
[----:B------:R3:W-:Y:S01]  /*366b0*/  STL.64 [R1+0x838], R74 ;  /* 0x0008384a01007387 */ /* 0x0007e20000100a00 */
[C---:B--2---:R-:W-:Y:S08]  /*366c0*/  HMMA.1688.F32.TF32 R76, R68.reuse, R4, R132 ;  /* 0x00000004444c723c */ /* 0x044ff00000081084 */
[C---:B---3--:R-:W-:Y:S01]  /*366d0*/  HMMA.1688.F32.TF32 R72, R68.reuse, R52, R136 ;  /* 0x000000344448723c */ /* 0x048fe20000081088 */
[----:B------:R-:W-:Y:S04]  /*366e0*/  STL.64 [R1+0x810], R120 ;  /* 0x0008107801007387 */ /* 0x000fe80000100a00 */
[----:B------:R-:W-:Y:S04]  /*366f0*/  STL.64 [R1+0x818], R122 ;  /* 0x0008187a01007387 */ /* 0x000fe80000100a00 */
[----:B------:R-:W2:Y:S06]  /*36700*/  LDL.LU R228, [R1+0x1030] ;  /* 0x0010300001e47983 */ /* 0x000eac0000300800 */
[----:B------:R-:W-:Y:S04]  /*36710*/  STL.64 [R1+0x800], R76 ;  /* 0x0008004c01007387 */ /* 0x000fe80000100a00 */
[----:B------:R-:W-:Y:S04]  /*36720*/  STL.64 [R1+0x808], R78 ;  /* 0x0008084e01007387 */ /* 0x000fe80000100a00 */
        /* <DEDUP_REMOVED lines=63> */
[----:B------:R4:W-:Y:S04]  /*36b20*/  STL.64 [R1+0x7e8], R242 ;  /* 0x0007e8f201007387 */ /* 0x0009e80000100a00 */
[----:B------:R-:W3:Y:S04]  /*36b30*/  LDL.LU R141, [R1+0x1114] ;  /* 0x00111400018d7983 */ /* 0x000ee80000300800 */
[----:B------:R-:W3:Y:S04]  /*36b40*/  LDL.LU R142, [R1+0x1118] ;  /* 0x00111800018e7983 */ /* 0x000ee80000300800 */
[----:B------:R-:W3:Y:S01]  /*36b50*/  LDL.LU R143, [R1+0x111c] ;  /* 0x00111c00018f7983 */ /* 0x000ee20000300800 */
[C---:B----4-:R-:W-:Y:S08]  /*36b60*/  HMMA.1688.F32.TF32 R240, R68.reuse, R44, R80 ;  /* 0x0000002c44f0723c */ /* 0x050ff00000081050 */
[C---:B------:R-:W-:Y:S08]  /*36b70*/  HMMA.1688.F32.TF32 R80, R68.reuse, R36, R88 ;  /* 0x000000244450723c */ /* 0x040ff00000081058 */
[C---:B------:R-:W-:Y:S07]  /*36b80*/  HMMA.1688.F32.TF32 R88, R68.reuse, R32, R92 ;  /* 0x000000204458723c */ /* 0x040fee000008105c */
[----:B------:R-:W-:Y:S04]  /*36b90*/  STL.64 [R1+0x7d0], R240 ;  /* 0x0007d0f001007387 */ /* 0x000fe80000100a00 */
[----:B------:R-:W-:Y:S04]  /*36ba0*/  STL.64 [R1+0x7d8], R242 ;  /* 0x0007d8f201007387 */ /* 0x000fe80000100a00 */
[----:B------:R-:W-:Y:S04]  /*36bb0*/  STL.64 [R1+0x7c0], R84 ;  /* 0x0007c05401007387 */ /* 0x000fe80000100a00 */
[----:B------:R4:W-:Y:S04]  /*36bc0*/  STL.64 [R1+0x7c8], R86 ;  /* 0x0007c85601007387 */ /* 0x0009e80000100a00 */
[----:B------:R-:W-:Y:S04]  /*36bd0*/  STL.64 [R1+0x7b0], R80 ;  /* 0x0007b05001007387 */ /* 0x000fe80000100a00 */
[----:B------:R4:W-:Y:S02]  /*36be0*/  STL.64 [R1+0x7b8], R82 ;  /* 0x0007b85201007387 */ /* 0x0009e40000100a00 */
[C---:B----4-:R-:W-:Y:S02]  /*36bf0*/  HMMA.1688.F32.TF32 R84, R68.reuse, R28, R96 ;  /* 0x0000001c4454723c */ /* 0x050fe40000081060 */
[----:B------:R-:W-:Y:S04]  /*36c00*/  LDS R240, [R252+0x44180] ;  /* 0x04418000fcf07984 */ /* 0x000fe80000000800 */
[----:B------:R-:W-:Y:S02]  /*36c10*/  LDS R242, [R252+0x45180] ;  /* 0x04518000fcf27984 */ /* 0x000fe40000000800 */
[C---:B------:R-:W-:Y:S02]  /*36c20*/  HMMA.1688.F32.TF32 R80, R68.reuse, R24, R100 ;  /* 0x000000184450723c */ /* 0x040fe40000081064 */
[----:B------:R-:W-:Y:S04]  /*36c30*/  STL.64 [R1+0x7a0], R88 ;  /* 0x0007a05801007387 */ /* 0x000fe80000100a00 */
[----:B------:R4:W-:Y:S04]  /*36c40*/  STL.64 [R1+0x7a8], R90 ;  /* 0x0007a85a01007387 */ /* 0x0009e80000100a00 */
[----:B------:R-:W-:Y:S04]  /*36c50*/  LDS R241, [R0+0x44180] ;  /* 0x0441800000f17984 */ /* 0x000fe80000000800 */
[----:B------:R-:W1:Y:S01]  /*36c60*/  LDS R243, [R0+0x45180] ;  /* 0x0451800000f37984 */ /* 0x000e620000000800 */
[C---:B----4-:R-:W-:Y:S03]  /*36c70*/  HMMA.1688.F32.TF32 R88, R68.reuse, R20, R104 ;  /* 0x000000144458723c */ /* 0x050fe60000081068 */
[----:B------:R-:W-:Y:S04]  /*36c80*/  STL.64 [R1+0x790], R84 ;  /* 0x0007905401007387 */ /* 0x000fe80000100a00 */
[----:B------:R4:W-:Y:S04]  /*36c90*/  STL.64 [R1+0x798], R86 ;  /* 0x0007985601007387 */ /* 0x0009e80000100a00 */
[----:B------:R-:W-:Y:S04]  /*36ca0*/  STL.64 [R1+0x780], R80 ;  /* 0x0007805001007387 */ /* 0x000fe80000100a00 */
[----:B------:R4:W-:Y:S02]  /*36cb0*/  STL.64 [R1+0x788], R82 ;  /* 0x0007885201007387 */ /* 0x0009e40000100a00 */
[C---:B----4-:R-:W-:Y:S08]  /*36cc0*/  HMMA.1688.F32.TF32 R84, R68.reuse, R16, R108 ;  /* 0x000000104454723c */ /* 0x050ff0000008106c */
        /* <DEDUP_REMOVED lines=9> */
[----:B------:R1:W-:Y:S02]  /*36d60*/  STL.64 [R1+0x638], R70 ;  /* 0x0006384601007387 */ /* 0x0003e40000100a00 */
[C---:B-1----:R-:W-:Y:S08]  /*36d70*/  HMMA.1688.F32.TF32 R68, R64.reuse, R8, R132 ;  /* 0x000000084044723c */ /* 0x042ff00000081084 */
[C---:B--2---:R-:W-:Y:S08]  /*36d80*/  HMMA.1688.F32.TF32 R80, R64.reuse, R56, R136 ;  /* 0x000000384050723c */ /* 0x044ff00000081088 */
[C---:B---3--:R-:W-:Y:S11]  /*36d90*/  HMMA.1688.F32.TF32 R84, R64.reuse, R60, R140 ;  /* 0x0000003c4054723c */ /* 0x048ff6000008108c */
[----:B------:R-:W-:Y:S11]  /*36da0*/  @!UPT UIADD3 URZ, URZ, URZ, URZ ;  /* 0x0000003f3f3ff290 */ /* 0x000ff6000fffe03f */
[----:B------:R-:W-:Y:S01]  /*36db0*/  @!UPT UIADD3 URZ, URZ, URZ, URZ ;  /* 0x0000003f3f3ff290 */ /* 0x000fe2000fffe03f */
[----:B------:R-:W-:Y:S04]  /*36dc0*/  STL.64 [R1+0x740], R84 ;  /* 0x0007405401007387 */ /* 0x000fe80000100a00 */
[----:B------:R1:W-:Y:S04]  /*36dd0*/  STL.64 [R1+0x748], R86 ;  /* 0x0007485601007387 */ /* 0x0003e80000100a00 */
[----:B------:R-:W-:Y:S04]  /*36de0*/  STL.64 [R1+0x730], R80 ;  /* 0x0007305001007387 */ /* 0x000fe80000100a00 */
[----:B------:R2:W-:Y:S01]  /*36df0*/  STL.64 [R1+0x738], R82 ;  /* 0x0007385201007387 */ /* 0x0005e20000100a00 */
[C---:B-1----:R-:W-:Y:S03]  /*36e00*/  HMMA.1688.F32.TF32 R84, R64.reuse, R4, R128 ;  /* 0x000000044054723c */ /* 0x042fe60000081080 */
[----:B------:R-:W-:Y:S04]  /*36e10*/  STL.64 [R1+0x720], R68 ;  /* 0x0007204401007387 */ /* 0x000fe80000100a00 */
[----:B------:R1:W-:Y:S01]  /*36e20*/  STL.64 [R1+0x728], R70 ;  /* 0x0007284601007387 */ /* 0x0003e20000100a00 */
[C---:B--2---:R-:W-:Y:S08]  /*36e30*/  HMMA.1688.F32.TF32 R80, R64.reuse, R52, R124 ;  /* 0x000000344050723c */ /* 0x044ff0000008107c */
[C---:B-1----:R-:W-:Y:S07]  /*36e40*/  HMMA.1688.F32.TF32 R68, R64.reuse, R48, R120 ;  /* 0x000000304044723c */ /* 0x042fee0000081078 */
        /* <DEDUP_REMOVED lines=9> */
[----:B------:R-:W-:Y:S01]  /*36ee0*/  STL.64 [R1+0x6e0], R84 ;  /* 0x0006e05401007387 */ /* 0x000fe20000100a00 */
[C---:B------:R-:W-:Y:S03]  /*36ef0*/  HMMA.1688.F32.TF32 R76, R64.reuse, R32, R208 ;  /* 0x00000020404c723c */ /* 0x040fe600000810d0 */
[----:B------:R-:W-:Y:S04]  /*36f00*/  STL.64 [R1+0x6e8], R86 ;  /* 0x0006e85601007387 */ /* 0x000fe80000100a00 */
[----:B------:R-:W-:Y:S01]  /*36f10*/  STL.64 [R1+0x6d0], R80 ;  /* 0x0006d05001007387 */ /* 0x000fe20000100a00 */
[C---:B------:R-:W-:Y:S03]  /*36f20*/  HMMA.1688.F32.TF32 R72, R64.reuse, R28, R212 ;  /* 0x0000001c4048723c */ /* 0x040fe600000810d4 */
[----:B------:R-:W-:Y:S04]  /*36f30*/  STL.64 [R1+0x6d8], R82 ;  /* 0x0006d85201007387 */ /* 0x000fe80000100a00 */
        /* <DEDUP_REMOVED lines=8> */
[----:B------:R-:W-:Y:S01]  /*36fc0*/  STL.64 [R1+0x690], R68 ;  /* 0x0006904401007387 */ /* 0x000fe20000100a00 */
[C---:B--2---:R-:W-:Y:S03]  /*36fd0*/  HMMA.1688.F32.TF32 R72, R64.reuse, R16, R224 ;  /* 0x000000104048723c */ /* 0x044fe600000810e0 */
[----:B------:R1:W-:Y:S05]  /*36fe0*/  STL.64 [R1+0x698], R70 ;  /* 0x0006984601007387 */ /* 0x0003ea0000100a00 */
[C---:B-1----:R-:W-:Y:S08]  /*36ff0*/  HMMA.1688.F32.TF32 R68, R64.reuse, R12, R228 ;  /* 0x0000000c4044723c */ /* 0x042ff000000810e4 */
[----:B------:R-:W-:Y:S01]  /*37000*/  HMMA.1688.F32.TF32 R64, R64, R248, R244 ;  /* 0x000000f84040723c */ /* 0x000fe200000810f4 */
        /* <DEDUP_REMOVED lines=12> */
[----:B------:R-:W-:Y:S04]  /*370d0*/  LDS R245, [R3+0x44200] ;  /* 0x0442000003f57984 */ /* 0x000fe80000000800 */
[----:B------:R-:W1:Y:S01]  /*370e0*/  LDS R247, [R3+0x45200] ;  /* 0x0452000003f77984 */ /* 0x000e620000000800 */
[C---:B------:R-:W-:Y:S07]  /*370f0*/  HMMA.1688.F32.TF32 R72, R240.reuse, R8, R192 ;  /* 0x00000008f048723c */ /* 0x040fee00000810c0 */
[----:B------:R-:W-:Y:S04]  /*37100*/  STL.64 [R1+0x640], R68 ;  /* 0x0006404401007387 */ /* 0x000fe80000100a00 */
[----:B------:R2:W-:Y:S04]  /*37110*/  STL.64 [R1+0x648], R70 ;  /* 0x0006484601007387 */ /* 0x0005e80000100a00 */
[----:B------:R-:W-:Y:S04]  /*37120*/  STL.64 [R1+0x620], R64 ;  /* 0x0006204001007387 */ /* 0x000fe80000100a00 */
[----:B------:R3:W-:Y:S01]  /*37130*/  STL.64 [R1+0x628], R66 ;  /* 0x0006284201007387 */ /* 0x0007e20000100a00 */
[C---:B--2---:R-:W-:Y:S08]  /*37140*/  HMMA.1688.F32.TF32 R68, R240.reuse, R4, R196 ;  /* 0x00000004f044723c */ /* 0x044ff000000810c4 */
[C---:B---3--:R-:W-:Y:S01]  /*37150*/  HMMA.1688.F32.TF32 R64, R240.reuse, R52, R200 ;  /* 0x00000034f040723c */ /* 0x048fe200000810c8 */
[----:B------:R-:W-:Y:S04]  /*37160*/  STL.64 [R1+0x610], R72 ;  /* 0x0006104801007387 */ /* 0x000fe80000100a00 */
[----:B------:R2:W-:Y:S10]  /*37170*/  STL.64 [R1+0x618], R74 ;  /* 0x0006184a01007387 */ /* 0x0005f40000100a00 */
[----:B------:R-:W-:Y:S01]  /*37180*/  STL.64 [R1+0x600], R68 ;  /* 0x0006004401007387 */ /* 0x000fe20000100a00 */
[C---:B--2---:R-:W-:Y:S03]  /*37190*/  HMMA.1688.F32.TF32 R72, R240.reuse, R48, R204 ;  /* 0x00000030f048723c */ /* 0x044fe600000810cc */
[----:B------:R2:W-:Y:S04]  /*371a0*/  STL.64 [R1+0x608], R70 ;  /* 0x0006084601007387 */ /* 0x0005e80000100a00 */
[----:B------:R-:W-:Y:S04]  /*371b0*/  STL.64 [R1+0x5f0], R64 ;  /* 0x0005f04001007387 */ /* 0x000fe80000100a00 */
[----:B------:R3:W-:Y:S01]  /*371c0*/  STL.64 [R1+0x5f8], R66 ;  /* 0x0005f84201007387 */ /* 0x0007e20000100a00 */
[C---:B--2---:R-:W-:Y:S08]  /*371d0*/  HMMA.1688.F32.TF32 R68, R240.reuse, R44, R144 ;  /* 0x0000002cf044723c */ /* 0x044ff00000081090 */
[C---:B---3--:R-:W-:Y:S03]  /*371e0*/  HMMA.1688.F32.TF32 R64, R240.reuse, R40, R148 ;  /* 0x00000028f040723c */ /* 0x048fe60000081094 */
[----:B------:R2:W-:Y:S04]  /*371f0*/  STL.64 [R1+0x5e0], R72 ;  /* 0x0005e04801007387 */ /* 0x0005e80000100a00 */
[----:B------:R3:W-:Y:S04]  /*37200*/  STL.64 [R1+0x5e8], R74 ;  /* 0x0005e84a01007387 */ /* 0x0007e80000100a00 */
[----:B------:R-:W4:Y:S04]  /*37210*/  LDL.LU R224, [R1+0x1240] ;  /* 0x0012400001e07983 */ /* 0x000f280000300800 */
[----:B------:R-:W-:Y:S04]  /*37220*/  STL.64 [R1+0x5d0], R68 ;  /* 0x0005d04401007387 */ /* 0x000fe80000100a00 */
[----:B------:R-:W-:Y:S04]  /*37230*/  STL.64 [R1+0x5d8], R70 ;  /* 0x0005d84601007387 */ /* 0x000fe80000100a00 */
[----:B------:R-:W-:Y:S04]  /*37240*/  STL.64 [R1+0x5c0], R64 ;  /* 0x0005c04001007387 */ /* 0x000fe80000100a00 */
[----:B------:R1:W-:Y:S04]  /*37250*/  STL.64 [R1+0x5c8], R66 ;  /* 0x0005c84201007387 */ /* 0x0003e80000100a00 */
        /* <DEDUP_REMOVED lines=15> */
[----:B--2---:R-:W2:Y:S04]  /*37350*/  LDL.LU R72, [R1+0x1290] ;  /* 0x0012900001487983 */ /* 0x004ea80000300800 */
        /* <DEDUP_REMOVED lines=43> */
[C---:B-1----:R-:W-:Y:S08]  /*37610*/  HMMA.1688.F32.TF32 R64, R240.reuse, R36, R152 ;  /* 0x00000024f040723c */ /* 0x042ff00000081098 */
[C---:B------:R-:W-:Y:S08]  /*37620*/  HMMA.1688.F32.TF32 R80, R240.reuse, R32, R156 ;  /* 0x00000020f050723c */ /* 0x040ff0000008109c */
[C---:B------:R-:W-:Y:S07]  /*37630*/  HMMA.1688.F32.TF32 R68, R240.reuse, R28, R160 ;  /* 0x0000001cf044723c */ /* 0x040fee00000810a0 */
[----:B------:R-:W-:Y:S04]  /*37640*/  STL.64 [R1+0x5b0], R64 ;  /* 0x0005b04001007387 */ /* 0x000fe80000100a00 */
[----:B------:R1:W-:Y:S02]  /*37650*/  STL.64 [R1+0x5b8], R66 ;  /* 0x0005b84201007387 */ /* 0x0003e40000100a00 */
[C---:B-1----:R-:W-:Y:S02]  /*37660*/  HMMA.1688.F32.TF32 R64, R240.reuse, R24, R164 ;  /* 0x00000018f040723c */ /* 0x042fe400000810a4 */
[----:B------:R-:W-:Y:S04]  /*37670*/  STL.64 [R1+0x5a0], R80 ;  /* 0x0005a05001007387 */ /* 0x000fe80000100a00 */
[----:B------:R1:W-:Y:S04]  /*37680*/  STL.64 [R1+0x5a8], R82 ;  /* 0x0005a85201007387 */ /* 0x0003e80000100a00 */
[----:B------:R-:W-:Y:S04]  /*37690*/  STL.64 [R1+0x590], R68 ;  /* 0x0005904401007387 */ /* 0x000fe80000100a00 */
[----:B------:R1:W-:Y:S02]  /*376a0*/  STL.64 [R1+0x598], R70 ;  /* 0x0005984601007387 */ /* 0x0003e40000100a00 */
[C---:B-1----:R-:W-:Y:S07]  /*376b0*/  HMMA.1688.F32.TF32 R80, R240.reuse, R20, R168 ;  /* 0x00000014f050723c */ /* 0x042fee00000810a8 */
[----:B------:R-:W-:Y:S01]  /*376c0*/  STL.64 [R1+0x580], R64 ;  /* 0x0005804001007387 */ /* 0x000fe20000100a00 */
[C---:B------:R-:W-:Y:S03]  /*376d0*/  HMMA.1688.F32.TF32 R68, R240.reuse, R16, R172 ;  /* 0x00000010f044723c */ /* 0x040fe600000810ac */
[----:B------:R1:W-:Y:S04]  /*376e0*/  STL.64 [R1+0x588], R66 ;  /* 0x0005884201007387 */ /* 0x0003e80000100a00 */
[----:B------:R-:W-:Y:S04]  /*376f0*/  LDS R172, [R2+0x44380] ;  /* 0x0443800002ac7984 */ /* 0x000fe80000000800 */
[----:B------:R-:W-:Y:S01]  /*37700*/  LDS R174, [R2+0x45380] ;  /* 0x0453800002ae7984 */ /* 0x000fe20000000800 */
[C---:B-1----:R-:W-:Y:S03]  /*37710*/  HMMA.1688.F32.TF32 R64, R240.reuse, R12, R176 ;  /* 0x0000000cf040723c */ /* 0x042fe600000810b0 */
[----:B------:R-:W-:Y:S04]  /*37720*/  LDS R173, [R3+0x44380] ;  /* 0x0443800003ad7984 */ /* 0x000fe80000000800 */
[----:B------:R-:W-:Y:S01]  /*37730*/  LDS R175, [R3+0x45380] ;  /* 0x0453800003af7984 */ /* 0x000fe20000000800 */
[----:B------:R-:W-:Y:S03]  /*37740*/  HMMA.1688.F32.TF32 R240, R240, R248, R180 ;  /* 0x000000f8f0f0723c */ /* 0x000fe600000810b4 */
[----:B------:R-:W-:Y:S04]  /*37750*/  STL.64 [R1+0x510], R80 ;  /* 0x0005105001007387 */ /* 0x000fe80000100a00 */
[----:B------:R2:W-:Y:S04]  /*37760*/  STL.64 [R1+0x518], R82 ;  /* 0x0005185201007387 */ /* 0x0005e80000100a00 */
[----:B------:R-:W-:Y:S04]  /*37770*/  STL.64 [R1+0x200], R68 ;  /* 0x0002004401007387 */ /* 0x000fe80000100a00 */
[----:B------:R-:W-:Y:S04]  /*37780*/  STL.64 [R1+0x208], R70 ;  /* 0x0002084601007387 */ /* 0x000fe80000100a00 */
[----:B------:R-:W-:Y:S04]  /*37790*/  LDS R68, [R252+0x44200] ;  /* 0x04420000fc447984 */ /* 0x000fe80000000800 */
[----:B------:R-:W-:Y:S04]  /*377a0*/  LDS R70, [R252+0x45200] ;  /* 0x04520000fc467984 */ /* 0x000fe80000000800 */
[----:B------:R-:W-:Y:S04]  /*377b0*/  STL [R1+0x3120], R240 ;  /* 0x003120f001007387 */ /* 0x000fe80000100800 */
[----:B------:R-:W-:Y:S04]  /*377c0*/  STL.64 [R1+0xf0], R64 ;  /* 0x0000f04001007387 */ /* 0x000fe80000100a00 */
[----:B------:R4:W-:Y:S04]  /*377d0*/  STL.64 [R1+0xf8], R66 ;  /* 0x0000f84201007387 */ /* 0x0009e80000100a00 */
[----:B------:R-:W-:Y:S04]  /*377e0*/  STL [R1+0x311c], R241 ;  /* 0x00311cf101007387 */ /* 0x000fe80000100800 */
[----:B------:R-:W-:Y:S04]  /*377f0*/  STL [R1+0x3118], R242 ;  /* 0x003118f201007387 */ /* 0x000fe80000100800 */
[----:B------:R-:W-:Y:S04]  /*37800*/  STL [R1+0x3114], R243 ;  /* 0x003114f301007387 */ /* 0x000fe80000100800 */
        /* <DEDUP_REMOVED lines=24> */
[C---:B------:R-:W-:Y:S08]  /*37990*/  HMMA.1688.F32.TF32 R76, R244.reuse, R32, R208 ;  /* 0x00000020f44c723c */ /* 0x040ff000000810d0 */
[C---:B------:R-:W-:Y:S01]  /*379a0*/  HMMA.1688.F32.TF32 R72, R244.reuse, R28, R212 ;  /* 0x0000001cf448723c */ /* 0x040fe200000810d4 */
        /* <DEDUP_REMOVED lines=14> */
[----:B------:R-:W-:Y:S04]  /*37a90*/  STL.64 [R1+0x38], R66 ;  /* 0x0000384201007387 */ /* 0x000fe80000100a00 */
[----:B------:R-:W-:Y:S04]  /*37aa0*/  STL.64 [R1+0x20], R76 ;  /* 0x0000204c01007387 */ /* 0x000fe80000100a00 */
[----:B------:R-:W-:Y:S04]  /*37ab0*/  STL.64 [R1+0x28], R78 ;  /* 0x0000284e01007387 */ /* 0x000fe80000100a00 */
[----:B------:R2:W-:Y:S04]  /*37ac0*/  STL.64 [R1+0x10], R72 ;  /* 0x0000104801007387 */ /* 0x0005e80000100a00 */
        /* <DEDUP_REMOVED lines=24> */
[----:B------:R-:W2:Y:S01]  /*37c50*/  LDL.LU R123, [R1+0xaac] ;  /* 0x000aac00017b7983 */ /* 0x000ea20000300800 */
[----:B------:R-:W-:Y:S03]  /*37c60*/  HMMA.1688.F32.TF32 R64, R244, R12, R228 ;  /* 0x0000000cf440723c */ /* 0x000fe600000810e4 */
        /* <DEDUP_REMOVED lines=16> */
[----:B------:R-:W1:Y:S04]  /*37d70*/  LDL.LU R140, [R1+0x170] ;  /* 0x00017000018c7983 */ /* 0x000e680000300800 */
[----:B------:R-:W1:Y:S04]  /*37d80*/  LDL.LU R141, [R1+0x174] ;  /* 0x00017400018d7983 */ /* 0x000e680000300800 */
[----:B------:R-:W1:Y:S04]  /*37d90*/  LDL.LU R142, [R1+0x178] ;  /* 0x00017800018e7983 */ /* 0x000e680000300800 */
[----:B------:R-:W1:Y:S04]  /*37da0*/  LDL.LU R143, [R1+0x17c] ;  /* 0x00017c00018f7983 */ /* 0x000e680000300800 */
        /* <DEDUP_REMOVED lines=17> */
[----:B------:R-:W-:Y:S01]  /*37ec0*/  IMAD.MOV.U32 R243, RZ, RZ, R67 ;  /* 0x000000fffff37224 */ /* 0x000fe200078e0043 */
[----:B------:R-:W-:Y:S01]  /*37ed0*/  LDS R66, [R2+0x45280] ;  /* 0x0452800002427984 */ /* 0x000fe20000000800 */
[----:B------:R-:W-:Y:S02]  /*37ee0*/  IMAD.MOV.U32 R240, RZ, RZ, R64 ;  /* 0x000000fffff07224 */ /* 0x000fe400078e0040 */
[----:B------:R-:W-:Y:S01]  /*37ef0*/  IMAD.MOV.U32 R241, RZ, RZ, R65 ;  /* 0x000000fffff17224 */ /* 0x000fe200078e0041 */
[----:B------:R-:W-:Y:S04]  /*37f00*/  STL.64 [R1+0x3130], R242 ;  /* 0x003130f201007387 */ /* 0x000fe80000100a00 */
[----:B------:R-:W-:Y:S04]  /*37f10*/  STL.64 [R1+0x3128], R240 ;  /* 0x003128f001007387 */ /* 0x000fe80000100a00 */
[----:B------:R-:W4:Y:S04]  /*37f20*/  LDL.LU R224, [R1+0xbb0] ;  /* 0x000bb00001e07983 */ /* 0x000f280000300800 */
[----:B------:R-:W4:Y:S04]  /*37f30*/  LDL.LU R225, [R1+0xbb4] ;  /* 0x000bb40001e17983 */ /* 0x000f280000300800 */
[----:B------:R-:W4:Y:S04]  /*37f40*/  LDL.LU R226, [R1+0xbb8] ;  /* 0x000bb80001e27983 */ /* 0x000f280000300800 */
[----:B------:R-:W4:Y:S04]  /*37f50*/  LDL.LU R227, [R1+0xbbc] ;  /* 0x000bbc0001e37983 */ /* 0x000f280000300800 */
[----:B------:R-:W-:Y:S04]  /*37f60*/  LDS R64, [R2+0x44280] ;  /* 0x0442800002407984 */ /* 0x000fe80000000800 */
[----:B------:R-:W-:Y:S04]  /*37f70*/  LDS R65, [R3+0x44280] ;  /* 0x0442800003417984 */ /* 0x000fe80000000800 */
[----:B------:R-:W1:Y:S01]  /*37f80*/  LDS R67, [R3+0x45280] ;  /* 0x0452800003437984 */ /* 0x000e620000000800 */
[----:B--2---:R-:W-:Y:S03]  /*37f90*/  HMMA.1688.F32.TF32 R244, R244, R248, R228 ;  /* 0x000000f8f4f4723c */ /* 0x004fe600000810e4 */
[----:B------:R-:W2:Y:S04]  /*37fa0*/  LDL.LU R228, [R1+0xba0] ;  /* 0x000ba00001e47983 */ /* 0x000ea80000300800 */
[----:B------:R-:W2:Y:S04]  /*37fb0*/  LDL.LU R229, [R1+0xba4] ;  /* 0x000ba40001e57983 */ /* 0x000ea80000300800 */
[----:B------:R-:W2:Y:S04]  /*37fc0*/  LDL.LU R230, [R1+0xba8] ;  /* 0x000ba80001e67983 */ /* 0x000ea80000300800 */
[----:B------:R-:W2:Y:S08]  /*37fd0*/  LDL.LU R231, [R1+0xbac] ;  /* 0x000bac0001e77983 */ /* 0x000eb00000300800 */
[----:B------:R-:W-:Y:S04]  /*37fe0*/  STL [R1+0x30e4], R244 ;  /* 0x0030e4f401007387 */ /* 0x000fe80000100800 */
[----:B------:R-:W-:Y:S01]  /*37ff0*/  STL [R1+0x30e0], R245 ;  /* 0x0030e0f501007387 */ /* 0x000fe20000100800 */
[C---:B-1----:R-:W-:Y:S08]  /*38000*/  HMMA.1688.F32.TF32 R84, R68.reuse, R56, R140 ;  /* 0x000000384454723c */ /* 0x042ff0000008108c */
[C---:B---3--:R-:W-:Y:S08]  /*38010*/  HMMA.1688.F32.TF32 R88, R68.reuse, R60, R80 ;  /* 0x0000003c4458723c */ /* 0x048ff00000081050 */
[C---:B------:R-:W-:Y:S01]  /*38020*/  HMMA.1688.F32.TF32 R80, R68.reuse, R8, R136 ;  /* 0x000000084450723c */ /* 0x040fe20000081088 */
[----:B------:R-:W-:Y:S04]  /*38030*/  STL [R1+0x30dc], R246 ;  /* 0x0030dcf601007387 */ /* 0x000fe80000100800 */
[----:B------:R-:W-:Y:S10]  /*38040*/  STL [R1+0x30d8], R247 ;  /* 0x0030d8f701007387 */ /* 0x000ff40000100800 */
[----:B------:R-:W-:Y:S04]  /*38050*/  STL.64 [R1+0x1f0], R88 ;  /* 0x0001f05801007387 */ /* 0x000fe80000100a00 */
[----:B------:R4:W-:Y:S04]  /*38060*/  STL.64 [R1+0x1f8], R90 ;  /* 0x0001f85a01007387 */ /* 0x0009e80000100a00 */
[----:B------:R-:W-:Y:S04]  /*38070*/  STL.64 [R1+0x1e0], R84 ;  /* 0x0001e05401007387 */ /* 0x000fe80000100a00 */
[----:B------:R1:W-:Y:S01]  /*38080*/  STL.64 [R1+0x1e8], R86 ;  /* 0x0001e85601007387 */ /* 0x0003e20000100a00 */
[C---:B----4-:R-:W-:Y:S03]  /*38090*/  HMMA.1688.F32.TF32 R88, R68.reuse, R4, R132 ;  /* 0x000000044458723c */ /* 0x050fe60000081084 */
[----:B------:R-:W-:Y:S04]  /*380a0*/  STL.64 [R1+0x1d0], R80 ;  /* 0x0001d05001007387 */ /* 0x000fe80000100a00 */
[----:B------:R3:W-:Y:S01]  /*380b0*/  STL.64 [R1+0x1d8], R82 ;  /* 0x0001d85201007387 */ /* 0x0007e20000100a00 */
[C---:B-1----:R-:W-:Y:S08]  /*380c0*/  HMMA.1688.F32.TF32 R84, R68.reuse, R52, R128 ;  /* 0x000000344454723c */ /* 0x042ff00000081080 */
[C---:B---3--:R-:W-:Y:S07]  /*380d0*/  HMMA.1688.F32.TF32 R80, R68.reuse, R48, R124 ;  /* 0x000000304450723c */ /* 0x048fee000008107c */
        /* <DEDUP_REMOVED lines=8> */
[C---:B-1----:R-:W-:Y:S08]  /*38160*/  HMMA.1688.F32.TF32 R80, R68.reuse, R36, R76 ;  /* 0x000000244450723c */ /* 0x042ff0000008104c */
        /* <DEDUP_REMOVED lines=16> */
[----:B------:R-:W-:Y:S04]  /*38270*/  STL.64 [R1+0x148], R82 ;  /* 0x0001485201007387 */ /* 0x000fe80000100a00 */
[----:B------:R-:W-:Y:S04]  /*38280*/  STL.64 [R1+0x130], R76 ;  /* 0x0001304c01007387 */ /* 0x000fe80000100a00 */
[----:B------:R-:W-:Y:S04]  /*38290*/  STL.64 [R1+0x138], R78 ;  /* 0x0001384e01007387 */ /* 0x000fe80000100a00 */
[----:B------:R1:W-:Y:S01]  /*382a0*/  STL [R1+0x12c], R75 ;  /* 0x00012c4b01007387 */ /* 0x0003e20000100800 */
[----:B------:R-:W-:-:S02]  /*382b0*/  IMAD.MOV.U32 R245, RZ, RZ, R72 ;  /* 0x000000fffff57224 */ /* 0x000fc400078e0048 */
[----:B------:R-:W-:Y:S02]  /*382c0*/  IMAD.MOV.U32 R246, RZ, RZ, R73 ;  /* 0x000000fffff67224 */ /* 0x000fe400078e0049 */
[----:B------:R-:W-:Y:S02]  /*382d0*/  IMAD.MOV.U32 R247, RZ, RZ, R74 ;  /* 0x000000fffff77224 */ /* 0x000fe400078e004a */
[C---:B-1----:R-:W-:Y:S03]  /*382e0*/  HMMA.1688.F32.TF32 R72, R68.reuse, R12, R224 ;  /* 0x0000000c4448723c */ /* 0x042fe600000810e0 */
[----:B------:R-:W-:Y:S04]  /*382f0*/  STL [R1+0x30f0], R247 ;  /* 0x0030f0f701007387 */ /* 0x000fe80000100800 */
[----:B------:R-:W-:Y:S04]  /*38300*/  STL [R1+0x30ec], R246 ;  /* 0x0030ecf601007387 */ /* 0x000fe80000100800 */
[----:B------:R-:W-:Y:S11]  /*38310*/  STL [R1+0x30e8], R245 ;  /* 0x0030e8f501007387 */ /* 0x000ff60000100800 */
[----:B------:R-:W-:Y:S02]  /*38320*/  @!UPT UIADD3 URZ, URZ, URZ, URZ ;  /* 0x0000003f3f3ff290 */ /* 0x000fe4000fffe03f */
[----:B------:R-:W-:Y:S01]  /*38330*/  IMAD.MOV.U32 R244, RZ, RZ, R75 ;  /* 0x000000fffff47224 */ /* 0x000fe200078e004b */
[----:B------:R1:W-:Y:S04]  /*38340*/  STL.64 [R1+0x110], R72 ;  /* 0x0001104801007387 */ /* 0x0003e80000100a00 */
[----:B------:R3:W-:Y:S04]  /*38350*/  STL [R1+0x118], R74 ;  /* 0x0001184a01007387 */ /* 0x0007e80000100800 */
[----:B------:R-:W-:Y:S01]  /*38360*/  STL [R1+0x30f4], R244 ;  /* 0x0030f4f401007387 */ /* 0x000fe20000100800 */
[----:B--2---:R-:W-:Y:S11]  /*38370*/  HMMA.1688.F32.TF32 R68, R68, R248, R228 ;  /* 0x000000f84444723c */ /* 0x004ff600000810e4 */
[----:B------:R-:W-:Y:S11]  /*38380*/  @!UPT UIADD3 URZ, URZ, URZ, URZ ;  /* 0x0000003f3f3ff290 */ /* 0x000ff6000fffe03f */
[----:B------:R-:W-:Y:S01]  /*38390*/  @!UPT UIADD3 URZ, URZ, URZ, URZ ;  /* 0x0000003f3f3ff290 */ /* 0x000fe2000fffe03f */
[----:B------:R-:W-:Y:S04]  /*383a0*/  STL [R1+0x100], R68 ;  /* 0x0001004401007387 */ /* 0x000fe80000100800 */
        /* <DEDUP_REMOVED lines=55> */
[----:B------:R-:W-:-:S03]  /*38720*/  IMAD.MOV.U32 R245, RZ, RZ, R71 ;  /* 0x000000fffff57224 */ /* 0x000fc600078e0047 */
[----:B------:R-:W-:Y:S04]  /*38730*/  STL [R1+0x3100], R247 ;  /* 0x003100f701007387 */ /* 0x000fe80000100800 */
[----:B------:R1:W-:Y:S04]  /*38740*/  STL [R1+0x30fc], R246 ;  /* 0x0030fcf601007387 */ /* 0x0003e80000100800 */
[----:B------:R1:W-:Y:S04]  /*38750*/  STL [R1+0x30f8], R245 ;  /* 0x0030f8f501007387 */ /* 0x0003e80000100800 */
[----:B------:R-:W-:Y:S04]  /*38760*/  LDS R70, [R252+0x45280] ;  /* 0x04528000fc467984 */ /* 0x000fe80000000800 */
[----:B------:R-:W-:Y:S04]  /*38770*/  LDS R69, [R0+0x44280] ;  /* 0x0442800000457984 */ /* 0x000fe80000000800 */
[----:B------:R-:W1:Y:S01]  /*38780*/  LDS R71, [R0+0x45280] ;  /* 0x0452800000477984 */ /* 0x000e620000000800 */
[C---:B---3--:R-:W-:Y:S08]  /*38790*/  HMMA.1688.F32.TF32 R80, R64.reuse, R56, R128 ;  /* 0x000000384050723c */ /* 0x048ff00000081080 */
[----:B--2---:R-:W-:Y:S11]  /*387a0*/  HMMA.1688.F32.TF32 R84, R64, R60, R132 ;  /* 0x0000003c4054723c */ /* 0x004ff60000081084 */
[----:B------:R-:W-:Y:S05]  /*387b0*/  @!UPT UIADD3 URZ, URZ, URZ, URZ ;  /* 0x0000003f3f3ff290 */ /* 0x000fea000fffe03f */
[----:B-1----:R-:W-:Y:S02]  /*387c0*/  IMAD.MOV.U32 R246, RZ, RZ, R80 ;  /* 0x000000fffff67224 */ /* 0x002fe400078e0050 */
[----:B------:R-:W-:Y:S02]  /*387d0*/  IMAD.MOV.U32 R245, RZ, RZ, R81 ;  /* 0x000000fffff57224 */ /* 0x000fe400078e0051 */
[----:B------:R-:W-:-:S03]  /*387e0*/  IMAD.MOV.U32 R244, RZ, RZ, R83 ;  /* 0x000000fffff47224 */ /* 0x000fc600078e0053 */
[----:B------:R-:W-:Y:S04]  /*387f0*/  STL.64 [R1+0x500], R84 ;  /* 0x0005005401007387 */ /* 0x000fe80000100a00 */
[----:B------:R-:W-:Y:S04]  /*38800*/  STL.64 [R1+0x508], R86 ;  /* 0x0005085601007387 */ /* 0x000fe80000100a00 */
[----:B------:R4:W-:Y:S02]  /*38810*/  STL [R1+0x4f8], R82 ;  /* 0x0004f85201007387 */ /* 0x0009e40000100800 */
[----:B----4-:R-:W-:Y:S02]  /*38820*/  HMMA.1688.F32.TF32 R80, R64, R8, R124 ;  /* 0x000000084050723c */ /* 0x010fe4000008107c */
[----:B------:R-:W-:Y:S04]  /*38830*/  STL [R1+0x310c], R244 ;  /* 0x00310cf401007387 */ /* 0x000fe80000100800 */
[----:B------:R-:W-:Y:S04]  /*38840*/  STL [R1+0x3108], R246 ;  /* 0x003108f601007387 */ /* 0x000fe80000100800 */
[----:B------:R-:W-:Y:S11]  /*38850*/  STL [R1+0x3104], R245 ;  /* 0x003104f501007387 */ /* 0x000ff60000100800 */
[----:B------:R-:W-:Y:S02]  /*38860*/  @!UPT UIADD3 URZ, URZ, URZ, URZ ;  /* 0x0000003f3f3ff290 */ /* 0x000fe4000fffe03f */
[----:B------:R-:W-:Y:S01]  /*38870*/  STL.64 [R1+0x4e0], R80 ;  /* 0x0004e05001007387 */ /* 0x000fe20000100a00 */
[----:B------:R-:W-:-:S03]  /*38880*/  MOV R247, R83 ;  /* 0x0000005300f77202 */ /* 0x000fc60000000f00 */
[----:B------:R1:W-:Y:S02]  /*38890*/  STL [R1+0x4e8], R82 ;  /* 0x0004e85201007387 */ /* 0x0003e40000100800 */
[C---:B-1----:R-:W-:Y:S02]  /*388a0*/  HMMA.1688.F32.TF32 R80, R64.reuse, R4, R120 ;  /* 0x000000044050723c */ /* 0x042fe40000081078 */
[----:B------:R-:W-:Y:S06]  /*388b0*/  STL [R1+0x3110], R247 ;  /* 0x003110f701007387 */ /* 0x000fec0000100800 */
[C---:B------:R-:W-:Y:S08]  /*388c0*/  HMMA.1688.F32.TF32 R76, R64.reuse, R48, R76 ;  /* 0x00000030404c723c */ /* 0x040ff0000008104c */
[----:B------:R-:W-:Y:S07]  /*388d0*/  HMMA.1688.F32.TF32 R72, R64, R44, R72 ;  /* 0x0000002c4048723c */ /* 0x000fee0000081048 */
[----:B------:R1:W-:Y:S01]  /*388e0*/  STL [R1+0x4d0], R80 ;  /* 0x0004d05001007387 */ /* 0x0003e20000100800 */
[----:B------:R-:W-:-:S02]  /*388f0*/  IMAD.MOV.U32 R244, RZ, RZ, R81 ;  /* 0x000000fffff47224 */ /* 0x000fc400078e0051 */
[----:B------:R-:W-:Y:S02]  /*38900*/  IMAD.MOV.U32 R246, RZ, RZ, R82 ;  /* 0x000000fffff67224 */ /* 0x000fe400078e0052 */
[----:B------:R-:W-:Y:S02]  /*38910*/  IMAD.MOV.U32 R245, RZ, RZ, R83 ;  /* 0x000000fffff57224 */ /* 0x000fe400078e0053 */
[----:B-1----:R-:W-:Y:S11]  /*38920*/  HMMA.1688.F32.TF32 R80, R64, R52, R232 ;  /* 0x000000344050723c */ /* 0x002ff600000810e8 */
[----:B------:R-:W-:Y:S11]  /*38930*/  @!UPT UIADD3 URZ, URZ, URZ, URZ ;  /* 0x0000003f3f3ff290 */ /* 0x000ff6000fffe03f */
[----:B------:R-:W-:Y:S01]  /*38940*/  @!UPT UIADD3 URZ, URZ, URZ, URZ ;  /* 0x0000003f3f3ff290 */ /* 0x000fe2000fffe03f */
[----:B------:R-:W-:Y:S01]  /*38950*/  STL.64 [R1+0x4c0], R80 ;  /* 0x0004c05001007387 */ /* 0x000fe20000100a00 */
[----:B------:R-:W-:-:S03]  /*38960*/  IMAD.MOV.U32 R247, RZ, RZ, R83 ;  /* 0x000000fffff77224 */ /* 0x000fc600078e0053 */
[----:B------:R1:W-:Y:S04]  /*38970*/  STL [R1+0x4c8], R82 ;  /* 0x0004c85201007387 */ /* 0x0003e80000100800 */
        /* <DEDUP_REMOVED lines=17> */
[----:B------:R-:W-:Y:S04]  /*38a90*/  STL.64 [R1+0x268], R82 ;  /* 0x0002685201007387 */ /* 0x000fe80000100a00 */
[----:B------:R-:W2:Y:S04]  /*38aa0*/  LDL.LU R224, [R1+0x16f0] ;  /* 0x0016f00001e07983 */ /* 0x000ea80000300800 */
[----:B------:R-:W-:Y:S04]  /*38ab0*/  STL.64 [R1+0x250], R76 ;  /* 0x0002504c01007387 */ /* 0x000fe80000100a00 */
[----:B------:R-:W-:Y:S04]  /*38ac0*/  STL.64 [R1+0x258], R78 ;  /* 0x0002584e01007387 */ /* 0x000fe80000100a00 */
[----:B------:R1:W-:Y:S04]  /*38ad0*/  STL.64 [R1+0x240], R72 ;  /* 0x0002404801007387 */ /* 0x0003e80000100a00 */
[----:B------:R3:W-:Y:S04]  /*38ae0*/  STL.64 [R1+0x248], R74 ;  /* 0x0002484a01007387 */ /* 0x0007e80000100a00 */
        /* <DEDUP_REMOVED lines=91> */
[C---:B--2---:R-:W-:Y:S08]  /*390a0*/  HMMA.1688.F32.TF32 R104, R64.reuse, R12, R104 ;  /* 0x0000000c4068723c */ /* 0x044ff00000081068 */
[C---:B---3--:R-:W-:Y:S08]  /*390b0*/  HMMA.1688.F32.TF32 R108, R64.reuse, R16, R108 ;  /* 0x00000010406c723c */ /* 0x048ff0000008106c */
[----:B----4-:R-:W-:Y:S01]  /*390c0*/  HMMA.1688.F32.TF32 R100, R64, R248, R100 ;  /* 0x000000f84064723c */ /* 0x010fe20000081064 */
[----:B------:R-:W-:Y:S04]  /*390d0*/  LDS R64, [R2+0x44300] ;  /* 0x0443000002407984 */ /* 0x000fe80000000800 */
[----:B------:R-:W-:Y:S10]  /*390e0*/  LDS R66, [R2+0x45300] ;  /* 0x0453000002427984 */ /* 0x000ff40000000800 */
        /* <DEDUP_REMOVED lines=8> */
[----:B------:R-:W1:Y:S01]  /*39170*/  LDS R67, [R3+0x45300] ;  /* 0x0453000003437984 */ /* 0x000e620000000800 */
[C---:B--2---:R-:W-:Y:S03]  /*39180*/  HMMA.1688.F32.TF32 R100, R68.reuse, R56, R92 ;  /* 0x000000384464723c */ /* 0x044fe6000008105c */
[----:B------:R-:W-:Y:S04]  /*39190*/  LDS R108, [R252+0x44300] ;  /* 0x04430000fc6c7984 */ /* 0x000fe80000000800 */
[----:B------:R-:W-:Y:S01]  /*391a0*/  LDS R110, [R252+0x45300] ;  /* 0x04530000fc6e7984 */ /* 0x000fe20000000800 */
[C---:B------:R-:W-:Y:S03]  /*391b0*/  HMMA.1688.F32.TF32 R96, R68.reuse, R8, R88 ;  /* 0x000000084460723c */ /* 0x040fe60000081058 */
[----:B------:R-:W-:Y:S04]  /*391c0*/  LDS R109, [R0+0x44300] ;  /* 0x04430000006d7984 */ /* 0x000fe80000000800 */
[----:B------:R-:W2:Y:S01]  /*391d0*/  LDS R111, [R0+0x45300] ;  /* 0x04530000006f7984 */ /* 0x000ea20000000800 */
[C---:B------:R-:W-:Y:S08]  /*391e0*/  HMMA.1688.F32.TF32 R92, R68.reuse, R4, R84 ;  /* 0x00000004445c723c */ /* 0x040ff00000081054 */
[C---:B------:R-:W-:Y:S08]  /*391f0*/  HMMA.1688.F32.TF32 R88, R68.reuse, R52, R80 ;  /* 0x000000344458723c */ /* 0x040ff00000081050 */
        /* <DEDUP_REMOVED lines=14> */
[C---:B---3--:R-:W-:Y:S03]  /*392e0*/  HMMA.1688.F32.TF32 R88, R68.reuse, R40, R132 ;  /* 0x000000284458723c */ /* 0x048fe60000081084 */
[----:B------:R-:W-:Y:S04]  /*392f0*/  STL.64 [R1+0x420], R80 ;  /* 0x0004205001007387 */ /* 0x000fe80000100a00 */
[----:B------:R3:W-:Y:S01]  /*39300*/  STL.64 [R1+0x428], R82 ;  /* 0x0004285201007387 */ /* 0x0007e20000100a00 */
[C---:B----4-:R-:W-:Y:S08]  /*39310*/  HMMA.1688.F32.TF32 R84, R68.reuse, R36, R128 ;  /* 0x000000244454723c */ /* 0x050ff00000081080 */
[C---:B---3--:R-:W-:Y:S07]  /*39320*/  HMMA.1688.F32.TF32 R80, R68.reuse, R32, R124 ;  /* 0x000000204450723c */ /* 0x048fee000008107c */
        /* <DEDUP_REMOVED lines=8> */
[C---:B---3--:R-:W-:Y:S08]  /*393b0*/  HMMA.1688.F32.TF32 R80, R68.reuse, R20, R76 ;  /* 0x000000144450723c */ /* 0x048ff0000008104c */
        /* <DEDUP_REMOVED lines=16> */
[C---:B------:R-:W-:Y:S08]  /*394c0*/  HMMA.1688.F32.TF32 R76, R64.reuse, R56, R220 ;  /* 0x00000038404c723c */ /* 0x040ff000000810dc */
[C---:B------:R-:W-:Y:S07]  /*394d0*/  HMMA.1688.F32.TF32 R72, R64.reuse, R8, R224 ;  /* 0x000000084048723c */ /* 0x040fee00000810e0 */
        /* <DEDUP_REMOVED lines=79> */
[C---:B------:R-:W-:Y:S08]  /*399d0*/  HMMA.1688.F32.TF32 R80, R64.reuse, R40, R136 ;  /* 0x000000284050723c */ /* 0x040ff00000081088 */
[C---:B----4-:R-:W-:Y:S07]  /*399e0*/  HMMA.1688.F32.TF32 R84, R64.reuse, R44, R140 ;  /* 0x0000002c4054723c */ /* 0x050fee000008108c */
[----:B------:R-:W-:Y:S04]  /*399f0*/  STL.64 [R1+0x350], R88 ;  /* 0x0003505801007387 */ /* 0x000fe80000100a00 */
[----:B------:R-:W-:Y:S04]  /*39a00*/  STL.64 [R1+0x358], R90 ;  /* 0x0003585a01007387 */ /* 0x000fe80000100a00 */
[----:B------:R-:W-:Y:S04]  /*39a10*/  STL.64 [R1+0x340], R68 ;  /* 0x0003404401007387 */ /* 0x000fe80000100a00 */
[----:B------:R1:W-:Y:S02]  /*39a20*/  STL.64 [R1+0x348], R70 ;  /* 0x0003484601007387 */ /* 0x0003e40000100a00 */
[C---:B-1----:R-:W-:Y:S02]  /*39a30*/  HMMA.1688.F32.TF32 R68, R64.reuse, R36, R228 ;  /* 0x000000244044723c */ /* 0x042fe400000810e4 */
[----:B------:R-:W-:Y:S04]  /*39a40*/  STL.64 [R1+0x330], R84 ;  /* 0x0003305401007387 */ /* 0x000fe80000100a00 */
[----:B------:R1:W-:Y:S04]  /*39a50*/  STL.64 [R1+0x338], R86 ;  /* 0x0003385601007387 */ /* 0x0003e80000100a00 */
[----:B------:R-:W2:Y:S04]  /*39a60*/  LDL.LU R228, [R1+0xfa0] ;  /* 0x000fa00001e47983 */ /* 0x000ea80000300800 */
[----:B------:R-:W-:Y:S04]  /*39a70*/  STL.64 [R1+0x320], R80 ;  /* 0x0003205001007387 */ /* 0x000fe80000100a00 */
[----:B------:R3:W-:Y:S05]  /*39a80*/  STL.64 [R1+0x328], R82 ;  /* 0x0003285201007387 */ /* 0x0007ea0000100a00 */
[----:B------:R-:W-:Y:S04]  /*39a90*/  STL.64 [R1+0x310], R68 ;  /* 0x0003104401007387 */ /* 0x000fe80000100a00 */
[----:B------:R4:W-:Y:S04]  /*39aa0*/  STL.64 [R1+0x318], R70 ;  /* 0x0003184601007387 */ /* 0x0009e80000100a00 */
[----:B------:R-:W2:Y:S04]  /*39ab0*/  LDL.LU R229, [R1+0xfa4] ;  /* 0x000fa40001e57983 */ /* 0x000ea80000300800 */
[----:B------:R-:W2:Y:S04]  /*39ac0*/  LDL.LU R230, [R1+0xfa8] ;  /* 0x000fa80001e67983 */ /* 0x000ea80000300800 */
[----:B------:R-:W2:Y:S01]  /*39ad0*/  LDL.LU R231, [R1+0xfac] ;  /* 0x000fac0001e77983 */ /* 0x000ea20000300800 */
[C---:B-1----:R-:W-:Y:S08]  /*39ae0*/  HMMA.1688.F32.TF32 R84, R64.reuse, R32, R132 ;  /* 0x000000204054723c */ /* 0x042ff00000081084 */
[C---:B---3--:R-:W-:Y:S08]  /*39af0*/  HMMA.1688.F32.TF32 R80, R64.reuse, R28, R128 ;  /* 0x0000001c4050723c */ /* 0x048ff00000081080 */
[C---:B----4-:R-:W-:Y:S07]  /*39b00*/  HMMA.1688.F32.TF32 R68, R64.reuse, R24, R124 ;  /* 0x000000184044723c */ /* 0x050fee000008107c */
        /* <DEDUP_REMOVED lines=8> */
[C---:B-1----:R-:W-:Y:S07]  /*39b90*/  HMMA.1688.F32.TF32 R68, R64.reuse, R12, R76 ;  /* 0x0000000c4044723c */ /* 0x042fee000008104c */
[----:B------:R-:W-:Y:S01]  /*39ba0*/  STL.64 [R1+0x2d0], R84 ;  /* 0x0002d05401007387 */ /* 0x000fe20000100a00 */
[----:B------:R-:W-:Y:S03]  /*39bb0*/  HMMA.1688.F32.TF32 R64, R64, R248, R72 ;  /* 0x000000f84040723c */ /* 0x000fe60000081048 */
        /* <DEDUP_REMOVED lines=8> */
[----:B------:R-:W-:Y:S04]  /*39c40*/  STL.64 [R1+0x288], R66 ;  /* 0x0002884201007387 */ /* 0x000fe80000100a00 */
[----:B------:R-:W-:Y:S04]  /*39c50*/  STL.64 [R1+0x2f80], R74 ;  /* 0x002f804a01007387 */ /* 0x000fe80000100a00 */
[----:B------:R1:W-:Y:S01]  /*39c60*/  STL.64 [R1+0x2f78], R72 ;  /* 0x002f784801007387 */ /* 0x0003e20000100a00 */
[C---:B------:R-:W-:Y:S03]  /*39c70*/  HMMA.1688.F32.TF32 R76, R108.reuse, R4, R220 ;  /* 0x000000046c4c723c */ /* 0x040fe600000810dc */
[----:B------:R-:W-:Y:S04]  /*39c80*/  LDS R64, [R252+0x44380] ;  /* 0x04438000fc407984 */ /* 0x000fe80000000800 */
[----:B------:R-:W-:Y:S04]  /*39c90*/  LDS R66, [R252+0x45380] ;  /* 0x04538000fc427984 */ /* 0x000fe80000000800 */
[----:B------:R-:W-:Y:S01]  /*39ca0*/  STL.64 [R1+0x570], R68 ;  /* 0x0005704401007387 */ /* 0x000fe20000100a00 */
[C---:B-1----:R-:W-:Y:S03]  /*39cb0*/  HMMA.1688.F32.TF32 R72, R108.reuse, R8, R216 ;  /* 0x000000086c48723c */ /* 0x042fe600000810d8 */
[----:B------:R1:W-:Y:S04]  /*39cc0*/  STL.64 [R1+0x578], R70 ;  /* 0x0005784601007387 */ /* 0x0003e80000100a00 */
[----:B------:R-:W-:Y:S04]  /*39cd0*/  LDS R65, [R0+0x44380] ;  /* 0x0443800000417984 */ /* 0x000fe80000000800 */
[----:B------:R-:W3:Y:S01]  /*39ce0*/  LDS R67, [R0+0x45380] ;  /* 0x0453800000437984 */ /* 0x000ee20000000800 */
[----:B-1----:R-:W-:Y:S11]  /*39cf0*/  HMMA.1688.F32.TF32 R68, R108, R52, R224 ;  /* 0x000000346c44723c */ /* 0x002ff600000810e0 */
[----:B------:R-:W-:Y:S04]  /*39d00*/  STL.64 [R1+0x560], R72 ;  /* 0x0005604801007387 */ /* 0x000fe80000100a00 */
[----:B------:R1:W-:Y:S09]  /*39d10*/  STL.64 [R1+0x568], R74 ;  /* 0x0005684a01007387 */ /* 0x0003f20000100a00 */
[----:B-1----:R-:W-:-:S02]  /*39d20*/  IMAD.MOV.U32 R75, RZ, RZ, R68 ;  /* 0x000000ffff4b7224 */ /* 0x002fc400078e0044 */
[----:B------:R-:W-:Y:S02]  /*39d30*/  IMAD.MOV.U32 R74, RZ, RZ, R69 ;  /* 0x000000ffff4a7224 */ /* 0x000fe400078e0045 */
[----:B------:R-:W-:Y:S02]  /*39d40*/  IMAD.MOV.U32 R73, RZ, RZ, R70 ;  /* 0x000000ffff497224 */ /* 0x000fe400078e0046 */
[----:B------:R-:W-:Y:S01]  /*39d50*/  IMAD.MOV.U32 R72, RZ, RZ, R71 ;  /* 0x000000ffff487224 */ /* 0x000fe200078e0047 */
[----:B------:R1:W-:Y:S04]  /*39d60*/  STL.64 [R1+0x550], R76 ;  /* 0x0005504c01007387 */ /* 0x0003e80000100a00 */
[----:B------:R4:W-:Y:S04]  /*39d70*/  STL.64 [R1+0x558], R78 ;  /* 0x0005584e01007387 */ /* 0x0009e80000100a00 */
[----:B------:R-:W-:Y:S04]  /*39d80*/  STL [R1+0x3074], R72 ;  /* 0x0030744801007387 */ /* 0x000fe80000100800 */
[----:B------:R-:W-:Y:S04]  /*39d90*/  STL [R1+0x3070], R74 ;  /* 0x0030704a01007387 */ /* 0x000fe80000100800 */
[----:B------:R-:W-:Y:S04]  /*39da0*/  STL [R1+0x306c], R75 ;  /* 0x00306c4b01007387 */ /* 0x000fe80000100800 */
[----:B------:R-:W-:Y:S01]  /*39db0*/  STL [R1+0x3068], R73 ;  /* 0x0030684901007387 */ /* 0x000fe20000100800 */
[C---:B--2---:R-:W-:Y:S03]  /*39dc0*/  HMMA.1688.F32.TF32 R68, R108.reuse, R48, R228 ;  /* 0x000000306c44723c */ /* 0x044fe600000810e4 */
[----:B------:R-:W2:Y:S11]  /*39dd0*/  LDL.LU R228, [R1+0x1910] ;  /* 0x0019100001e47983 */ /* 0x000eb60000300800 */
[----:B------:R-:W-:Y:S09]  /*39de0*/  @!UPT UIADD3 URZ, URZ, URZ, URZ ;  /* 0x0000003f3f3ff290 */ /* 0x000ff2000fffe03f */
        /* <DEDUP_REMOVED lines=17> */
[----:B-1----:R-:W3:Y:S04]  /*39f00*/  LDL.LU R76, [R1+0xf80] ;  /* 0x000f8000014c7983 */ /* 0x002ee80000300800 */
        /* <DEDUP_REMOVED lines=28> */
[C---:B------:R-:W-:Y:S08]  /*3a0d0*/  HMMA.1688.F32.TF32 R100, R108.reuse, R16, R216 ;  /* 0x000000106c64723c */ /* 0x040ff000000810d8 */
[C---:B---3--:R-:W-:Y:S08]  /*3a0e0*/  HMMA.1688.F32.TF32 R84, R108.reuse, R32, R120 ;  /* 0x000000206c54723c */ /* 0x048ff00000081078 */
[----:B----4-:R-:W-:Y:S01]  /*3a0f0*/  HMMA.1688.F32.TF32 R76, R108, R40, R76 ;  /* 0x000000286c4c723c */ /* 0x010fe2000008104c */
[----:B------:R-:W-:-:S07]  /*3a100*/  IMAD.MOV.U32 R74, RZ, RZ, R69 ;  /* 0x000000ffff4a7224 */ /* 0x000fce00078e0045 */
[----:B------:R-:W-:Y:S01]  /*3a110*/  HMMA.1688.F32.TF32 R80, R108, R36, R124 ;  /* 0x000000246c50723c */ /* 0x000fe2000008107c */
[----:B------:R-:W-:Y:S02]  /*3a120*/  IMAD.MOV.U32 R75, RZ, RZ, R70 ;  /* 0x000000ffff4b7224 */ /* 0x000fe400078e0046 */
[----:B------:R-:W-:Y:S02]  /*3a130*/  IMAD.MOV.U32 R72, RZ, RZ, R68 ;  /* 0x000000ffff487224 */ /* 0x000fe400078e0044 */
[----:B------:R-:W-:-:S03]  /*3a140*/  IMAD.MOV.U32 R73, RZ, RZ, R71 ;  /* 0x000000ffff497224 */ /* 0x000fc600078e0047 */
[C---:B------:R-:W-:Y:S01]  /*3a150*/  HMMA.1688.F32.TF32 R88, R108.reuse, R28, R232 ;  /* 0x0000001c6c58723c */ /* 0x040fe200000810e8 */
[----:B------:R-:W-:Y:S07]  /*3a160*/  STL.64 [R1+0x3080], R74 ;  /* 0x0030804a01007387 */ /* 0x000fee0000100a00 */
[C---:B------:R-:W-:Y:S01]  /*3a170*/  HMMA.1688.F32.TF32 R92, R108.reuse, R24, R208 ;  /* 0x000000186c5c723c */ /* 0x040fe200000810d0 */
[----:B------:R1:W-:Y:S07]  /*3a180*/  STL.64 [R1+0x3078], R72 ;  /* 0x0030784801007387 */ /* 0x0003ee0000100a00 */
[C---:B------:R-:W-:Y:S01]  /*3a190*/  HMMA.1688.F32.TF32 R96, R108.reuse, R20, R212 ;  /* 0x000000146c60723c */ /* 0x040fe200000810d4 */
[----:B------:R-:W-:Y:S04]  /*3a1a0*/  STL.64 [R1+0x2f20], R78 ;  /* 0x002f204e01007387 */ /* 0x000fe80000100a00 */
[----:B------:R2:W-:Y:S03]  /*3a1b0*/  STL.64 [R1+0x2f18], R76 ;  /* 0x002f184c01007387 */ /* 0x0005e60000100a00 */
[C---:B------:R-:W-:Y:S01]  /*3a1c0*/  HMMA.1688.F32.TF32 R104, R108.reuse, R12, R220 ;  /* 0x0000000c6c68723c */ /* 0x040fe200000810dc */
[----:B------:R-:W-:Y:S04]  /*3a1d0*/  STL.64 [R1+0x2f30], R82 ;  /* 0x002f305201007387 */ /* 0x000fe80000100a00 */
[----:B------:R3:W-:Y:S03]  /*3a1e0*/  STL.64 [R1+0x2f28], R80 ;  /* 0x002f285001007387 */ /* 0x0007e60000100a00 */
[----:B------:R-:W-:Y:S01]  /*3a1f0*/  HMMA.1688.F32.TF32 R108, R108, R248, R224 ;  /* 0x000000f86c6c723c */ /* 0x000fe200000810e0 */
[----:B------:R-:W-:Y:S04]  /*3a200*/  STL.64 [R1+0x2f40], R86 ;  /* 0x002f405601007387 */ /* 0x000fe80000100a00 */
        /* <DEDUP_REMOVED lines=8> */
[----:B------:R1:W-:Y:S04]  /*3a290*/  STL.64 [R1+0x2f88], R100 ;  /* 0x002f886401007387 */ /* 0x0003e80000100a00 */
        /* <DEDUP_REMOVED lines=46> */
[----:B------:R-:W4:Y:S04]  /*3a580*/  LDL.LU R229, [R1+0x1864] ;  /* 0x0018640001e57983 */ /* 0x000f280000300800 */
[----:B------:R-:W4:Y:S04]  /*3a590*/  LDL.LU R230, [R1+0x1868] ;  /* 0x0018680001e67983 */ /* 0x000f280000300800 */
[----:B------:R-:W4:Y:S08]  /*3a5a0*/  LDL.LU R231, [R1+0x186c] ;  /* 0x00186c0001e77983 */ /* 0x000f300000300800 */
[----:B------:R-:W-:Y:S04]  /*3a5b0*/  STL.64 [R1+0x2fc0], R114 ;  /* 0x002fc07201007387 */ /* 0x000fe80000100a00 */
[----:B------:R1:W-:Y:S01]  /*3a5c0*/  STL.64 [R1+0x2fb8], R112 ;  /* 0x002fb87001007387 */ /* 0x0003e20000100a00 */
[C---:B--2---:R-:W-:Y:S08]  /*3a5d0*/  HMMA.1688.F32.TF32 R152, R172.reuse, R28, R224 ;  /* 0x0000001cac98723c */ /* 0x044ff000000810e0 */
[C---:B---3--:R-:W-:Y:S08]  /*3a5e0*/  HMMA.1688.F32.TF32 R136, R172.reuse, R44, R208 ;  /* 0x0000002cac88723c */ /* 0x048ff000000810d0 */
[C---:B----4-:R-:W-:Y:S08]  /*3a5f0*/  HMMA.1688.F32.TF32 R120, R172.reuse, R8, R120 ;  /* 0x00000008ac78723c */ /* 0x050ff00000081078 */
[C---:B------:R-:W-:Y:S08]  /*3a600*/  HMMA.1688.F32.TF32 R116, R172.reuse, R56, R132 ;  /* 0x00000038ac74723c */ /* 0x040ff00000081084 */
[C---:B------:R-:W-:Y:S08]  /*3a610*/  HMMA.1688.F32.TF32 R124, R172.reuse, R4, R124 ;  /* 0x00000004ac7c723c */ /* 0x040ff0000008107c */
[C---:B------:R-:W-:Y:S07]  /*3a620*/  HMMA.1688.F32.TF32 R128, R172.reuse, R52, R128 ;  /* 0x00000034ac80723c */ /* 0x040fee0000081080 */
[----:B------:R-:W-:Y:S01]  /*3a630*/  STL.64 [R1+0x2fd0], R118 ;  /* 0x002fd07601007387 */ /* 0x000fe20000100a00 */
[C---:B------:R-:W-:Y:S03]  /*3a640*/  HMMA.1688.F32.TF32 R132, R172.reuse, R48, R232 ;  /* 0x00000030ac84723c */ /* 0x040fe600000810e8 */
[----:B------:R-:W-:Y:S05]  /*3a650*/  STL.64 [R1+0x2fc8], R116 ;  /* 0x002fc87401007387 */ /* 0x000fea0000100a00 */
[C---:B------:R-:W-:Y:S01]  /*3a660*/  HMMA.1688.F32.TF32 R140, R172.reuse, R40, R212 ;  /* 0x00000028ac8c723c */ /* 0x040fe200000810d4 */
[----:B------:R-:W-:Y:S07]  /*3a670*/  STL.64 [R1+0x2fe0], R122 ;  /* 0x002fe07a01007387 */ /* 0x000fee0000100a00 */
[C---:B------:R-:W-:Y:S01]  /*3a680*/  HMMA.1688.F32.TF32 R144, R172.reuse, R36, R216 ;  /* 0x00000024ac90723c */ /* 0x040fe200000810d8 */
[----:B------:R-:W-:Y:S04]  /*3a690*/  STL.64 [R1+0x2fd8], R120 ;  /* 0x002fd87801007387 */ /* 0x000fe80000100a00 */
[----:B------:R-:W-:Y:S03]  /*3a6a0*/  STL.64 [R1+0x2ff0], R126 ;  /* 0x002ff07e01007387 */ /* 0x000fe60000100a00 */
        /* <DEDUP_REMOVED lines=85> */
[----:B------:R-:W-:Y:S04]  /*3ac00*/  STL.64 [R1+0x3090], R158 ;  /* 0x0030909e01007387 */ /* 0x000fe80000100a00 */
[----:B------:R-:W-:Y:S01]  /*3ac10*/  STL.64 [R1+0x3088], R156 ;  /* 0x0030889c01007387 */ /* 0x000fe20000100a00 */
[----:B-1----:R-:W-:Y:S01]  /*3ac20*/  IMAD.MOV.U32 R72, RZ, RZ, R15 ;  /* 0x000000ffff487224 */ /* 0x002fe200078e000f */
[----:B------:R-:W-:Y:S01]  /*3ac30*/  MOV R74, R251 ;  /* 0x000000fb004a7202 */ /* 0x000fe20000000f00 */
        /* <DEDUP_REMOVED lines=10> */
[----:B------:R-:W-:Y:S02]  /*3ace0*/  IMAD.MOV.U32 R88, RZ, RZ, R55 ;  /* 0x000000ffff587224 */ /* 0x000fe400078e0037 */
[----:B------:R-:W-:Y:S02]  /*3acf0*/  IMAD.MOV.U32 R89, RZ, RZ, R54 ;  /* 0x000000ffff597224 */ /* 0x000fe400078e0036 */
        /* <DEDUP_REMOVED lines=8> */
[----:B------:R-:W-:Y:S02]  /*3ad80*/  IMAD.MOV.U32 R98, RZ, RZ, R35 ;  /* 0x000000ffff627224 */ /* 0x000fe400078e0023 */
[----:B------:R-:W-:Y:S01]  /*3ad90*/  IMAD.MOV.U32 R99, RZ, RZ, R34 ;  /* 0x000000ffff637224 */ /* 0x000fe200078e0022 */
[C---:B--2---:R-:W-:Y:S08]  /*3ada0*/  HMMA.1688.F32.TF32 R164, R172.reuse, R16, R164 ;  /* 0x00000010aca4723c */ /* 0x044ff000000810a4 */
[C---:B---3--:R-:W-:Y:S08]  /*3adb0*/  HMMA.1688.F32.TF32 R160, R172.reuse, R20, R160 ;  /* 0x00000014aca0723c */ /* 0x048ff000000810a0 */
[C---:B----4-:R-:W-:Y:S08]  /*3adc0*/  HMMA.1688.F32.TF32 R168, R172.reuse, R12, R168 ;  /* 0x0000000caca8723c */ /* 0x050ff000000810a8 */
[----:B------:R-:W-:Y:S07]  /*3add0*/  HMMA.1688.F32.TF32 R172, R172, R248, R176 ;  /* 0x000000f8acac723c */ /* 0x000fee00000810b0 */
        /* <DEDUP_REMOVED lines=8> */
[----:B------:R-:W2:Y:S04]  /*3ae60*/  LDL.LU R15, [R1+0x3224] ;  /* 0x00322400010f7983 */ /* 0x000ea80000300800 */
        /* <DEDUP_REMOVED lines=28> */
[----:B------:R-:W-:Y:S01]  /*3b030*/  HMMA.1688.F32.TF32 R212, R64, R24, R220 ;  /* 0x0000001840d4723c */ /* 0x000fe200000810dc */
        /* <DEDUP_REMOVED lines=12> */
[----:B--2---:R-:W-:-:S02]  /*3b100*/  IMAD.MOV.U32 R107, RZ, RZ, R15 ;  /* 0x000000ffff6b7224 */ /* 0x004fc400078e000f */
[----:B---3--:R-:W-:Y:S02]  /*3b110*/  IMAD.MOV.U32 R106, RZ, RZ, R14 ;  /* 0x000000ffff6a7224 */ /* 0x008fe400078e000e */
[----:B----4-:R-:W-:Y:S02]  /*3b120*/  IMAD.MOV.U32 R105, RZ, RZ, R251 ;  /* 0x000000ffff697224 */ /* 0x010fe400078e00fb */
[----:B------:R-:W-:Y:S02]  /*3b130*/  IMAD.MOV.U32 R104, RZ, RZ, R250 ;  /* 0x000000ffff687224 */ /* 0x000fe400078e00fa */
[----:B------:R-:W2:Y:S04]  /*3b140*/  LDL.LU R250, [R1+0x31c4] ;  /* 0x0031c40001fa7983 */ /* 0x000ea80000300800 */
[----:B------:R-:W2:Y:S04]  /*3b150*/  LDL.LU R251, [R1+0x31c0] ;  /* 0x0031c00001fb7983 */ /* 0x000ea80000300800 */
[----:B------:R-:W3:Y:S01]  /*3b160*/  LDL.LU R14, [R1+0x31bc] ;  /* 0x0031bc00010e7983 */ /* 0x000ee20000300800 */
[----:B------:R-:W-:-:S02]  /*3b170*/  IMAD.MOV.U32 R110, RZ, RZ, R22 ;  /* 0x000000ffff6e7224 */ /* 0x000fc400078e0016 */
[----:B------:R-:W-:Y:S01]  /*3b180*/  IMAD.MOV.U32 R109, RZ, RZ, R19 ;  /* 0x000000ffff6d7224 */ /* 0x000fe200078e0013 */
[----:B------:R-:W3:Y:S01]  /*3b190*/  LDL.LU R15, [R1+0x31b8] ;  /* 0x0031b800010f7983 */ /* 0x000ee20000300800 */
[----:B------:R-:W-:-:S03]  /*3b1a0*/  IMAD.MOV.U32 R108, RZ, RZ, R18 ;  /* 0x000000ffff6c7224 */ /* 0x000fc600078e0012 */
[----:B------:R-:W4:Y:S01]  /*3b1b0*/  LDL.LU R18, [R1+0x31b4] ;  /* 0x0031b40001127983 */ /* 0x000f220000300800 */
[----:B------:R-:W-:-:S03]  /*3b1c0*/  IMAD.MOV.U32 R111, RZ, RZ, R23 ;  /* 0x000000ffff6f7224 */ /* 0x000fc600078e0017 */
[----:B------:R-:W4:Y:S04]  /*3b1d0*/  LDL.LU R19, [R1+0x31b0] ;  /* 0x0031b00001137983 */ /* 0x000f280000300800 */
[----:B------:R-:W2:Y:S04]  /*3b1e0*/  LDL.LU R22, [R1+0x31ac] ;  /* 0x0031ac0001167983 */ /* 0x000ea80000300800 */
[----:B------:R-:W2:Y:S04]  /*3b1f0*/  LDL.LU R23, [R1+0x31a8] ;  /* 0x0031a80001177983 */ /* 0x000ea80000300800 */
[----:B------:R-:W2:Y:S04]  /*3b200*/  LDL.LU R224, [R1+0xff0] ;  /* 0x000ff00001e07983 */ /* 0x000ea80000300800 */
[----:B------:R-:W2:Y:S04]  /*3b210*/  LDL.LU R225, [R1+0xff4] ;  /* 0x000ff40001e17983 */ /* 0x000ea80000300800 */
[----:B------:R-:W2:Y:S04]  /*3b220*/  LDL.LU R226, [R1+0xff8] ;  /* 0x000ff80001e27983 */ /* 0x000ea80000300800 */
[----:B------:R-:W2:Y:S01]  /*3b230*/  LDL.LU R227, [R1+0xffc] ;  /* 0x000ffc0001e37983 */ /* 0x000ea20000300800 */
[----:B------:R-:W-:-:S03]  /*3b240*/  MOV R112, R26 ;  /* 0x0000001a00707202 */ /* 0x000fc60000000f00 */
[----:B------:R-:W3:Y:S01]  /*3b250*/  LDL.LU R220, [R1+0x1000] ;  /* 0x0010000001dc7983 */ /* 0x000ee20000300800 */
[----:B------:R-:W-:-:S03]  /*3b260*/  IMAD.MOV.U32 R113, RZ, RZ, R27 ;  /* 0x000000ffff717224 */ /* 0x000fc600078e001b */
[----:B------:R-:W3:Y:S01]  /*3b270*/  LDL.LU R221, [R1+0x1004] ;  /* 0x0010040001dd7983 */ /* 0x000ee20000300800 */
[----:B------:R-:W-:-:S03]  /*3b280*/  IMAD.MOV.U32 R114, RZ, RZ, R30 ;  /* 0x000000ffff727224 */ /* 0x000fc600078e001e */
[----:B------:R-:W3:Y:S01]  /*3b290*/  LDL.LU R222, [R1+0x1008] ;  /* 0x0010080001de7983 */ /* 0x000ee20000300800 */
[----:B------:R-:W-:-:S03]  /*3b2a0*/  IMAD.MOV.U32 R115, RZ, RZ, R31 ;  /* 0x000000ffff737224 */ /* 0x000fc600078e001f */
[----:B------:R-:W3:Y:S04]  /*3b2b0*/  LDL.LU R223, [R1+0x100c] ;  /* 0x00100c0001df7983 */ /* 0x000ee80000300800 */
        /* <DEDUP_REMOVED lines=27> */
[----:B------:R-:W-:-:S03]  /*3b470*/  MOV R119, R55 ;  /* 0x0000003700777202 */ /* 0x000fc60000000f00 */
        /* <DEDUP_REMOVED lines=17> */
[----:B------:R-:W-:Y:S04]  /*3b590*/  LDS R232, [R2+0x46000] ;  /* 0x0460000002e87984 */ /* 0x000fe80000000800 */
[----:B------:R-:W-:Y:S04]  /*3b5a0*/  LDS R234, [R2+0x47000] ;  /* 0x0470000002ea7984 */ /* 0x000fe80000000800 */
[----:B------:R-:W-:Y:S04]  /*3b5b0*/  LDS R233, [R3+0x46000] ;  /* 0x0460000003e97984 */ /* 0x000fe80000000800 */
[----:B------:R-:W4:Y:S01]  /*3b5c0*/  LDS R235, [R3+0x47000] ;  /* 0x0470000003eb7984 */ /* 0x000f220000000800 */
[C---:B------:R-:W-:Y:S08]  /*3b5d0*/  HMMA.1688.F32.TF32 R184, R64.reuse, R8, R184 ;  /* 0x0000000840b8723c */ /* 0x040ff000000810b8 */
[C---:B------:R-:W-:Y:S08]  /*3b5e0*/  HMMA.1688.F32.TF32 R228, R64.reuse, R4, R228 ;  /* 0x0000000440e4723c */ /* 0x040ff000000810e4 */
[C---:B--2---:R-:W-:Y:S08]  /*3b5f0*/  HMMA.1688.F32.TF32 R224, R64.reuse, R12, R224 ;  /* 0x0000000c40e0723c */ /* 0x044ff000000810e0 */
[----:B---3--:R-:W-:Y:S08]  /*3b600*/  HMMA.1688.F32.TF32 R220, R64, R16, R220 ;  /* 0x0000001040dc723c */ /* 0x008ff000000810dc */
[C---:B----4-:R-:W-:Y:S11]  /*3b610*/  HMMA.1688.F32.TF32 R124, R232.reuse, R58, R124 ;  /* 0x0000003ae87c723c */ /* 0x050ff6000008107c */
[----:B------:R-:W-:Y:S11]  /*3b620*/  @!UPT UIADD3 URZ, URZ, URZ, URZ ;  /* 0x0000003f3f3ff290 */ /* 0x000ff6000fffe03f */
[----:B------:R-:W-:Y:S02]  /*3b630*/  @!UPT UIADD3 URZ, URZ, URZ, URZ ;  /* 0x0000003f3f3ff290 */ /* 0x000fe4000fffe03f */
[----:B------:R-:W-:Y:S02]  /*3b640*/  IMAD.MOV.U32 R17, RZ, RZ, R124 ;  /* 0x000000ffff117224 */ /* 0x000fe400078e007c */
[----:B------:R-:W-:Y:S02]  /*3b650*/  IMAD.MOV.U32 R16, RZ, RZ, R125 ;  /* 0x000000ffff107224 */ /* 0x000fe400078e007d */
[----:B------:R-:W-:Y:S02]  /*3b660*/  IMAD.MOV.U32 R13, RZ, RZ, R126 ;  /* 0x000000ffff0d7224 */ /* 0x000fe400078e007e */
[----:B------:R-:W-:Y:S02]  /*3b670*/  IMAD.MOV.U32 R12, RZ, RZ, R127 ;  /* 0x000000ffff0c7224 */ /* 0x000fe400078e007f */
[C---:B------:R-:W-:Y:S08]  /*3b680*/  HMMA.1688.F32.TF32 R124, R232.reuse, R10, R120 ;  /* 0x0000000ae87c723c */ /* 0x040ff00000081078 */
        /* <DEDUP_REMOVED lines=45> */
[----:B-1----:R-:W4:Y:S04]  /*3b960*/  LDL.LU R72, [R1+0xaf0] ;  /* 0x000af00001487983 */ /* 0x002f280000300800 */
[----:B------:R-:W4:Y:S04]  /*3b970*/  LDL.LU R73, [R1+0xaf4] ;  /* 0x000af40001497983 */ /* 0x000f280000300800 */
[----:B---3--:R-:W4:Y:S04]  /*3b980*/  LDL.LU R74, [R1+0xaf8] ;  /* 0x000af800014a7983 */ /* 0x008f280000300800 */
[----:B------:R-:W4:Y:S04]  /*3b990*/  LDL.LU R75, [R1+0xafc] ;  /* 0x000afc00014b7983 */ /* 0x000f280000300800 */
        /* <DEDUP_REMOVED lines=33> */
[----:B------:R-:W-:-:S03]  /*3bbb0*/  IMAD.MOV.U32 R9, RZ, RZ, R128 ;  /* 0x000000ffff097224 */ /* 0x000fc600078e0080 */
[----:B------:R-:W2:Y:S01]  /*3bbc0*/  LDL.LU R124, [R1+0xc30] ;  /* 0x000c3000017c7983 */ /* 0x000ea20000300800 */
[----:B------:R-:W-:-:S03]  /*3bbd0*/  IMAD.MOV.U32 R8, RZ, RZ, R129 ;  /* 0x000000ffff087224 */ /* 0x000fc600078e0081 */
[----:B------:R-:W2:Y:S01]  /*3bbe0*/  LDL.LU R125, [R1+0xc34] ;  /* 0x000c3400017d7983 */ /* 0x000ea20000300800 */
[----:B------:R-:W-:-:S03]  /*3bbf0*/  MOV R5, R130 ;  /* 0x0000008200057202 */ /* 0x000fc60000000f00 */
[----:B------:R-:W2:Y:S01]  /*3bc00*/  LDL.LU R126, [R1+0xc38] ;  /* 0x000c3800017e7983 */ /* 0x000ea20000300800 */
[----:B------:R-:W-:-:S03]  /*3bc10*/  IMAD.MOV.U32 R4, RZ, RZ, R131 ;  /* 0x000000ffff047224 */ /* 0x000fc600078e0083 */
        /* <DEDUP_REMOVED lines=67> */
[----:B------:R-:W-:Y:S01]  /*3c050*/  LDS R234, [R2+0x47080] ;  /* 0x0470800002ea7984 */ /* 0x000fe20000000800 */
[C---:B------:R-:W-:Y:S03]  /*3c060*/  HMMA.1688.F32.TF32 R192, R64.reuse, R48, R192 ;  /* 0x0000003040c0723c */ /* 0x040fe600000810c0 */
[----:B------:R-:W-:Y:S04]  /*3c070*/  LDS R233, [R3+0x46080] ;  /* 0x0460800003e97984 */ /* 0x000fe80000000800 */
[----:B------:R-:W-:Y:S01]  /*3c080*/  LDS R235, [R3+0x47080] ;  /* 0x0470800003eb7984 */ /* 0x000fe20000000800 */
[C---:B------:R-:W-:Y:S08]  /*3c090*/  HMMA.1688.F32.TF32 R196, R64.reuse, R44, R196 ;  /* 0x0000002c40c4723c */ /* 0x040ff000000810c4 */
[C---:B------:R-:W-:Y:S08]  /*3c0a0*/  HMMA.1688.F32.TF32 R200, R64.reuse, R40, R200 ;  /* 0x0000002840c8723c */ /* 0x040ff000000810c8 */
[----:B------:R-:W-:Y:S01]  /*3c0b0*/  HMMA.1688.F32.TF32 R64, R64, R248, R236 ;  /* 0x000000f84040723c */ /* 0x000fe200000810ec */
[----:B------:R-:W-:Y:S04]  /*3c0c0*/  LDS R236, [R252+0x46000] ;  /* 0x04600000fcec7984 */ /* 0x000fe80000000800 */
[----:B------:R-:W-:Y:S04]  /*3c0d0*/  LDS R238, [R252+0x47000] ;  /* 0x04700000fcee7984 */ /* 0x000fe80000000800 */
[----:B------:R-:W-:Y:S04]  /*3c0e0*/  LDS R237, [R0+0x46000] ;  /* 0x0460000000ed7984 */ /* 0x000fe80000000800 */
[----:B------:R-:W2:Y:S02]  /*3c0f0*/  LDS R239, [R0+0x47000] ;  /* 0x0470000000ef7984 */ /* 0x000ea40000000800 */
[C---:B--2---:R-:W-:Y:S08]  /*3c100*/  HMMA.1688.F32.TF32 R136, R236.reuse, R34, R136 ;  /* 0x00000022ec88723c */ /* 0x044ff00000081088 */
        /* <DEDUP_REMOVED lines=8> */
[C---:B------:R-:W-:Y:S07]  /*3c190*/  HMMA.1688.F32.TF32 R148, R236.reuse, R46, R148 ;  /* 0x0000002eec94723c */ /* 0x040fee0000081094 */
[----:B------:R-:W-:Y:S04]  /*3c1a0*/  STL.64 [R1+0x1470], R172 ;  /* 0x001470ac01007387 */ /* 0x000fe80000100a00 */
[----:B------:R-:W-:Y:S01]  /*3c1b0*/  STL.64 [R1+0x1478], R174 ;  /* 0x001478ae01007387 */ /* 0x000fe20000100a00 */
[C---:B------:R-:W-:Y:S03]  /*3c1c0*/  HMMA.1688.F32.TF32 R128, R236.reuse, R26, R128 ;  /* 0x0000001aec80723c */ /* 0x040fe60000081080 */
[----:B------:R-:W-:Y:S05]  /*3c1d0*/  STL.64 [R1+0x1460], R168 ;  /* 0x001460a801007387 */ /* 0x000fea0000100a00 */
        /* <DEDUP_REMOVED lines=34> */
[C---:B------:R-:W-:Y:S03]  /*3c400*/  HMMA.1688.F32.TF32 R76, R232.reuse, R38, R76 ;  /* 0x00000026e84c723c */ /* 0x040fe6000008104c */
[----:B------:R-:W-:Y:S04]  /*3c410*/  LDS R236, [R252+0x46080] ;  /* 0x04608000fcec7984 */ /* 0x000fe80000000800 */
[----:B------:R-:W-:Y:S01]  /*3c420*/  LDS R238, [R252+0x47080] ;  /* 0x04708000fcee7984 */ /* 0x000fe20000000800 */
[C---:B-1----:R-:W-:Y:S03]  /*3c430*/  HMMA.1688.F32.TF32 R112, R232.reuse, R62, R108 ;  /* 0x0000003ee870723c */ /* 0x042fe6000008106c */
[----:B------:R-:W-:Y:S04]  /*3c440*/  LDS R237, [R0+0x46080] ;  /* 0x0460800000ed7984 */ /* 0x000fe80000000800 */
[----:B------:R-:W1:Y:S01]  /*3c450*/  LDS R239, [R0+0x47080] ;  /* 0x0470800000ef7984 */ /* 0x000e620000000800 */
        /* <DEDUP_REMOVED lines=27> */
[----:B--2---:R-:W2:Y:S04]  /*3c610*/  LDL.LU R76, [R1+0x860] ;  /* 0x00086000014c7983 */ /* 0x004ea80000300800 */
[----:B------:R4:W-:Y:S04]  /*3c620*/  STL.64 [R1+0x12f0], R80 ;  /* 0x0012f05001007387 */ /* 0x0009e80000100a00 */
[----:B------:R1:W-:Y:S04]  /*3c630*/  STL.64 [R1+0x12f8], R82 ;  /* 0x0012f85201007387 */ /* 0x0003e80000100a00 */
[----:B------:R1:W-:Y:S04]  /*3c640*/  STL.64 [R1+0x12e0], R72 ;  /* 0x0012e04801007387 */ /* 0x0003e80000100a00 */
[----:B------:R1:W-:Y:S04]  /*3c650*/  STL.64 [R1+0x12e8], R74 ;  /* 0x0012e84a01007387 */ /* 0x0003e80000100a00 */
[----:B------:R-:W2:Y:S04]  /*3c660*/  LDL.LU R77, [R1+0x864] ;  /* 0x00086400014d7983 */ /* 0x000ea80000300800 */
[----:B---3--:R-:W2:Y:S04]  /*3c670*/  LDL.LU R78, [R1+0x868] ;  /* 0x00086800014e7983 */ /* 0x008ea80000300800 */
[----:B------:R-:W2:Y:S04]  /*3c680*/  LDL.LU R79, [R1+0x86c] ;  /* 0x00086c00014f7983 */ /* 0x000ea80000300800 */
[----:B----4-:R-:W3:Y:S04]  /*3c690*/  LDL.LU R80, [R1+0x960] ;  /* 0x0009600001507983 */ /* 0x010ee80000300800 */
[----:B------:R-:W3:Y:S04]  /*3c6a0*/  LDL.LU R81, [R1+0x964] ;  /* 0x0009640001517983 */ /* 0x000ee80000300800 */
[----:B-1----:R-:W3:Y:S04]  /*3c6b0*/  LDL.LU R82, [R1+0x968] ;  /* 0x0009680001527983 */ /* 0x002ee80000300800 */
        /* <DEDUP_REMOVED lines=93> */
[----:B------:R-:W-:Y:S08]  /*3cc90*/  HMMA.1688.F32.TF32 R128, R236, R10, R128 ;  /* 0x0000000aec80723c */ /* 0x000ff00000081080 */
[C---:B------:R-:W-:Y:S08]  /*3cca0*/  HMMA.1688.F32.TF32 R140, R232.reuse, R250, R140 ;  /* 0x000000fae88c723c */ /* 0x040ff0000008108c */
[C---:B------:R-:W-:Y:S08]  /*3ccb0*/  HMMA.1688.F32.TF32 R144, R232.reuse, R14, R144 ;  /* 0x0000000ee890723c */ /* 0x040ff00000081090 */
[C---:B------:R-:W-:Y:S08]  /*3ccc0*/  HMMA.1688.F32.TF32 R152, R232.reuse, R22, R152 ;  /* 0x00000016e898723c */ /* 0x040ff00000081098 */
[C---:B------:R-:W-:Y:S08]  /*3ccd0*/  HMMA.1688.F32.TF32 R156, R232.reuse, R26, R156 ;  /* 0x0000001ae89c723c */ /* 0x040ff0000008109c */
[----:B------:R-:W-:Y:S01]  /*3cce0*/  HMMA.1688.F32.TF32 R148, R232, R18, R148 ;  /* 0x00000012e894723c */ /* 0x000fe20000081094 */
[----:B------:R-:W-:Y:S04]  /*3ccf0*/  LDS R232, [R2+0x46100] ;  /* 0x0461000002e87984 */ /* 0x000fe80000000800 */
[----:B------:R-:W-:Y:S03]  /*3cd00*/  LDS R234, [R2+0x47100] ;  /* 0x0471000002ea7984 */ /* 0x000fe60000000800 */
[C---:B------:R-:W-:Y:S07]  /*3cd10*/  HMMA.1688.F32.TF32 R136, R236.reuse, R62, R136 ;  /* 0x0000003eec88723c */ /* 0x040fee0000081088 */
[----:B------:R-:W-:Y:S04]  /*3cd20*/  STL.64 [R1+0x12d0], R156 ;  /* 0x0012d09c01007387 */ /* 0x000fe80000100a00 */
[----:B------:R-:W-:Y:S04]  /*3cd30*/  LDS R233, [R3+0x46100] ;  /* 0x0461000003e97984 */ /* 0x000fe80000000800 */
[----:B------:R-:W1:Y:S01]  /*3cd40*/  LDS R235, [R3+0x47100] ;  /* 0x0471000003eb7984 */ /* 0x000e620000000800 */
[C---:B------:R-:W-:Y:S03]  /*3cd50*/  HMMA.1688.F32.TF32 R132, R236.reuse, R58, R132 ;  /* 0x0000003aec84723c */ /* 0x040fe60000081084 */
[----:B------:R-:W-:Y:S04]  /*3cd60*/  STL.64 [R1+0x12d8], R158 ;  /* 0x0012d89e01007387 */ /* 0x000fe80000100a00 */
        /* <DEDUP_REMOVED lines=36> */
[----:B------:R-:W-:Y:S03]  /*3cfb0*/  HMMA.1688.F32.TF32 R76, R236, R250, R76 ;  /* 0x000000faec4c723c */ /* 0x000fe6000008104c */
        /* <DEDUP_REMOVED lines=10> */
[----:B------:R-:W1:Y:S01]  /*3d060*/  LDS R239, [R0+0x47100] ;  /* 0x0471000000ef7984 */ /* 0x000e620000000800 */
[C---:B------:R-:W-:Y:S03]  /*3d070*/  HMMA.1688.F32.TF32 R72, R232.reuse, R58, R240 ;  /* 0x0000003ae848723c */ /* 0x040fe600000810f0 */
        /* <DEDUP_REMOVED lines=127> */
[----:B------:R-:W-:Y:S01]  /*3d870*/  STL.64 [R1+0x1180], R240 ;  /* 0x001180f001007387 */ /* 0x000fe20000100a00 */
[C---:B------:R-:W-:Y:S03]  /*3d880*/  HMMA.1688.F32.TF32 R152, R232.reuse, R38, R152 ;  /* 0x00000026e898723c */ /* 0x040fe60000081098 */
[----:B------:R1:W-:Y:S04]  /*3d890*/  STL.64 [R1+0x1188], R242 ;  /* 0x001188f201007387 */ /* 0x0003e80000100a00 */
[----:B-1----:R-:W2:Y:S01]  /*3d8a0*/  LDL.LU.64 R242, [R1+0x3130] ;  /* 0x0031300001f27983 */ /* 0x002ea20000300a00 */
[-C--:B------:R-:W-:Y:S03]  /*3d8b0*/  HMMA.1688.F32.TF32 R136, R232, R22.reuse, R136 ;  /* 0x00000016e888723c */ /* 0x080fe60000081088 */
[----:B------:R-:W3:Y:S04]  /*3d8c0*/  LDL.LU.64 R240, [R1+0x3128] ;  /* 0x0031280001f07983 */ /* 0x000ee80000300a00 */
        /* <DEDUP_REMOVED lines=65> */
[----:B------:R-:W4:Y:S04]  /*3dce0*/  LDL.LU R76, [R1+0x610] ;  /* 0x00061000014c7983 */ /* 0x000f280000300800 */
[----:B------:R1:W-:Y:S04]  /*3dcf0*/  STL.64 [R1+0x1000], R80 ;  /* 0x0010005001007387 */ /* 0x0003e80000100a00 */
[----:B------:R1:W-:Y:S04]  /*3dd00*/  STL.64 [R1+0x1008], R82 ;  /* 0x0010085201007387 */ /* 0x0003e80000100a00 */
[----:B------:R1:W-:Y:S04]  /*3dd10*/  STL.64 [R1+0xff0], R72 ;  /* 0x000ff04801007387 */ /* 0x0003e80000100a00 */
[----:B------:R1:W-:Y:S04]  /*3dd20*/  STL.64 [R1+0xff8], R74 ;  /* 0x000ff84a01007387 */ /* 0x0003e80000100a00 */
[----:B------:R-:W4:Y:S04]  /*3dd30*/  LDL.LU R77, [R1+0x614] ;  /* 0x00061400014d7983 */ /* 0x000f280000300800 */
[----:B------:R-:W4:Y:S04]  /*3dd40*/  LDL.LU R78, [R1+0x618] ;  /* 0x00061800014e7983 */ /* 0x000f280000300800 */
[----:B------:R-:W4:Y:S04]  /*3dd50*/  LDL.LU R79, [R1+0x61c] ;  /* 0x00061c00014f7983 */ /* 0x000f280000300800 */
[----:B-1----:R-:W2:Y:S04]  /*3dd60*/  LDL.LU R80, [R1+0x620] ;  /* 0x0006200001507983 */ /* 0x002ea80000300800 */
        /* <DEDUP_REMOVED lines=90> */
[C---:B----4-:R-:W-:Y:S08]  /*3e310*/  HMMA.1688.F32.TF32 R108, R232.reuse, R30, R108 ;  /* 0x0000001ee86c723c */ /* 0x050ff0000008106c */
[C---:B------:R-:W-:Y:S08]  /*3e320*/  HMMA.1688.F32.TF32 R112, R232.reuse, R34, R112 ;  /* 0x00000022e870723c */ /* 0x040ff00000081070 */
        /* <DEDUP_REMOVED lines=8> */
[----:B------:R-:W-:Y:S01]  /*3e3b0*/  HMMA.1688.F32.TF32 R152, R236, R250, R152 ;  /* 0x000000faec98723c */ /* 0x000fe20000081098 */
[----:B------:R-:W-:Y:S04]  /*3e3c0*/  LDS R236, [R252+0x46180] ;  /* 0x04618000fcec7984 */ /* 0x000fe80000000800 */
[----:B------:R-:W-:Y:S04]  /*3e3d0*/  LDS R238, [R252+0x47180] ;  /* 0x04718000fcee7984 */ /* 0x000fe80000000800 */
[----:B------:R-:W-:Y:S04]  /*3e3e0*/  LDS R237, [R0+0x46180] ;  /* 0x0461800000ed7984 */ /* 0x000fe80000000800 */
[----:B------:R-:W1:Y:S01]  /*3e3f0*/  LDS R239, [R0+0x47180] ;  /* 0x0471800000ef7984 */ /* 0x000e620000000800 */
[C---:B------:R-:W-:Y:S03]  /*3e400*/  HMMA.1688.F32.TF32 R148, R232.reuse, R62, R148 ;  /* 0x0000003ee894723c */ /* 0x040fe60000081094 */
[----:B------:R-:W-:Y:S05]  /*3e410*/  STL.64 [R1+0xfe0], R160 ;  /* 0x000fe0a001007387 */ /* 0x000fea0000100a00 */
        /* <DEDUP_REMOVED lines=47> */
[C---:B------:R-:W-:Y:S08]  /*3e710*/  HMMA.1688.F32.TF32 R84, R236.reuse, R58, R80 ;  /* 0x0000003aec54723c */ /* 0x040ff00000081050 */
[----:B------:R-:W-:Y:S07]  /*3e720*/  HMMA.1688.F32.TF32 R80, R236, R10, R76 ;  /* 0x0000000aec50723c */ /* 0x000fee000008104c */
[----:B------:R-:W-:Y:S04]  /*3e730*/  STL.64 [R1+0xed0], R88 ;  /* 0x000ed05801007387 */ /* 0x000fe80000100a00 */
[----:B------:R-:W-:Y:S04]  /*3e740*/  STL.64 [R1+0xed8], R90 ;  /* 0x000ed85a01007387 */ /* 0x000fe80000100a00 */
        /* <DEDUP_REMOVED lines=102> */
[----:B-1----:R-:W-:-:S03]  /*3edb0*/  IMAD.MOV.U32 R72, RZ, RZ, R240 ;  /* 0x000000ffff487224 */ /* 0x002fc600078e00f0 */
[----:B------:R-:W4:Y:S01]  /*3edc0*/  LDL.LU R88, [R1+0x40] ;  /* 0x0000400001587983 */ /* 0x000f220000300800 */
[----:B------:R-:W-:-:S03]  /*3edd0*/  IMAD.MOV.U32 R73, RZ, RZ, R241 ;  /* 0x000000ffff497224 */ /* 0x000fc600078e00f1 */
        /* <DEDUP_REMOVED lines=8> */
[----:B------:R-:W4:Y:S01]  /*3ee60*/  LDL.LU R243, [R1+0x3114] ;  /* 0x0031140001f37983 */ /* 0x000f220000300800 */
[C---:B--2---:R-:W-:Y:S11]  /*3ee70*/  HMMA.1688.F32.TF32 R172, R236.reuse, R54, R172 ;  /* 0x00000036ecac723c */ /* 0x044ff600000810ac */
[----:B------:R-:W-:Y:S11]  /*3ee80*/  @!UPT UIADD3 URZ, URZ, URZ, URZ ;  /* 0x0000003f3f3ff290 */ /* 0x000ff6000fffe03f */
[----:B------:R-:W-:Y:S01]  /*3ee90*/  @!UPT UIADD3 URZ, URZ, URZ, URZ ;  /* 0x0000003f3f3ff290 */ /* 0x000fe2000fffe03f */
[----:B------:R-:W-:Y:S04]  /*3eea0*/  STL.64 [R1+0xe90], R172 ;  /* 0x000e90ac01007387 */ /* 0x000fe80000100a00 */
[----:B------:R1:W-:Y:S02]  /*3eeb0*/  STL.64 [R1+0xe98], R174 ;  /* 0x000e98ae01007387 */ /* 0x0003e40000100a00 */
[C---:B-1----:R-:W-:Y:S08]  /*3eec0*/  HMMA.1688.F32.TF32 R172, R236.reuse, R50, R168 ;  /* 0x00000032ecac723c */ /* 0x042ff000000810a8 */
[C---:B---3--:R-:W-:Y:S08]  /*3eed0*/  HMMA.1688.F32.TF32 R168, R236.reuse, R46, R164 ;  /* 0x0000002eeca8723c */ /* 0x048ff000000810a4 */
        /* <DEDUP_REMOVED lines=9> */
[C---:B----4-:R-:W-:Y:S01]  /*3ef70*/  HMMA.1688.F32.TF32 R136, R236.reuse, R14, R132 ;  /* 0x0000000eec88723c */ /* 0x050fe20000081084 */
        /* <DEDUP_REMOVED lines=68> */
[----:B------:R-:W-:Y:S01]  /*3f3c0*/  STL.64 [R1+0xd18], R82 ;  /* 0x000d185201007387 */ /* 0x000fe20000100a00 */
[----:B------:R-:W-:-:S03]  /*3f3d0*/  IMAD.MOV.U32 R75, RZ, RZ, R247 ;  /* 0x000000ffff4b7224 */ /* 0x000fc600078e00f7 */
[----:B------:R3:W-:Y:S04]  /*3f3e0*/  STL.64 [R1+0xd00], R76 ;  /* 0x000d004c01007387 */ /* 0x0007e80000100a00 */
[----:B------:R4:W-:Y:S04]  /*3f3f0*/  STL.64 [R1+0xd08], R78 ;  /* 0x000d084e01007387 */ /* 0x0009e80000100a00 */
[----:B------:R-:W2:Y:S04]  /*3f400*/  LDL.LU R73, [R1+0x4c4] ;  /* 0x0004c40001497983 */ /* 0x000ea80000300800 */
[----:B------:R-:W2:Y:S01]  /*3f410*/  LDL.LU R74, [R1+0x4c8] ;  /* 0x0004c800014a7983 */ /* 0x000ea20000300800 */
[----:B---3--:R-:W-:-:S03]  /*3f420*/  IMAD.MOV.U32 R77, RZ, RZ, R244 ;  /* 0x000000ffff4d7224 */ /* 0x008fc600078e00f4 */
[----:B------:R-:W3:Y:S01]  /*3f430*/  LDL.LU R247, [R1+0x3110] ;  /* 0x0031100001f77983 */ /* 0x000ee20000300800 */
[----:B----4-:R-:W-:-:S03]  /*3f440*/  IMAD.MOV.U32 R78, RZ, RZ, R246 ;  /* 0x000000ffff4e7224 */ /* 0x010fc600078e00f6 */
[----:B------:R-:W4:Y:S01]  /*3f450*/  LDL.LU R76, [R1+0x4d0] ;  /* 0x0004d000014c7983 */ /* 0x000f220000300800 */
[----:B------:R-:W-:-:S03]  /*3f460*/  IMAD.MOV.U32 R79, RZ, RZ, R245 ;  /* 0x000000ffff4f7224 */ /* 0x000fc600078e00f5 */
[----:B------:R-:W2:Y:S04]  /*3f470*/  LDL.LU R244, [R1+0x310c] ;  /* 0x00310c0001f47983 */ /* 0x000ea80000300800 */
[----:B------:R-:W2:Y:S04]  /*3f480*/  LDL.LU R246, [R1+0x3108] ;  /* 0x0031080001f67983 */ /* 0x000ea80000300800 */
[----:B------:R-:W4:Y:S04]  /*3f490*/  LDL.LU R245, [R1+0x3104] ;  /* 0x0031040001f57983 */ /* 0x000f280000300800 */
[----:B------:R-:W4:Y:S04]  /*3f4a0*/  LDL.LU R80, [R1+0x4e0] ;  /* 0x0004e00001507983 */ /* 0x000f280000300800 */
[----:B------:R-:W4:Y:S04]  /*3f4b0*/  LDL.LU R81, [R1+0x4e4] ;  /* 0x0004e40001517983 */ /* 0x000f280000300800 */
[----:B------:R-:W4:Y:S01]  /*3f4c0*/  LDL.LU R82, [R1+0x4e8] ;  /* 0x0004e80001527983 */ /* 0x000f220000300800 */
[----:B---3--:R-:W-:-:S03]  /*3f4d0*/  IMAD.MOV.U32 R83, RZ, RZ, R247 ;  /* 0x000000ffff537224 */ /* 0x008fc600078e00f7 */
[----:B------:R-:W3:Y:S01]  /*3f4e0*/  LDL.LU R247, [R1+0x3100] ;  /* 0x0031000001f77983 */ /* 0x000ee20000300800 */
[----:B--2---:R-:W-:-:S03]  /*3f4f0*/  MOV R84, R246 ;  /* 0x000000f600547202 */ /* 0x004fc60000000f00 */
[----:B------:R-:W2:Y:S01]  /*3f500*/  LDL.LU R246, [R1+0x30fc] ;  /* 0x0030fc0001f67983 */ /* 0x000ea20000300800 */
[----:B----4-:R-:W-:-:S03]  /*3f510*/  IMAD.MOV.U32 R85, RZ, RZ, R245 ;  /* 0x000000ffff557224 */ /* 0x010fc600078e00f5 */
[----:B------:R-:W4:Y:S01]  /*3f520*/  LDL.LU R245, [R1+0x30f8] ;  /* 0x0030f80001f57983 */ /* 0x000f220000300800 */
[----:B------:R-:W-:-:S03]  /*3f530*/  IMAD.MOV.U32 R87, RZ, RZ, R244 ;  /* 0x000000ffff577224 */ /* 0x000fc600078e00f4 */
[----:B------:R-:W4:Y:S04]  /*3f540*/  LDL.LU R86, [R1+0x4f8] ;  /* 0x0004f80001567983 */ /* 0x000f280000300800 */
[----:B------:R-:W4:Y:S04]  /*3f550*/  LDL.LU R244, [R1+0x30f4] ;  /* 0x0030f40001f47983 */ /* 0x000f280000300800 */
[----:B------:R-:W4:Y:S01]  /*3f560*/  LDL.LU R92, [R1+0x100] ;  /* 0x00010000015c7983 */ /* 0x000f220000300800 */
[----:B---3--:R-:W-:-:S03]  /*3f570*/  IMAD.MOV.U32 R93, RZ, RZ, R247 ;  /* 0x000000ffff5d7224 */ /* 0x008fc600078e00f7 */
[----:B------:R-:W3:Y:S01]  /*3f580*/  LDL.LU R247, [R1+0x30f0] ;  /* 0x0030f00001f77983 */ /* 0x000ee20000300800 */
[----:B--2---:R-:W-:-:S03]  /*3f590*/  IMAD.MOV.U32 R94, RZ, RZ, R246 ;  /* 0x000000ffff5e7224 */ /* 0x004fc600078e00f6 */
[----:B------:R-:W2:Y:S01]  /*3f5a0*/  LDL.LU R246, [R1+0x30ec] ;  /* 0x0030ec0001f67983 */ /* 0x000ea20000300800 */
[----:B----4-:R-:W-:-:S03]  /*3f5b0*/  IMAD.MOV.U32 R95, RZ, RZ, R245 ;  /* 0x000000ffff5f7224 */ /* 0x010fc600078e00f5 */
[----:B------:R-:W4:Y:S04]  /*3f5c0*/  LDL.LU R245, [R1+0x30e8] ;  /* 0x0030e80001f57983 */ /* 0x000f280000300800 */
[----:B------:R-:W4:Y:S04]  /*3f5d0*/  LDL.LU R104, [R1+0x130] ;  /* 0x0001300001687983 */ /* 0x000f280000300800 */
[----:B------:R-:W4:Y:S04]  /*3f5e0*/  LDL.LU R105, [R1+0x134] ;  /* 0x0001340001697983 */ /* 0x000f280000300800 */
[----:B------:R-:W4:Y:S04]  /*3f5f0*/  LDL.LU R106, [R1+0x138] ;  /* 0x00013800016a7983 */ /* 0x000f280000300800 */
[----:B------:R-:W4:Y:S04]  /*3f600*/  LDL.LU R107, [R1+0x13c] ;  /* 0x00013c00016b7983 */ /* 0x000f280000300800 */
[----:B------:R-:W1:Y:S04]  /*3f610*/  LDL.LU R108, [R1+0x140] ;  /* 0x00014000016c7983 */ /* 0x000e680000300800 */
[----:B------:R-:W1:Y:S04]  /*3f620*/  LDL.LU R109, [R1+0x144] ;  /* 0x00014400016d7983 */ /* 0x000e680000300800 */
[----:B------:R-:W1:Y:S04]  /*3f630*/  LDL.LU R110, [R1+0x148] ;  /* 0x00014800016e7983 */ /* 0x000e680000300800 */
[----:B------:R-:W1:Y:S04]  /*3f640*/  LDL.LU R111, [R1+0x14c] ;  /* 0x00014c00016f7983 */ /* 0x000e680000300800 */
        /* <DEDUP_REMOVED lines=43> */
[----:B------:R-:W-:-:S03]  /*3f900*/  IMAD.MOV.U32 R99, RZ, RZ, R244 ;  /* 0x000000ffff637224 */ /* 0x000fc600078e00f4 */
[----:B------:R-:W4:Y:S04]  /*3f910*/  LDL.LU R119, [R1+0x16c] ;  /* 0x00016c0001777983 */ /* 0x000f280000300800 */
[----:B------:R-:W4:Y:S04]  /*3f920*/  LDL.LU R96, [R1+0x110] ;  /* 0x0001100001607983 */ /* 0x000f280000300800 */
[----:B------:R-:W4:Y:S04]  /*3f930*/  LDL.LU R97, [R1+0x114] ;  /* 0x0001140001617983 */ /* 0x000f280000300800 */
[----:B------:R-:W4:Y:S04]  /*3f940*/  LDL.LU R98, [R1+0x118] ;  /* 0x0001180001627983 */ /* 0x000f280000300800 */
[----:B------:R-:W4:Y:S01]  /*3f950*/  LDL.LU R244, [R1+0x30e4] ;  /* 0x0030e40001f47983 */ /* 0x000f220000300800 */
[----:B---3--:R-:W-:-:S02]  /*3f960*/  IMAD.MOV.U32 R102, RZ, RZ, R247 ;  /* 0x000000ffff667224 */ /* 0x008fc400078e00f7 */
[----:B--2---:R-:W-:Y:S02]  /*3f970*/  IMAD.MOV.U32 R101, RZ, RZ, R246 ;  /* 0x000000ffff657224 */ /* 0x004fe400078e00f6 */
[----:B----4-:R-:W-:Y:S02]  /*3f980*/  IMAD.MOV.U32 R100, RZ, RZ, R245 ;  /* 0x000000ffff647224 */ /* 0x010fe400078e00f5 */
[----:B------:R-:W2:Y:S04]  /*3f990*/  LDL.LU R245, [R1+0x30e0] ;  /* 0x0030e00001f57983 */ /* 0x000ea80000300800 */
[----:B------:R-:W2:Y:S04]  /*3f9a0*/  LDL.LU R246, [R1+0x30dc] ;  /* 0x0030dc0001f67983 */ /* 0x000ea80000300800 */
[----:B------:R-:W2:Y:S04]  /*3f9b0*/  LDL.LU R247, [R1+0x30d8] ;  /* 0x0030d80001f77983 */ /* 0x000ea80000300800 */
[----:B------:R-:W3:Y:S04]  /*3f9c0*/  LDL.LU R103, [R1+0x12c] ;  /* 0x00012c0001677983 */ /* 0x000ee80000300800 */
[----:B------:R-:W4:Y:S04]  /*3f9d0*/  LDL.LU R88, [R1+0x500] ;  /* 0x0005000001587983 */ /* 0x000f280000300800 */
[----:B------:R-:W4:Y:S04]  /*3f9e0*/  LDL.LU R89, [R1+0x504] ;  /* 0x0005040001597983 */ /* 0x000f280000300800 */
[----:B------:R-:W4:Y:S04]  /*3f9f0*/  LDL.LU R90, [R1+0x508] ;  /* 0x00050800015a7983 */ /* 0x000f280000300800 */
[----:B------:R-:W4:Y:S01]  /*3fa00*/  LDL.LU R91, [R1+0x50c] ;  /* 0x00050c00015b7983 */ /* 0x000f220000300800 */
[C---:B-1----:R-:W-:Y:S08]  /*3fa10*/  HMMA.1688.F32.TF32 R108, R236.reuse, R26, R108 ;  /* 0x0000001aec6c723c */ /* 0x042ff0000008106c */
        /* <DEDUP_REMOVED lines=14> */
[----:B--2---:R-:W-:Y:S01]  /*3fb00*/  HMMA.1688.F32.TF32 R240, R232, R250, R244 ;  /* 0x000000fae8f0723c */ /* 0x004fe200000810f4 */
[----:B------:R-:W-:Y:S04]  /*3fb10*/  LDS R232, [R2+0x46280] ;  /* 0x0462800002e87984 */ /* 0x000fe80000000800 */
[----:B------:R-:W-:Y:S04]  /*3fb20*/  LDS R234, [R2+0x47280] ;  /* 0x0472800002ea7984 */ /* 0x000fe80000000800 */
[----:B------:R-:W-:Y:S04]  /*3fb30*/  LDS R233, [R3+0x46280] ;  /* 0x0462800003e97984 */ /* 0x000fe80000000800 */
[----:B------:R-:W4:Y:S01]  /*3fb40*/  LDS R235, [R3+0x47280] ;  /* 0x0472800003eb7984 */ /* 0x000f220000000800 */
[----:B---3--:R-:W-:Y:S03]  /*3fb50*/  HMMA.1688.F32.TF32 R100, R236, R18, R100 ;  /* 0x00000012ec64723c */ /* 0x008fe60000081064 */
[----:B------:R-:W-:Y:S04]  /*3fb60*/  LDS R236, [R252+0x46280] ;  /* 0x04628000fcec7984 */ /* 0x000fe80000000800 */
[----:B------:R-:W-:Y:S04]  /*3fb70*/  LDS R238, [R252+0x47280] ;  /* 0x04728000fcee7984 */ /* 0x000fe80000000800 */
[----:B------:R-:W-:Y:S04]  /*3fb80*/  STL [R1+0x2f10], R240 ;  /* 0x002f10f001007387 */ /* 0x000fe80000100800 */
[----:B------:R-:W-:Y:S04]  /*3fb90*/  STL [R1+0x2f0c], R241 ;  /* 0x002f0cf101007387 */ /* 0x000fe80000100800 */
[----:B------:R-:W-:Y:S04]  /*3fba0*/  STL [R1+0x2f08], R242 ;  /* 0x002f08f201007387 */ /* 0x000fe80000100800 */
[----:B------:R-:W-:Y:S04]  /*3fbb0*/  STL [R1+0x2f04], R243 ;  /* 0x002f04f301007387 */ /* 0x000fe80000100800 */
[----:B------:R-:W-:Y:S04]  /*3fbc0*/  STL.64 [R1+0xcf0], R152 ;  /* 0x000cf09801007387 */ /* 0x000fe80000100a00 */
[----:B------:R-:W-:Y:S04]  /*3fbd0*/  STL.64 [R1+0xcf8], R154 ;  /* 0x000cf89a01007387 */ /* 0x000fe80000100a00 */
[----:B------:R-:W-:Y:S04]  /*3fbe0*/  STL.64 [R1+0xce0], R148 ;  /* 0x000ce09401007387 */ /* 0x000fe80000100a00 */
[----:B------:R-:W-:Y:S01]  /*3fbf0*/  STL.64 [R1+0xce8], R150 ;  /* 0x000ce89601007387 */ /* 0x000fe20000100a00 */
[C---:B----4-:R-:W-:Y:S03]  /*3fc00*/  HMMA.1688.F32.TF32 R88, R232.reuse, R62, R88 ;  /* 0x0000003ee858723c */ /* 0x050fe60000081058 */
        /* <DEDUP_REMOVED lines=9> */
[C---:B------:R-:W-:Y:S03]  /*3fca0*/  HMMA.1688.F32.TF32 R76, R232.reuse, R6, R76 ;  /* 0x00000006e84c723c */ /* 0x040fe6000008104c */
        /* <DEDUP_REMOVED lines=143> */
[----:B------:R-:W1:Y:S01]  /*405a0*/  LDS R239, [R0+0x47280] ;  /* 0x0472800000ef7984 */ /* 0x000e620000000800 */
[C---:B--2---:R-:W-:Y:S08]  /*405b0*/  HMMA.1688.F32.TF32 R72, R232.reuse, R30, R72 ;  /* 0x0000001ee848723c */ /* 0x044ff00000081048 */
[C---:B----4-:R-:W-:Y:S08]  /*405c0*/  HMMA.1688.F32.TF32 R156, R232.reuse, R34, R156 ;  /* 0x00000022e89c723c */ /* 0x050ff0000008109c */
[C---:B---3--:R-:W-:Y:S08]  /*405d0*/  HMMA.1688.F32.TF32 R160, R232.reuse, R38, R160 ;  /* 0x00000026e8a0723c */ /* 0x048ff000000810a0 */
        /* <DEDUP_REMOVED lines=27> */
[----:B------:R-:W3:Y:S01]  /*40790*/  LDL.LU.64 R72, [R1+0x3078] ;  /* 0x0030780001487983 */ /* 0x000ee20000300a00 */
        /* <DEDUP_REMOVED lines=68> */
[----:B------:R-:W1:Y:S01]  /*40be0*/  LDS R239, [R0+0x47300] ;  /* 0x0473000000ef7984 */ /* 0x000e620000000800 */
[----:B--2---:R-:W-:Y:S01]  /*40bf0*/  MOV R77, R74 ;  /* 0x0000004a004d7202 */ /* 0x004fe20000000f00 */
[----:B---3--:R-:W-:-:S02]  /*40c00*/  IMAD.MOV.U32 R76, RZ, RZ, R72 ;  /* 0x000000ffff4c7224 */ /* 0x008fc400078e0048 */
[----:B------:R-:W2:Y:S01]  /*40c10*/  LDL.LU R72, [R1+0x3074] ;  /* 0x0030740001487983 */ /* 0x000ea20000300800 */
[----:B------:R-:W-:-:S03]  /*40c20*/  IMAD.MOV.U32 R78, RZ, RZ, R75 ;  /* 0x000000ffff4e7224 */ /* 0x000fc600078e004b */
[----:B------:R3:W-:Y:S01]  /*40c30*/  STL.64 [R1+0x9a0], R80 ;  /* 0x0009a05001007387 */ /* 0x0007e20000100a00 */
[----:B------:R-:W-:-:S03]  /*40c40*/  IMAD.MOV.U32 R79, RZ, RZ, R73 ;  /* 0x000000ffff4f7224 */ /* 0x000fc600078e0049 */
[----:B------:R1:W-:Y:S04]  /*40c50*/  STL.64 [R1+0x9a8], R82 ;  /* 0x0009a85201007387 */ /* 0x0003e80000100a00 */
[----:B------:R-:W4:Y:S04]  /*40c60*/  LDL.LU R74, [R1+0x3070] ;  /* 0x00307000014a7983 */ /* 0x000f280000300800 */
[----:B------:R-:W4:Y:S04]  /*40c70*/  LDL.LU R75, [R1+0x306c] ;  /* 0x00306c00014b7983 */ /* 0x000f280000300800 */
[----:B------:R-:W4:Y:S04]  /*40c80*/  LDL.LU R73, [R1+0x3068] ;  /* 0x0030680001497983 */ /* 0x000f280000300800 */
[----:B---3--:R-:W3:Y:S04]  /*40c90*/  LDL.LU R80, [R1+0x530] ;  /* 0x0005300001507983 */ /* 0x008ee80000300800 */
        /* <DEDUP_REMOVED lines=65> */
[----:B----4-:R-:W-:Y:S02]  /*410b0*/  IMAD.MOV.U32 R85, RZ, RZ, R74 ;  /* 0x000000ffff557224 */ /* 0x010fe400078e004a */
[----:B------:R-:W-:Y:S02]  /*410c0*/  IMAD.MOV.U32 R84, RZ, RZ, R75 ;  /* 0x000000ffff547224 */ /* 0x000fe400078e004b */
[----:B------:R-:W-:Y:S02]  /*410d0*/  IMAD.MOV.U32 R86, RZ, RZ, R73 ;  /* 0x000000ffff567224 */ /* 0x000fe400078e0049 */
        /* <DEDUP_REMOVED lines=14> */
[----:B------:R-:W4:Y:S01]  /*411c0*/  LDL.LU R95, [R1+0x56c] ;  /* 0x00056c00015f7983 */ /* 0x000f220000300800 */
[C---:B---3--:R-:W-:Y:S08]  /*411d0*/  HMMA.1688.F32.TF32 R100, R232.reuse, R18, R100 ;  /* 0x00000012e864723c */ /* 0x048ff00000081064 */
        /* <DEDUP_REMOVED lines=23> */
[----:B------:R1:W-:Y:S04]  /*41350*/  STL.64 [R1+0x978], R146 ;  /* 0x0009789201007387 */ /* 0x0003e80000100a00 */
        /* <DEDUP_REMOVED lines=11> */
[----:B------:R1:W-:Y:S01]  /*41410*/  STL.64 [R1+0x948], R134 ;  /* 0x0009488601007387 */ /* 0x0003e20000100a00 */
[C---:B--2---:R-:W-:Y:S03]  /*41420*/  HMMA.1688.F32.TF32 R72, R232.reuse, R14, R72 ;  /* 0x0000000ee848723c */ /* 0x044fe60000081048 */
[----:B-1----:R-:W2:Y:S04]  /*41430*/  LDL.LU.64 R134, [R1+0x3010] ;  /* 0x0030100001867983 */ /* 0x002ea80000300a00 */
[----:B------:R-:W2:Y:S04]  /*41440*/  LDL.LU.64 R132, [R1+0x3008] ;  /* 0x0030080001847983 */ /* 0x000ea80000300a00 */
[----:B------:R-:W-:Y:S04]  /*41450*/  STL.64 [R1+0x930], R128 ;  /* 0x0009308001007387 */ /* 0x000fe80000100a00 */
[----:B------:R1:W-:Y:S01]  /*41460*/  STL.64 [R1+0x938], R130 ;  /* 0x0009388201007387 */ /* 0x0003e20000100a00 */
[----:B------:R-:W-:Y:S03]  /*41470*/  HMMA.1688.F32.TF32 R244, R232, R250, R244 ;  /* 0x000000fae8f4723c */ /* 0x000fe600000810f4 */
        /* <DEDUP_REMOVED lines=12> */
[----:B------:R1:W-:Y:S01]  /*41540*/  STL.64 [R1+0x918], R122 ;  /* 0x0009187a01007387 */ /* 0x0003e20000100a00 */
[C---:B----4-:R-:W-:Y:S03]  /*41550*/  HMMA.1688.F32.TF32 R92, R236.reuse, R10, R92 ;  /* 0x0000000aec5c723c */ /* 0x050fe6000008105c */
[----:B-1----:R-:W4:Y:S04]  /*41560*/  LDL.LU.64 R122, [R1+0x2fe0] ;  /* 0x002fe000017a7983 */ /* 0x002f280000300a00 */
[----:B------:R-:W4:Y:S04]  /*41570*/  LDL.LU.64 R120, [R1+0x2fd8] ;  /* 0x002fd80001787983 */ /* 0x000f280000300a00 */
        /* <DEDUP_REMOVED lines=29> */
[----:B------:R-:W-:Y:S04]  /*41750*/  STL.64 [R1+0x898], R246 ;  /* 0x000898f601007387 */ /* 0x000fe80000100a00 */
        /* <DEDUP_REMOVED lines=24> */
[C---:B--2---:R-:W-:Y:S08]  /*418e0*/  HMMA.1688.F32.TF32 R80, R236.reuse, R38, R80 ;  /* 0x00000026ec50723c */ /* 0x044ff00000081050 */
[C---:B---3--:R-:W-:Y:S11]  /*418f0*/  HMMA.1688.F32.TF32 R76, R236.reuse, R42, R76 ;  /* 0x0000002aec4c723c */ /* 0x048ff6000008104c */
[----:B------:R-:W-:Y:S11]  /*41900*/  @!UPT UIADD3 URZ, URZ, URZ, URZ ;  /* 0x0000003f3f3ff290 */ /* 0x000ff6000fffe03f */
[----:B------:R-:W-:Y:S01]  /*41910*/  @!UPT UIADD3 URZ, URZ, URZ, URZ ;  /* 0x0000003f3f3ff290 */ /* 0x000fe2000fffe03f */
        /* <DEDUP_REMOVED lines=18> */
[----:B-1----:R-:W-:Y:S06]  /*41a40*/  HMMA.1688.F32.TF32 R76, R236, R250, R108 ;  /* 0x000000faec4c723c */ /* 0x002fec000008106c */
[----:B------:R-:W-:Y:S04]  /*41a50*/  STL.64 [R1+0x1580], R84 ;  /* 0x0015805401007387 */ /* 0x000fe80000100a00 */
[----:B------:R1:W-:Y:S05]  /*41a60*/  STL.64 [R1+0x1588], R86 ;  /* 0x0015885601007387 */ /* 0x0003ea0000100a00 */
[----:B------:R-:W-:Y:S04]  /*41a70*/  STL.64 [R1+0x1570], R80 ;  /* 0x0015705001007387 */ /* 0x000fe80000100a00 */
[----:B------:R2:W-:Y:S01]  /*41a80*/  STL.64 [R1+0x1578], R82 ;  /* 0x0015785201007387 */ /* 0x0005e20000100a00 */
[C---:B-1----:R-:W-:Y:S03]  /*41a90*/  HMMA.1688.F32.TF32 R84, R232.reuse, R62, R112 ;  /* 0x0000003ee854723c */ /* 0x042fe60000081070 */
[----:B------:R-:W-:Y:S05]  /*41aa0*/  STL.64 [R1+0x880], R76 ;  /* 0x0008804c01007387 */ /* 0x000fea0000100a00 */
[C---:B--2---:R-:W-:Y:S01]  /*41ab0*/  HMMA.1688.F32.TF32 R80, R232.reuse, R58, R116 ;  /* 0x0000003ae850723c */ /* 0x044fe20000081074 */
[----:B------:R4:W-:Y:S07]  /*41ac0*/  STL.64 [R1+0x888], R78 ;  /* 0x0008884e01007387 */ /* 0x0009ee0000100a00 */
[C---:B----4-:R-:W-:Y:S07]  /*41ad0*/  HMMA.1688.F32.TF32 R76, R232.reuse, R10, R120 ;  /* 0x0000000ae84c723c */ /* 0x050fee0000081078 */
[----:B------:R-:W-:Y:S04]  /*41ae0*/  STL.64 [R1+0x870], R84 ;  /* 0x0008705401007387 */ /* 0x000fe80000100a00 */
[----:B------:R1:W-:Y:S04]  /*41af0*/  STL.64 [R1+0x878], R86 ;  /* 0x0008785601007387 */ /* 0x0003e80000100a00 */
[----:B------:R-:W-:Y:S04]  /*41b00*/  STL.64 [R1+0x860], R80 ;  /* 0x0008605001007387 */ /* 0x000fe80000100a00 */
[----:B------:R2:W-:Y:S01]  /*41b10*/  STL.64 [R1+0x868], R82 ;  /* 0x0008685201007387 */ /* 0x0005e20000100a00 */
[C---:B-1----:R-:W-:Y:S03]  /*41b20*/  HMMA.1688.F32.TF32 R84, R232.reuse, R6, R124 ;  /* 0x00000006e854723c */ /* 0x042fe6000008107c */
[----:B------:R-:W-:Y:S05]  /*41b30*/  STL.64 [R1+0x850], R76 ;  /* 0x0008504c01007387 */ /* 0x000fea0000100a00 */
[C---:B--2---:R-:W-:Y:S01]  /*41b40*/  HMMA.1688.F32.TF32 R80, R232.reuse, R54, R128 ;  /* 0x00000036e850723c */ /* 0x044fe20000081080 */
        /* <DEDUP_REMOVED lines=19> */
[----:B-1----:R-:W-:Y:S08]  /*41c80*/  HMMA.1688.F32.TF32 R76, R232, R26, R156 ;  /* 0x0000001ae84c723c */ /* 0x002ff0000008109c */
[----:B------:R-:W-:Y:S01]  /*41c90*/  HMMA.1688.F32.TF32 R244, R236, R62, R72 ;  /* 0x0000003eecf4723c */ /* 0x000fe20000081048 */
[----:B------:R-:W-:Y:S04]  /*41ca0*/  LDS R72, [R252+0x46380] ;  /* 0x04638000fc487984 */ /* 0x000fe80000000800 */
[----:B------:R-:W-:Y:S04]  /*41cb0*/  LDS R74, [R252+0x47380] ;  /* 0x04738000fc4a7984 */ /* 0x000fe80000000800 */
[----:B------:R-:W-:Y:S04]  /*41cc0*/  LDS R73, [R0+0x46380] ;  /* 0x0463800000497984 */ /* 0x000fe80000000800 */
[----:B------:R-:W1:Y:S04]  /*41cd0*/  LDS R75, [R0+0x47380] ;  /* 0x04738000004b7984 */ /* 0x000e680000000800 */
        /* <DEDUP_REMOVED lines=13> */
[----:B--2---:R-:W-:Y:S03]  /*41db0*/  HMMA.1688.F32.TF32 R84, R232, R250, R172 ;  /* 0x000000fae854723c */ /* 0x004fe600000810ac */
[----:B------:R-:W-:Y:S04]  /*41dc0*/  STL.64 [R1+0x780], R76 ;  /* 0x0007804c01007387 */ /* 0x000fe80000100a00 */
[----:B------:R2:W-:Y:S01]  /*41dd0*/  STL.64 [R1+0x788], R78 ;  /* 0x0007884e01007387 */ /* 0x0005e20000100a00 */
[C---:B-1----:R-:W-:Y:S08]  /*41de0*/  HMMA.1688.F32.TF32 R80, R72.reuse, R62, R176 ;  /* 0x0000003e4850723c */ /* 0x042ff000000810b0 */
[C---:B--2---:R-:W-:Y:S08]  /*41df0*/  HMMA.1688.F32.TF32 R76, R72.reuse, R58, R180 ;  /* 0x0000003a484c723c */ /* 0x044ff000000810b4 */
[C---:B------:R-:W-:Y:S08]  /*41e00*/  HMMA.1688.F32.TF32 R60, R72.reuse, R10, R184 ;  /* 0x0000000a483c723c */ /* 0x040ff000000810b8 */
[C---:B------:R-:W-:Y:S08]  /*41e10*/  HMMA.1688.F32.TF32 R56, R72.reuse, R6, R228 ;  /* 0x000000064838723c */ /* 0x040ff000000810e4 */
[C---:B------:R-:W-:Y:S08]  /*41e20*/  HMMA.1688.F32.TF32 R52, R72.reuse, R54, R188 ;  /* 0x000000364834723c */ /* 0x040ff000000810bc */
[C---:B------:R-:W-:Y:S08]  /*41e30*/  HMMA.1688.F32.TF32 R48, R72.reuse, R50, R192 ;  /* 0x000000324830723c */ /* 0x040ff000000810c0 */
        /* <DEDUP_REMOVED lines=16> */
[----:B-1----:R-:W2:Y:S04]  /*41f40*/  LDL.LU R87, [R1+0x1938] ;  /* 0x0019380001577983 */ /* 0x002ea80000300800 */
[----:B------:R-:W-:Y:S04]  /*41f50*/  STL.64 [R1+0x6f0], R44 ;  /* 0x0006f02c01007387 */ /* 0x000fe80000100a00 */
[----:B------:R1:W-:Y:S04]  /*41f60*/  STL.64 [R1+0x6f8], R46 ;  /* 0x0006f82e01007387 */ /* 0x0003e80000100a00 */
[----:B------:R-:W-:Y:S04]  /*41f70*/  STL.64 [R1+0x6e0], R40 ;  /* 0x0006e02801007387 */ /* 0x000fe80000100a00 */
[----:B------:R3:W-:Y:S01]  /*41f80*/  STL.64 [R1+0x6e8], R42 ;  /* 0x0006e82a01007387 */ /* 0x0007e20000100a00 */
[----:B-1----:R-:W-:Y:S01]  /*41f90*/  HMMA.1688.F32.TF32 R44, R72, R38, R68 ;  /* 0x00000026482c723c */ /* 0x002fe20000081044 */
[----:B------:R-:W-:Y:S01]  /*41fa0*/  MOV R82, R5 ;  /* 0x0000000500527202 */ /* 0x000fe20000000f00 */
[----:B------:R-:W-:Y:S01]  /*41fb0*/  IMAD.MOV.U32 R83, RZ, RZ, R4 ;  /* 0x000000ffff537224 */ /* 0x000fe200078e0004 */
[----:B------:R-:W-:Y:S01]  /*41fc0*/  LDS R68, [R252+0x48000] ;  /* 0x04800000fc447984 */ /* 0x000fe20000000800 */
[----:B------:R-:W-:-:S02]  /*41fd0*/  IMAD.MOV.U32 R80, RZ, RZ, R9 ;  /* 0x000000ffff507224 */ /* 0x000fc400078e0009 */
[----:B------:R-:W-:Y:S01]  /*41fe0*/  IMAD.MOV.U32 R81, RZ, RZ, R8 ;  /* 0x000000ffff517224 */ /* 0x000fe200078e0008 */
[----:B------:R-:W-:Y:S01]  /*41ff0*/  LDS R70, [R252+0x49000] ;  /* 0x04900000fc467984 */ /* 0x000fe20000000800 */
[C---:B---3--:R-:W-:Y:S03]  /*42000*/  HMMA.1688.F32.TF32 R40, R72.reuse, R34, R204 ;  /* 0x000000224828723c */ /* 0x048fe600000810cc */
[----:B------:R-:W-:Y:S04]  /*42010*/  LDS R229, [R3+0x48200] ;  /* 0x0482000003e57984 */ /* 0x000fe80000000800 */
[----:B------:R-:W-:Y:S01]  /*42020*/  LDS R231, [R3+0x49200] ;  /* 0x0492000003e77984 */ /* 0x000fe20000000800 */
        /* <DEDUP_REMOVED lines=9> */
[----:B------:R-:W-:Y:S01]  /*420c0*/  STL.64 [R1+0x6b0], R36 ;  /* 0x0006b02401007387 */ /* 0x000fe20000100a00 */
[----:B------:R-:W-:-:S03]  /*420d0*/  IMAD.MOV.U32 R0, RZ, RZ, R23 ;  /* 0x000000ffff007224 */ /* 0x000fc600078e0017 */
[----:B------:R-:W-:Y:S04]  /*420e0*/  STL.64 [R1+0x6b8], R38 ;  /* 0x0006b82601007387 */ /* 0x000fe80000100a00 */
[----:B------:R-:W-:Y:S01]  /*420f0*/  STL.64 [R1+0x6a0], R32 ;  /* 0x0006a02001007387 */ /* 0x000fe20000100a00 */
[----:B------:R-:W-:-:S03]  /*42100*/  IMAD.MOV.U32 R2, RZ, RZ, R22 ;  /* 0x000000ffff027224 */ /* 0x000fc600078e0016 */
[----:B------:R-:W-:Y:S04]  /*42110*/  STL.64 [R1+0x6a8], R34 ;  /* 0x0006a82201007387 */ /* 0x000fe80000100a00 */
[----:B------:R-:W-:Y:S04]  /*42120*/  STL.64 [R1+0x690], R28 ;  /* 0x0006901c01007387 */ /* 0x000fe80000100a00 */
[----:B------:R-:W-:Y:S04]  /*42130*/  STL.64 [R1+0x698], R30 ;  /* 0x0006981e01007387 */ /* 0x000fe80000100a00 */
[----:B------:R-:W-:Y:S04]  /*42140*/  STL.64 [R1+0x680], R24 ;  /* 0x0006801801007387 */ /* 0x000fe80000100a00 */
[----:B------:R-:W-:Y:S04]  /*42150*/  STL.64 [R1+0x688], R26 ;  /* 0x0006881a01007387 */ /* 0x000fe80000100a00 */
[----:B------:R-:W-:Y:S04]  /*42160*/  STL.64 [R1+0x670], R20 ;  /* 0x0006701401007387 */ /* 0x000fe80000100a00 */
[----:B------:R1:W-:Y:S04]  /*42170*/  STL [R1+0x2f00], R0 ;  /* 0x002f000001007387 */ /* 0x0003e80000100800 */
[----:B-1----:R-:W3:Y:S04]  /*42180*/  LDL R0, [R1+0x820] ;  /* 0x0008200001007983 */ /* 0x002ee80000100800 */
[----:B------:R1:W-:Y:S04]  /*42190*/  STL [R1+0x2ea8], R2 ;  /* 0x002ea80201007387 */ /* 0x0003e80000100800 */
[----:B-1----:R-:W4:Y:S01]  /*421a0*/  LDL R2, [R1+0x824] ;  /* 0x0008240001027983 */ /* 0x002f220000100800 */
[----:B------:R-:W-:-:S02]  /*421b0*/  IMAD.MOV.U32 R76, RZ, RZ, R17 ;  /* 0x000000ffff4c7224 */ /* 0x000fc400078e0011 */
[----:B------:R-:W-:Y:S01]  /*421c0*/  IMAD.MOV.U32 R77, RZ, RZ, R16 ;  /* 0x000000ffff4d7224 */ /* 0x000fe200078e0010 */
[----:B------:R-:W-:Y:S01]  /*421d0*/  HMMA.1688.F32.TF32 R248, R72, R250, R64 ;  /* 0x000000fa48f8723c */ /* 0x000fe20000081040 */
[----:B------:R-:W-:Y:S04]  /*421e0*/  LDS R73, [R3+0x48000] ;  /* 0x0480000003497984 */ /* 0x000fe80000000800 */
[----:B------:R-:W-:Y:S01]  /*421f0*/  LDS R75, [R3+0x49000] ;  /* 0x04900000034b7984 */ /* 0x000fe20000000800 */
[----:B------:R-:W-:Y:S02]  /*42200*/  IMAD.MOV.U32 R78, RZ, RZ, R13 ;  /* 0x000000ffff4e7224 */ /* 0x000fe400078e000d */
[----:B------:R-:W-:Y:S11]  /*42210*/  IMAD.MOV.U32 R79, RZ, RZ, R12 ;  /* 0x000000ffff4f7224 */ /* 0x000ff600078e000c */
[----:B------:R-:W-:Y:S04]  /*42220*/  @!UPT UIADD3 URZ, URZ, URZ, URZ ;  /* 0x0000003f3f3ff290 */ /* 0x000fe8000fffe03f */
[----:B------:R-:W-:Y:S04]  /*42230*/  STL [R1+0x2e94], R248 ;  /* 0x002e94f801007387 */ /* 0x000fe80000100800 */
[----:B------:R-:W-:Y:S04]  /*42240*/  STL [R1+0x2e90], R249 ;  /* 0x002e90f901007387 */ /* 0x000fe80000100800 */
[----:B------:R-:W-:Y:S04]  /*42250*/  STL [R1+0x2e8c], R250 ;  /* 0x002e8cfa01007387 */ /* 0x000fe80000100800 */
[----:B------:R-:W-:Y:S04]  /*42260*/  STL [R1+0x2e88], R251 ;  /* 0x002e88fb01007387 */ /* 0x000fe80000100800 */
[----:B--2---:R-:W1:Y:S04]  /*42270*/  LDSM.16.M88.4 R4, [R87+0x80] ;  /* 0x000080005704783b */ /* 0x004e680000000200 */
[----:B------:R-:W2:Y:S04]  /*42280*/  LDSM.16.M88.4 R8, [R87+0x2080] ;  /* 0x002080005708783b */ /* 0x000ea80000000200 */
[----:B------:R-:W1:Y:S04]  /*42290*/  LDSM.16.M88.4 R16, [R87+0x6080] ;  /* 0x006080005710783b */ /* 0x000e680000000200 */
[----:B------:R-:W1:Y:S04]  /*422a0*/  LDSM.16.M88.4 R20, [R87+0x8080] ;  /* 0x008080005714783b */ /* 0x000e680000000200 */
[----:B------:R-:W1:Y:S04]  /*422b0*/  LDSM.16.M88.4 R24, [R87+0xa080] ;  /* 0x00a080005718783b */ /* 0x000e680000000200 */
[----:B------:R-:W1:Y:S04]  /*422c0*/  LDSM.16.M88.4 R28, [R87+0xc080] ;  /* 0x00c08000571c783b */ /* 0x000e680000000200 */
[----:B------:R-:W2:Y:S04]  /*422d0*/  LDSM.16.M88.4 R32, [R87+0xe080] ;  /* 0x00e080005720783b */ /* 0x000ea80000000200 */
[----:B------:R-:W2:Y:S04]  /*422e0*/  LDSM.16.M88.4 R36, [R87+0x10080] ;  /* 0x010080005724783b */ /* 0x000ea80000000200 */
[----:B------:R-:W3:Y:S04]  /*422f0*/  LDSM.16.M88.4 R40, [R87+0x12080] ;  /* 0x012080005728783b */ /* 0x000ee80000000200 */
[----:B------:R-:W-:Y:S04]  /*42300*/  LDSM.16.M88.4 R44, [R87+0x14080] ;  /* 0x01408000572c783b */ /* 0x000fe80000000200 */
[----:B------:R-:W-:Y:S04]  /*42310*/  LDSM.16.M88.4 R48, [R87+0x16080] ;  /* 0x016080005730783b */ /* 0x000fe80000000200 */
[----:B------:R-:W-:Y:S04]  /*42320*/  LDSM.16.M88.4 R52, [R87+0x18080] ;  /* 0x018080005734783b */ /* 0x000fe80000000200 */
[----:B------:R-:W-:Y:S04]  /*42330*/  LDSM.16.M88.4 R56, [R87+0x1a080] ;  /* 0x01a080005738783b */ /* 0x000fe80000000200 */
[----:B------:R-:W-:Y:S04]  /*42340*/  LDSM.16.M88.4 R60, [R87+0x1c080] ;  /* 0x01c08000573c783b */ /* 0x000fe80000000200 */
[----:B------:R-:W-:Y:S04]  /*42350*/  LDSM.16.M88.4 R64, [R87+0x1e080] ;  /* 0x01e080005740783b */ /* 0x000fe80000000200 */
[----:B-1----:R-:W-:Y:S04]  /*42360*/  STL [R1+0x2e9c], R6 ;  /* 0x002e9c0601007387 */ /* 0x002fe80000100800 */
[----:B------:R-:W-:Y:S04]  /*42370*/  STL [R1+0x2e98], R7 ;  /* 0x002e980701007387 */ /* 0x000fe80000100800 */
[----:B--2---:R-:W-:Y:S04]  /*42380*/  STL [R1+0x2ea4], R10 ;  /* 0x002ea40a01007387 */ /* 0x004fe80000100800 */
        /* <DEDUP_REMOVED lines=8> */
[----:B---3--:R-:W-:Y:S04]  /*42410*/  LDS R69, [R0+0x48000] ;  /* 0x0480000000457984 */ /* 0x008fe80000000800 */
[----:B------:R-:W-:Y:S04]  /*42420*/  LDS R71, [R0+0x49000] ;  /* 0x0490000000477984 */ /* 0x000fe80000000800 */
[----:B----4-:R-:W-:Y:S04]  /*42430*/  LDS R72, [R2+0x48000] ;  /* 0x0480000002487984 */ /* 0x010fe80000000800 */
[----:B------:R-:W1:Y:S04]  /*42440*/  LDS R74, [R2+0x49000] ;  /* 0x04900000024a7984 */ /* 0x000e680000000800 */
[----:B------:R-:W-:Y:S04]  /*42450*/  STL [R1+0x2d94], R31 ;  /* 0x002d941f01007387 */ /* 0x000fe80000100800 */
[----:B------:R-:W-:Y:S04]  /*42460*/  STL [R1+0x2d78], R34 ;  /* 0x002d782201007387 */ /* 0x000fe80000100800 */
[----:B------:R-:W-:Y:S04]  /*42470*/  STL [R1+0x2d74], R35 ;  /* 0x002d742301007387 */ /* 0x000fe80000100800 */
[----:B------:R-:W-:Y:S04]  /*42480*/  STL [R1+0x2d9c], R38 ;  /* 0x002d9c2601007387 */ /* 0x000fe80000100800 */
[----:B------:R-:W-:Y:S04]  /*42490*/  STL [R1+0x2d70], R39 ;  /* 0x002d702701007387 */ /* 0x000fe80000100800 */
[----:B------:R-:W-:Y:S04]  /*424a0*/  STL [R1+0x2da4], R42 ;  /* 0x002da42a01007387 */ /* 0x000fe80000100800 */
[----:B------:R-:W-:Y:S04]  /*424b0*/  STL [R1+0x2da0], R43 ;  /* 0x002da02b01007387 */ /* 0x000fe80000100800 */
[----:B------:R2:W3:Y:S04]  /*424c0*/  LDSM.16.M88.4 R12, [R87+0x4080] ;  /* 0x00408000570c783b */ /* 0x0004e80000000200 */
[----:B------:R-:W-:Y:S01]  /*424d0*/  LDS R228, [R2+0x48200] ;  /* 0x0482000002e47984 */ /* 0x000fe20000000800 */
[C---:B-1----:R-:W-:Y:S03]  /*424e0*/  HMMA.1688.F32.TF32 R80, R72.reuse, R4, R80 ;  /* 0x000000044850723c */ /* 0x042fe60000081050 */
[----:B------:R-:W-:Y:S05]  /*424f0*/  LDS R230, [R2+0x49200] ;  /* 0x0492000002e67984 */ /* 0x000fea0000000800 */
[----:B------:R-:W-:Y:S01]  /*42500*/  HMMA.1688.F32.TF32 R76, R72, R8, R76 ;  /* 0x00000008484c723c */ /* 0x000fe2000008104c */
        /* <DEDUP_REMOVED lines=9> */
[----:B------:R-:W-:Y:S01]  /*425a0*/  STL [R1+0x2dc8], R63 ;  /* 0x002dc83f01007387 */ /* 0x000fe20000100800 */
[----:B------:R-:W-:-:S03]  /*425b0*/  IMAD.MOV.U32 R10, RZ, RZ, R76 ;  /* 0x000000ffff0a7224 */ /* 0x000fc600078e004c */
[----:B------:R-:W-:Y:S01]  /*425c0*/  STL [R1+0x2dd4], R66 ;  /* 0x002dd44201007387 */ /* 0x000fe20000100800 */
[----:B------:R-:W-:-:S03]  /*425d0*/  IMAD.MOV.U32 R11, RZ, RZ, R77 ;  /* 0x000000ffff0b7224 */ /* 0x000fc600078e004d */
[----:B------:R-:W-:Y:S01]  /*425e0*/  STL [R1+0x2dd0], R67 ;  /* 0x002dd04301007387 */ /* 0x000fe20000100800 */
[----:B------:R-:W-:-:S03]  /*425f0*/  IMAD.MOV.U32 R6, RZ, RZ, R78 ;  /* 0x000000ffff067224 */ /* 0x000fc600078e004e */
[----:B------:R1:W-:Y:S01]  /*42600*/  STL.64 [R1+0xf0], R80 ;  /* 0x0000f05001007387 */ /* 0x0003e20000100a00 */
[----:B------:R-:W-:-:S03]  /*42610*/  IMAD.MOV.U32 R7, RZ, RZ, R79 ;  /* 0x000000ffff077224 */ /* 0x000fc600078e004f */
[----:B------:R4:W-:Y:S04]  /*42620*/  STL.64 [R1+0xf8], R82 ;  /* 0x0000f85201007387 */ /* 0x0009e80000100a00 */
[----:B------:R-:W3:Y:S04]  /*42630*/  LDL.LU R76, [R1+0x14d0] ;  /* 0x0014d000014c7983 */ /* 0x000ee80000300800 */
[----:B------:R-:W3:Y:S04]  /*42640*/  LDL.LU R77, [R1+0x14d4] ;  /* 0x0014d400014d7983 */ /* 0x000ee80000300800 */
[----:B------:R-:W3:Y:S04]  /*42650*/  LDL.LU R78, [R1+0x14d8] ;  /* 0x0014d800014e7983 */ /* 0x000ee80000300800 */
[----:B------:R-:W3:Y:S04]  /*42660*/  LDL.LU R79, [R1+0x14dc] ;  /* 0x0014dc00014f7983 */ /* 0x000ee80000300800 */
[----:B------:R-:W3:Y:S04]  /*42670*/  LDL.LU R84, [R1+0x14f0] ;  /* 0x0014f00001547983 */ /* 0x000ee80000300800 */
[----:B------:R-:W3:Y:S04]  /*42680*/  LDL.LU R85, [R1+0x14f4] ;  /* 0x0014f40001557983 */ /* 0x000ee80000300800 */
[----:B------:R-:W3:Y:S04]  /*42690*/  LDL.LU R86, [R1+0x14f8] ;  /* 0x0014f80001567983 */ /* 0x000ee80000300800 */
[----:B--2---:R-:W2:Y:S04]  /*426a0*/  LDL.LU R87, [R1+0x14fc] ;  /* 0x0014fc0001577983 */ /* 0x004ea80000300800 */
        /* <DEDUP_REMOVED lines=40> */
[C---:B---3--:R-:W-:Y:S11]  /*42930*/  HMMA.1688.F32.TF32 R116, R72.reuse, R12, R116 ;  /* 0x0000000c4874723c */ /* 0x048ff60000081074 */
[----:B------:R-:W-:Y:S11]  /*42940*/  @!UPT UIADD3 URZ, URZ, URZ, URZ ;  /* 0x0000003f3f3ff290 */ /* 0x000ff6000fffe03f */
[----:B------:R-:W-:Y:S02]  /*42950*/  @!UPT UIADD3 URZ, URZ, URZ, URZ ;  /* 0x0000003f3f3ff290 */ /* 0x000fe4000fffe03f */
[----:B------:R-:W-:Y:S02]  /*42960*/  IMAD.MOV.U32 R248, RZ, RZ, R116 ;  /* 0x000000fffff87224 */ /* 0x000fe400078e0074 */
[----:B------:R-:W-:Y:S02]  /*42970*/  IMAD.MOV.U32 R249, RZ, RZ, R117 ;  /* 0x000000fffff97224 */ /* 0x000fe400078e0075 */
[----:B------:R-:W-:Y:S02]  /*42980*/  IMAD.MOV.U32 R250, RZ, RZ, R118 ;  /* 0x000000fffffa7224 */ /* 0x000fe400078e0076 */
[----:B------:R-:W-:Y:S01]  /*42990*/  IMAD.MOV.U32 R251, RZ, RZ, R119 ;  /* 0x000000fffffb7224 */ /* 0x000fe200078e0077 */
[C---:B--2---:R-:W-:Y:S08]  /*429a0*/  HMMA.1688.F32.TF32 R120, R72.reuse, R16, R112 ;  /* 0x000000104878723c */ /* 0x044ff00000081070 */
        /* <DEDUP_REMOVED lines=15> */
[----:B------:R-:W-:Y:S04]  /*42aa0*/  STL.64 [R1+0x80], R104 ;  /* 0x0000806801007387 */ /* 0x000fe80000100a00 */
[----:B------:R-:W-:Y:S04]  /*42ab0*/  STL.64 [R1+0x88], R106 ;  /* 0x0000886a01007387 */ /* 0x000fe80000100a00 */
[----:B------:R-:W2:Y:S01]  /*42ac0*/  LDL.LU R85, [R1+0x1484] ;  /* 0x0014840001557983 */ /* 0x000ea20000300800 */
[C---:B------:R-:W-:Y:S03]  /*42ad0*/  HMMA.1688.F32.TF32 R100, R72.reuse, R36, R100 ;  /* 0x000000244864723c */ /* 0x040fe60000081064 */
[----:B------:R-:W2:Y:S04]  /*42ae0*/  LDL.LU R86, [R1+0x1488] ;  /* 0x0014880001567983 */ /* 0x000ea80000300800 */
[----:B------:R-:W2:Y:S01]  /*42af0*/  LDL.LU R87, [R1+0x148c] ;  /* 0x00148c0001577983 */ /* 0x000ea20000300800 */
[C---:B------:R-:W-:Y:S11]  /*42b00*/  HMMA.1688.F32.TF32 R76, R72.reuse, R40, R76 ;  /* 0x00000028484c723c */ /* 0x040ff6000008104c */
[----:B------:R-:W-:Y:S04]  /*42b10*/  @!UPT UIADD3 URZ, URZ, URZ, URZ ;  /* 0x0000003f3f3ff290 */ /* 0x000fe8000fffe03f */
[----:B------:R-:W-:Y:S04]  /*42b20*/  STL.64 [R1+0x70], R100 ;  /* 0x0000706401007387 */ /* 0x000fe80000100a00 */
[----:B------:R-:W-:Y:S04]  /*42b30*/  STL.64 [R1+0x78], R102 ;  /* 0x0000786601007387 */ /* 0x000fe80000100a00 */
[----:B------:R1:W-:Y:S01]  /*42b40*/  STL.64 [R1+0x60], R76 ;  /* 0x0000604c01007387 */ /* 0x0003e20000100a00 */
[----:B------:R-:W-:Y:S02]  /*42b50*/  IMAD.MOV.U32 R66, RZ, RZ, R78 ;  /* 0x000000ffff427224 */ /* 0x000fe400078e004e */
[----:B------:R-:W-:Y:S01]  /*42b60*/  IMAD.MOV.U32 R67, RZ, RZ, R79 ;  /* 0x000000ffff437224 */ /* 0x000fe200078e004f */
[----:B-1----:R-:W3:Y:S04]  /*42b70*/  LDL.LU R76, [R1+0xcd0] ;  /* 0x000cd000014c7983 */ /* 0x002ee80000300800 */
[----:B------:R-:W3:Y:S04]  /*42b80*/  LDL.LU R77, [R1+0xcd4] ;  /* 0x000cd400014d7983 */ /* 0x000ee80000300800 */
[----:B------:R-:W3:Y:S04]  /*42b90*/  LDL.LU R78, [R1+0xcd8] ;  /* 0x000cd800014e7983 */ /* 0x000ee80000300800 */
[----:B------:R-:W3:Y:S01]  /*42ba0*/  LDL.LU R79, [R1+0xcdc] ;  /* 0x000cdc00014f7983 */ /* 0x000ee20000300800 */
[C---:B----4-:R-:W-:Y:S08]  /*42bb0*/  HMMA.1688.F32.TF32 R92, R72.reuse, R48, R92 ;  /* 0x00000030485c723c */ /* 0x050ff0000008105c */
[C---:B------:R-:W-:Y:S08]  /*42bc0*/  HMMA.1688.F32.TF32 R96, R72.reuse, R44, R96 ;  /* 0x0000002c4860723c */ /* 0x040ff00000081060 */
[C---:B------:R-:W-:Y:S08]  /*42bd0*/  HMMA.1688.F32.TF32 R88, R72.reuse, R52, R88 ;  /* 0x000000344858723c */ /* 0x040ff00000081058 */
[----:B------:R-:W-:Y:S01]  /*42be0*/  HMMA.1688.F32.TF32 R80, R72, R56, R80 ;  /* 0x000000384850723c */ /* 0x000fe20000081050 */
[----:B------:R1:W-:Y:S04]  /*42bf0*/  STL [R1+0x2ddc], R67 ;  /* 0x002ddc4301007387 */ /* 0x0003e80000100800 */
[----:B------:R4:W-:Y:S04]  /*42c00*/  STL [R1+0x2dd8], R66 ;  /* 0x002dd84201007387 */ /* 0x0009e80000100800 */
[----:B------:R-:W-:Y:S01]  /*42c10*/  STL.64 [R1+0x50], R96 ;  /* 0x0000506001007387 */ /* 0x000fe20000100a00 */
[----:B-1----:R-:W-:-:S02]  /*42c20*/  IMAD.MOV.U32 R67, RZ, RZ, R94 ;  /* 0x000000ffff437224 */ /* 0x002fc400078e005e */
[----:B----4-:R-:W-:Y:S01]  /*42c30*/  IMAD.MOV.U32 R66, RZ, RZ, R95 ;  /* 0x000000ffff427224 */ /* 0x010fe200078e005f */
[----:B------:R-:W-:Y:S04]  /*42c40*/  STL.64 [R1+0x58], R98 ;  /* 0x0000586201007387 */ /* 0x000fe80000100a00 */
[----:B------:R-:W-:Y:S04]  /*42c50*/  STL.64 [R1+0x40], R92 ;  /* 0x0000405c01007387 */ /* 0x000fe80000100a00 */
[----:B------:R-:W-:Y:S03]  /*42c60*/  STL [R1+0x2de4], R66 ;  /* 0x002de44201007387 */ /* 0x000fe60000100800 */
[----:B------:R-:W-:Y:S01]  /*42c70*/  IMAD.MOV.U32 R62, RZ, RZ, R80 ;  /* 0x000000ffff3e7224 */ /* 0x000fe200078e0050 */
[----:B------:R1:W-:Y:S01]  /*42c80*/  STL [R1+0x2de0], R67 ;  /* 0x002de04301007387 */ /* 0x0003e20000100800 */
[----:B------:R-:W-:Y:S01]  /*42c90*/  IMAD.MOV.U32 R59, RZ, RZ, R83 ;  /* 0x000000ffff3b7224 */ /* 0x000fe200078e0053 */
[----:B------:R-:W-:-:S02]  /*42ca0*/  MOV R63, R81 ;  /* 0x00000051003f7202 */ /* 0x000fc40000000f00 */
[----:B------:R4:W-:Y:S01]  /*42cb0*/  STL.64 [R1+0x30], R88 ;  /* 0x0000305801007387 */ /* 0x0009e20000100a00 */
[----:B------:R-:W-:-:S03]  /*42cc0*/  IMAD.MOV.U32 R58, RZ, RZ, R82 ;  /* 0x000000ffff3a7224 */ /* 0x000fc600078e0052 */
[----:B------:R1:W-:Y:S04]  /*42cd0*/  STL.64 [R1+0x38], R90 ;  /* 0x0000385a01007387 */ /* 0x0003e80000100a00 */
[----:B------:R-:W3:Y:S04]  /*42ce0*/  LDL.LU R80, [R1+0x1470] ;  /* 0x0014700001507983 */ /* 0x000ee80000300800 */
[----:B------:R-:W3:Y:S04]  /*42cf0*/  LDL.LU R81, [R1+0x1474] ;  /* 0x0014740001517983 */ /* 0x000ee80000300800 */
[----:B------:R-:W3:Y:S04]  /*42d00*/  LDL.LU R82, [R1+0x1478] ;  /* 0x0014780001527983 */ /* 0x000ee80000300800 */
[----:B------:R-:W3:Y:S04]  /*42d10*/  LDL.LU R83, [R1+0x147c] ;  /* 0x00147c0001537983 */ /* 0x000ee80000300800 */
[----:B------:R1:W-:Y:S04]  /*42d20*/  STL [R1+0x2df4], R59 ;  /* 0x002df43b01007387 */ /* 0x0003e80000100800 */
[----:B------:R1:W-:Y:S04]  /*42d30*/  STL [R1+0x2df0], R58 ;  /* 0x002df03a01007387 */ /* 0x0003e80000100800 */
[----:B------:R1:W-:Y:S04]  /*42d40*/  STL [R1+0x2dec], R63 ;  /* 0x002dec3f01007387 */ /* 0x0003e80000100800 */
[----:B------:R1:W-:Y:S01]  /*42d50*/  STL [R1+0x2de8], R62 ;  /* 0x002de83e01007387 */ /* 0x0003e20000100800 */
[----:B--2---:R-:W-:Y:S11]  /*42d60*/  HMMA.1688.F32.TF32 R84, R72, R60, R84 ;  /* 0x0000003c4854723c */ /* 0x004ff60000081054 */
[----:B------:R-:W-:Y:S11]  /*42d70*/  @!UPT UIADD3 URZ, URZ, URZ, URZ ;  /* 0x0000003f3f3ff290 */ /* 0x000ff6000fffe03f */
[----:B------:R-:W-:Y:S01]  /*42d80*/  @!UPT UIADD3 URZ, URZ, URZ, URZ ;  /* 0x0000003f3f3ff290 */ /* 0x000fe2000fffe03f */
[----:B------:R2:W-:Y:S01]  /*42d90*/  STL.64 [R1+0x10], R84 ;  /* 0x0000105401007387 */ /* 0x0005e20000100a00 */
[----:B-1----:R-:W-:-:S03]  /*42da0*/  IMAD.MOV.U32 R67, RZ, RZ, R87 ;  /* 0x000000ffff437224 */ /* 0x002fc600078e0057 */
[----:B----4-:R-:W4:Y:S01]  /*42db0*/  LDL.LU R88, [R1+0x1460] ;  /* 0x0014600001587983 */ /* 0x010f220000300800 */
[----:B------:R-:W-:-:S03]  /*42dc0*/  IMAD.MOV.U32 R66, RZ, RZ, R86 ;  /* 0x000000ffff427224 */ /* 0x000fc600078e0056 */
[----:B------:R-:W4:Y:S04]  /*42dd0*/  LDL.LU R89, [R1+0x1464] ;  /* 0x0014640001597983 */ /* 0x000f280000300800 */
[----:B------:R-:W4:Y:S04]  /*42de0*/  LDL.LU R90, [R1+0x1468] ;  /* 0x00146800015a7983 */ /* 0x000f280000300800 */
[----:B------:R-:W4:Y:S04]  /*42df0*/  LDL.LU R91, [R1+0x146c] ;  /* 0x00146c00015b7983 */ /* 0x000f280000300800 */
[----:B------:R-:W-:Y:S04]  /*42e00*/  STL [R1+0x2dfc], R67 ;  /* 0x002dfc4301007387 */ /* 0x000fe80000100800 */
[----:B------:R-:W-:Y:S01]  /*42e10*/  STL [R1+0x2df8], R66 ;  /* 0x002df84201007387 */ /* 0x000fe20000100800 */
[----:B---3--:R-:W-:Y:S03]  /*42e20*/  HMMA.1688.F32.TF32 R72, R72, R64, R76 ;  /* 0x000000404848723c */ /* 0x008fe6000008104c */
[----:B------:R-:W3:Y:S04]  /*42e30*/  LDL.LU R76, [R1+0x1450] ;  /* 0x00145000014c7983 */ /* 0x000ee80000300800 */
[----:B------:R-:W3:Y:S04]  /*42e40*/  LDL.LU R77, [R1+0x1454] ;  /* 0x00145400014d7983 */ /* 0x000ee80000300800 */
[----:B------:R-:W3:Y:S04]  /*42e50*/  LDL.LU R78, [R1+0x1458] ;  /* 0x00145800014e7983 */ /* 0x000ee80000300800 */
[----:B------:R-:W3:Y:S09]  /*42e60*/  LDL.LU R79, [R1+0x145c] ;  /* 0x00145c00014f7983 */ /* 0x000ef20000300800 */
[----:B------:R-:W-:-:S02]  /*42e70*/  IMAD.MOV.U32 R59, RZ, RZ, R72 ;  /* 0x000000ffff3b7224 */ /* 0x000fc400078e0048 */
[----:B------:R-:W-:Y:S01]  /*42e80*/  IMAD.MOV.U32 R58, RZ, RZ, R73 ;  /* 0x000000ffff3a7224 */ /* 0x000fe200078e0049 */
[----:B------:R-:W-:Y:S01]  /*42e90*/  LDS R72, [R2+0x48080] ;  /* 0x0480800002487984 */ /* 0x000fe20000000800 */
[----:B------:R-:W-:Y:S02]  /*42ea0*/  IMAD.MOV.U32 R63, RZ, RZ, R74 ;  /* 0x000000ffff3f7224 */ /* 0x000fe400078e004a */
[----:B------:R-:W-:Y:S01]  /*42eb0*/  IMAD.MOV.U32 R62, RZ, RZ, R75 ;  /* 0x000000ffff3e7224 */ /* 0x000fe200078e004b */
[----:B------:R-:W-:Y:S04]  /*42ec0*/  STL [R1+0x2e0c], R59 ;  /* 0x002e0c3b01007387 */ /* 0x000fe80000100800 */
[----:B------:R-:W-:Y:S04]  /*42ed0*/  STL [R1+0x2e08], R58 ;  /* 0x002e083a01007387 */ /* 0x000fe80000100800 */
[----:B------:R1:W-:Y:S04]  /*42ee0*/  STL [R1+0x2e04], R63 ;  /* 0x002e043f01007387 */ /* 0x0003e80000100800 */
[----:B------:R1:W-:Y:S04]  /*42ef0*/  STL [R1+0x2e00], R62 ;  /* 0x002e003e01007387 */ /* 0x0003e80000100800 */
[----:B--2---:R-:W2:Y:S04]  /*42f00*/  LDL.LU R84, [R1+0x1440] ;  /* 0x0014400001547983 */ /* 0x004ea80000300800 */
[----:B------:R-:W2:Y:S04]  /*42f10*/  LDL.LU R85, [R1+0x1444] ;  /* 0x0014440001557983 */ /* 0x000ea80000300800 */
[----:B------:R-:W2:Y:S04]  /*42f20*/  LDL.LU R86, [R1+0x1448] ;  /* 0x0014480001567983 */ /* 0x000ea80000300800 */
[----:B------:R-:W2:Y:S04]  /*42f30*/  LDL.LU R87, [R1+0x144c] ;  /* 0x00144c0001577983 */ /* 0x000ea80000300800 */
[----:B------:R-:W-:Y:S04]  /*42f40*/  LDS R74, [R2+0x49080] ;  /* 0x04908000024a7984 */ /* 0x000fe80000000800 */
[----:B------:R-:W-:Y:S04]  /*42f50*/  LDS R73, [R3+0x48080] ;  /* 0x0480800003497984 */ /* 0x000fe80000000800 */
[----:B------:R-:W1:Y:S01]  /*42f60*/  LDS R75, [R3+0x49080] ;  /* 0x04908000034b7984 */ /* 0x000e620000000800 */
[C---:B------:R-:W-:Y:S11]  /*42f70*/  HMMA.1688.F32.TF32 R80, R68.reuse, R4, R80 ;  /* 0x000000044450723c */ /* 0x040ff60000081050 */
[----:B------:R-:W-:Y:S11]  /*42f80*/  @!UPT UIADD3 URZ, URZ, URZ, URZ ;  /* 0x0000003f3f3ff290 */ /* 0x000ff6000fffe03f */
[----:B------:R-:W-:Y:S02]  /*42f90*/  @!UPT UIADD3 URZ, URZ, URZ, URZ ;  /* 0x0000003f3f3ff290 */ /* 0x000fe4000fffe03f */
[----:B------:R-:W-:Y:S02]  /*42fa0*/  IMAD.MOV.U32 R54, RZ, RZ, R80 ;  /* 0x000000ffff367224 */ /* 0x000fe400078e0050 */
[----:B------:R-:W-:Y:S01]  /*42fb0*/  IMAD.MOV.U32 R55, RZ, RZ, R81 ;  /* 0x000000ffff377224 */ /* 0x000fe200078e0051 */
[----:B------:R-:W2:Y:S01]  /*42fc0*/  LDL.LU R80, [R1+0x1430] ;  /* 0x0014300001507983 */ /* 0x000ea20000300800 */
[----:B------:R-:W-:Y:S02]  /*42fd0*/  IMAD.MOV.U32 R50, RZ, RZ, R82 ;  /* 0x000000ffff327224 */ /* 0x000fe400078e0052 */
[----:B------:R-:W-:Y:S01]  /*42fe0*/  IMAD.MOV.U32 R51, RZ, RZ, R83 ;  /* 0x000000ffff337224 */ /* 0x000fe200078e0053 */
[----:B------:R-:W2:Y:S04]  /*42ff0*/  LDL.LU R81, [R1+0x1434] ;  /* 0x0014340001517983 */ /* 0x000ea80000300800 */
[----:B------:R-:W2:Y:S04]  /*43000*/  LDL.LU R82, [R1+0x1438] ;  /* 0x0014380001527983 */ /* 0x000ea80000300800 */
[----:B------:R-:W2:Y:S04]  /*43010*/  LDL.LU R83, [R1+0x143c] ;  /* 0x00143c0001537983 */ /* 0x000ea80000300800 */
[----:B------:R-:W-:Y:S04]  /*43020*/  STL [R1+0x2e1c], R51 ;  /* 0x002e1c3301007387 */ /* 0x000fe80000100800 */
[----:B------:R-:W-:Y:S04]  /*43030*/  STL [R1+0x2e18], R50 ;  /* 0x002e183201007387 */ /* 0x000fe80000100800 */
[----:B------:R-:W-:Y:S04]  /*43040*/  STL [R1+0x2e14], R55 ;  /* 0x002e143701007387 */ /* 0x000fe80000100800 */
[----:B------:R1:W-:Y:S01]  /*43050*/  STL [R1+0x2e10], R54 ;  /* 0x002e103601007387 */ /* 0x0003e20000100800 */
[C---:B----4-:R-:W-:Y:S08]  /*43060*/  HMMA.1688.F32.TF32 R88, R68.reuse, R8, R88 ;  /* 0x000000084458723c */ /* 0x050ff00000081058 */
[----:B---3--:R-:W-:Y:S11]  /*43070*/  HMMA.1688.F32.TF32 R76, R68, R12, R76 ;  /* 0x0000000c444c723c */ /* 0x008ff6000008104c */
[----:B------:R-:W-:Y:S05]  /*43080*/  @!UPT UIADD3 URZ, URZ, URZ, URZ ;  /* 0x0000003f3f3ff290 */ /* 0x000fea000fffe03f */
[----:B------:R-:W-:Y:S01]  /*43090*/  IMAD.MOV.U32 R43, RZ, RZ, R91 ;  /* 0x000000ffff2b7224 */ /* 0x000fe200078e005b */
[----:B------:R-:W-:Y:S01]  /*430a0*/  MOV R42, R90 ;  /* 0x0000005a002a7202 */ /* 0x000fe20000000f00 */
[----:B------:R-:W-:Y:S02]  /*430b0*/  IMAD.MOV.U32 R47, RZ, RZ, R89 ;  /* 0x000000ffff2f7224 */ /* 0x000fe400078e0059 */
[----:B------:R-:W-:Y:S01]  /*430c0*/  IMAD.MOV.U32 R46, RZ, RZ, R88 ;  /* 0x000000ffff2e7224 */ /* 0x000fe200078e0058 */
[----:B------:R-:W-:Y:S04]  /*430d0*/  STL [R1+0x2e2c], R43 ;  /* 0x002e2c2b01007387 */ /* 0x000fe80000100800 */
[----:B------:R-:W-:Y:S04]  /*430e0*/  STL [R1+0x2e28], R42 ;  /* 0x002e282a01007387 */ /* 0x000fe80000100800 */
[----:B------:R-:W-:Y:S04]  /*430f0*/  STL [R1+0x2e24], R47 ;  /* 0x002e242f01007387 */ /* 0x000fe80000100800 */
[----:B------:R3:W-:Y:S01]  /*43100*/  STL [R1+0x2e20], R46 ;  /* 0x002e202e01007387 */ /* 0x0007e20000100800 */
[----:B-1----:R-:W-:-:S02]  /*43110*/  IMAD.MOV.U32 R63, RZ, RZ, R76 ;  /* 0x000000ffff3f7224 */ /* 0x002fc400078e004c */
[----:B------:R-:W-:Y:S01]  /*43120*/  IMAD.MOV.U32 R62, RZ, RZ, R77 ;  /* 0x000000ffff3e7224 */ /* 0x000fe200078e004d */
[----:B------:R-:W4:Y:S01]  /*43130*/  LDL.LU R76, [R1+0x1420] ;  /* 0x00142000014c7983 */ /* 0x000f220000300800 */
[----:B------:R-:W-:Y:S02]  /*43140*/  IMAD.MOV.U32 R67, RZ, RZ, R78 ;  /* 0x000000ffff437224 */ /* 0x000fe400078e004e */
[----:B------:R-:W-:Y:S01]  /*43150*/  IMAD.MOV.U32 R66, RZ, RZ, R79 ;  /* 0x000000ffff427224 */ /* 0x000fe200078e004f */
[----:B------:R-:W4:Y:S04]  /*43160*/  LDL.LU R77, [R1+0x1424] ;  /* 0x00142400014d7983 */ /* 0x000f280000300800 */
[----:B------:R-:W4:Y:S04]  /*43170*/  LDL.LU R78, [R1+0x1428] ;  /* 0x00142800014e7983 */ /* 0x000f280000300800 */
[----:B------:R-:W4:Y:S01]  /*43180*/  LDL.LU R79, [R1+0x142c] ;  /* 0x00142c00014f7983 */ /* 0x000f220000300800 */
[----:B--2---:R-:W-:Y:S03]  /*43190*/  HMMA.1688.F32.TF32 R84, R68, R16, R84 ;  /* 0x000000104454723c */ /* 0x004fe60000081054 */
[----:B------:R-:W-:Y:S04]  /*431a0*/  STL [R1+0x2e3c], R66 ;  /* 0x002e3c4201007387 */ /* 0x000fe80000100800 */
[----:B------:R-:W-:Y:S04]  /*431b0*/  STL [R1+0x2e38], R67 ;  /* 0x002e384301007387 */ /* 0x000fe80000100800 */
[----:B------:R-:W-:Y:S04]  /*431c0*/  STL [R1+0x2e34], R62 ;  /* 0x002e343e01007387 */ /* 0x000fe80000100800 */
[----:B------:R1:W-:Y:S09]  /*431d0*/  STL [R1+0x2e30], R63 ;  /* 0x002e303f01007387 */ /* 0x0003f20000100800 */
[----:B------:R-:W-:-:S02]  /*431e0*/  IMAD.MOV.U32 R58, RZ, RZ, R87 ;  /* 0x000000ffff3a7224 */ /* 0x000fc400078e0057 */
[----:B------:R-:W-:Y:S02]  /*431f0*/  IMAD.MOV.U32 R59, RZ, RZ, R86 ;  /* 0x000000ffff3b7224 */ /* 0x000fe400078e0056 */
[----:B------:R-:W-:Y:S02]  /*43200*/  IMAD.MOV.U32 R54, RZ, RZ, R85 ;  /* 0x000000ffff367224 */ /* 0x000fe400078e0055 */
[----:B------:R-:W-:Y:S01]  /*43210*/  IMAD.MOV.U32 R55, RZ, RZ, R84 ;  /* 0x000000ffff377224 */ /* 0x000fe200078e0054 */
[----:B------:R-:W-:Y:S04]  /*43220*/  STL [R1+0x2e4c], R58 ;  /* 0x002e4c3a01007387 */ /* 0x000fe80000100800 */
[----:B------:R-:W-:Y:S01]  /*43230*/  STL [R1+0x2e48], R59 ;  /* 0x002e483b01007387 */ /* 0x000fe20000100800 */
[----:B------:R-:W-:Y:S03]  /*43240*/  HMMA.1688.F32.TF32 R80, R68, R20, R80 ;  /* 0x000000144450723c */ /* 0x000fe60000081050 */
[----:B------:R-:W-:Y:S04]  /*43250*/  STL [R1+0x2e44], R54 ;  /* 0x002e443601007387 */ /* 0x000fe80000100800 */
[----:B------:R2:W-:Y:S04]  /*43260*/  STL [R1+0x2e40], R55 ;  /* 0x002e403701007387 */ /* 0x0005e80000100800 */
[----:B------:R-:W2:Y:S04]  /*43270*/  LDL.LU R96, [R1+0x1410] ;  /* 0x0014100001607983 */ /* 0x000ea80000300800 */
[----:B------:R-:W2:Y:S04]  /*43280*/  LDL.LU R97, [R1+0x1414] ;  /* 0x0014140001617983 */ /* 0x000ea80000300800 */
[----:B------:R-:W2:Y:S04]  /*43290*/  LDL.LU R98, [R1+0x1418] ;  /* 0x0014180001627983 */ /* 0x000ea80000300800 */
[----:B------:R-:W2:Y:S01]  /*432a0*/  LDL.LU R99, [R1+0x141c] ;  /* 0x00141c0001637983 */ /* 0x000ea20000300800 */
[----:B------:R-:W-:-:S03]  /*432b0*/  IMAD.MOV.U32 R50, RZ, RZ, R83 ;  /* 0x000000ffff327224 */ /* 0x000fc600078e0053 */
[----:B------:R-:W2:Y:S01]  /*432c0*/  LDL.LU R92, [R1+0x1400] ;  /* 0x00140000015c7983 */ /* 0x000ea20000300800 */
[----:B------:R-:W-:Y:S02]  /*432d0*/  IMAD.MOV.U32 R51, RZ, RZ, R82 ;  /* 0x000000ffff337224 */ /* 0x000fe400078e0052 */
[----:B---3--:R-:W-:Y:S01]  /*432e0*/  IMAD.MOV.U32 R46, RZ, RZ, R81 ;  /* 0x000000ffff2e7224 */ /* 0x008fe200078e0051 */
[----:B------:R-:W3:Y:S01]  /*432f0*/  LDL.LU R93, [R1+0x1404] ;  /* 0x00140400015d7983 */ /* 0x000ee20000300800 */
[----:B------:R-:W-:-:S03]  /*43300*/  IMAD.MOV.U32 R47, RZ, RZ, R80 ;  /* 0x000000ffff2f7224 */ /* 0x000fc600078e0050 */
[----:B------:R-:W3:Y:S04]  /*43310*/  LDL.LU R94, [R1+0x1408] ;  /* 0x00140800015e7983 */ /* 0x000ee80000300800 */
[----:B------:R-:W3:Y:S04]  /*43320*/  LDL.LU R95, [R1+0x140c] ;  /* 0x00140c00015f7983 */ /* 0x000ee80000300800 */
[----:B------:R-:W-:Y:S04]  /*43330*/  STL [R1+0x2e5c], R50 ;  /* 0x002e5c3201007387 */ /* 0x000fe80000100800 */
[----:B------:R-:W-:Y:S04]  /*43340*/  STL [R1+0x2e58], R51 ;  /* 0x002e583301007387 */ /* 0x000fe80000100800 */
[----:B------:R1:W-:Y:S04]  /*43350*/  STL [R1+0x2e54], R46 ;  /* 0x002e542e01007387 */ /* 0x0003e80000100800 */
[----:B------:R1:W-:Y:S04]  /*43360*/  STL [R1+0x2e50], R47 ;  /* 0x002e502f01007387 */ /* 0x0003e80000100800 */
        /* <DEDUP_REMOVED lines=8> */
[C---:B----4-:R-:W-:Y:S11]  /*433f0*/  HMMA.1688.F32.TF32 R76, R68.reuse, R24, R76 ;  /* 0x00000018444c723c */ /* 0x050ff6000008104c */
[----:B------:R-:W-:Y:S11]  /*43400*/  @!UPT UIADD3 URZ, URZ, URZ, URZ ;  /* 0x0000003f3f3ff290 */ /* 0x000ff6000fffe03f */
[----:B------:R-:W-:Y:S02]  /*43410*/  @!UPT UIADD3 URZ, URZ, URZ, URZ ;  /* 0x0000003f3f3ff290 */ /* 0x000fe4000fffe03f */
[----:B------:R-:W-:Y:S01]  /*43420*/  IMAD.MOV.U32 R38, RZ, RZ, R76 ;  /* 0x000000ffff267224 */ /* 0x000fe200078e004c */
[----:B------:R-:W-:Y:S01]  /*43430*/  MOV R30, R77 ;  /* 0x0000004d001e7202 */ /* 0x000fe20000000f00 */
[----:B------:R-:W4:Y:S01]  /*43440*/  LDL.LU R76, [R1+0x13c0] ;  /* 0x0013c000014c7983 */ /* 0x000f220000300800 */
[----:B------:R-:W-:Y:S02]  /*43450*/  IMAD.MOV.U32 R31, RZ, RZ, R78 ;  /* 0x000000ffff1f7224 */ /* 0x000fe400078e004e */
[----:B------:R-:W-:Y:S01]  /*43460*/  IMAD.MOV.U32 R26, RZ, RZ, R79 ;  /* 0x000000ffff1a7224 */ /* 0x000fe200078e004f */
[----:B------:R-:W4:Y:S04]  /*43470*/  LDL.LU R77, [R1+0x13c4] ;  /* 0x0013c400014d7983 */ /* 0x000f280000300800 */
[----:B------:R-:W4:Y:S04]  /*43480*/  LDL.LU R78, [R1+0x13c8] ;  /* 0x0013c800014e7983 */ /* 0x000f280000300800 */
[----:B------:R-:W4:Y:S04]  /*43490*/  LDL.LU R79, [R1+0x13cc] ;  /* 0x0013cc00014f7983 */ /* 0x000f280000300800 */
[----:B------:R-:W4:Y:S04]  /*434a0*/  LDL.LU R80, [R1+0x13d0] ;  /* 0x0013d00001507983 */ /* 0x000f280000300800 */
[----:B------:R-:W4:Y:S04]  /*434b0*/  LDL.LU R81, [R1+0x13d4] ;  /* 0x0013d40001517983 */ /* 0x000f280000300800 */
[----:B------:R-:W4:Y:S04]  /*434c0*/  LDL.LU R82, [R1+0x13d8] ;  /* 0x0013d80001527983 */ /* 0x000f280000300800 */
[----:B------:R-:W4:Y:S04]  /*434d0*/  LDL.LU R83, [R1+0x13dc] ;  /* 0x0013dc0001537983 */ /* 0x000f280000300800 */
[----:B------:R-:W-:Y:S01]  /*434e0*/  STL [R1+0x2e6c], R26 ;  /* 0x002e6c1a01007387 */ /* 0x000fe20000100800 */
[C---:B--2---:R-:W-:Y:S08]  /*434f0*/  HMMA.1688.F32.TF32 R96, R68.reuse, R28, R96 ;  /* 0x0000001c4460723c */ /* 0x044ff00000081060 */
[----:B---3--:R-:W-:Y:S01]  /*43500*/  HMMA.1688.F32.TF32 R92, R68, R32, R92 ;  /* 0x00000020445c723c */ /* 0x008fe2000008105c */
[----:B------:R-:W-:Y:S04]  /*43510*/  STL [R1+0x2e68], R31 ;  /* 0x002e681f01007387 */ /* 0x000fe80000100800 */
[----:B------:R-:W-:Y:S11]  /*43520*/  STL [R1+0x2e64], R30 ;  /* 0x002e641e01007387 */ /* 0x000ff60000100800 */
[----:B------:R-:W-:-:S02]  /*43530*/  IMAD.MOV.U32 R42, RZ, RZ, R99 ;  /* 0x000000ffff2a7224 */ /* 0x000fc400078e0063 */
[----:B------:R-:W-:Y:S02]  /*43540*/  IMAD.MOV.U32 R43, RZ, RZ, R98 ;  /* 0x000000ffff2b7224 */ /* 0x000fe400078e0062 */
[----:B-1----:R-:W-:Y:S01]  /*43550*/  IMAD.MOV.U32 R63, RZ, RZ, R97 ;  /* 0x000000ffff3f7224 */ /* 0x002fe200078e0061 */
[----:B------:R-:W-:Y:S01]  /*43560*/  STL [R1+0x2e60], R38 ;  /* 0x002e602601007387 */ /* 0x000fe20000100800 */
[----:B------:R-:W-:-:S03]  /*43570*/  IMAD.MOV.U32 R62, RZ, RZ, R96 ;  /* 0x000000ffff3e7224 */ /* 0x000fc600078e0060 */
[----:B------:R-:W-:Y:S01]  /*43580*/  STL [R1+0x2e7c], R42 ;  /* 0x002e7c2a01007387 */ /* 0x000fe20000100800 */
[----:B------:R-:W-:Y:S01]  /*43590*/  HMMA.1688.F32.TF32 R88, R68, R36, R88 ;  /* 0x000000244458723c */ /* 0x000fe20000081058 */
[----:B------:R-:W-:-:S07]  /*435a0*/  IMAD.MOV.U32 R55, RZ, RZ, R93 ;  /* 0x000000ffff377224 */ /* 0x000fce00078e005d */
[----:B------:R-:W-:Y:S01]  /*435b0*/  HMMA.1688.F32.TF32 R84, R68, R40, R84 ;  /* 0x000000284454723c */ /* 0x000fe20000081054 */
[----:B------:R-:W-:Y:S01]  /*435c0*/  IMAD.MOV.U32 R54, RZ, RZ, R92 ;  /* 0x000000ffff367224 */ /* 0x000fe200078e005c */
[----:B------:R-:W-:Y:S04]  /*435d0*/  STL [R1+0x2e78], R43 ;  /* 0x002e782b01007387 */ /* 0x000fe80000100800 */
[----:B------:R1:W-:Y:S04]  /*435e0*/  STL [R1+0x2e74], R63 ;  /* 0x002e743f01007387 */ /* 0x0003e80000100800 */
[----:B------:R2:W-:Y:S04]  /*435f0*/  STL [R1+0x2e70], R62 ;  /* 0x002e703e01007387 */ /* 0x0005e80000100800 */
[----:B------:R-:W-:Y:S04]  /*43600*/  STL [R1+0x2e84], R55 ;  /* 0x002e843701007387 */ /* 0x000fe80000100800 */
[----:B------:R-:W-:Y:S01]  /*43610*/  STL [R1+0x2e80], R54 ;  /* 0x002e803601007387 */ /* 0x000fe20000100800 */
[----:B------:R-:W-:-:S05]  /*43620*/  IMAD.MOV.U32 R46, RZ, RZ, R88 ;  /* 0x000000ffff2e7224 */ /* 0x000fca00078e0058 */
[----:B------:R-:W-:Y:S01]  /*43630*/  MOV R22, R84 ;  /* 0x0000005400167202 */ /* 0x000fe20000000f00 */
[----:B------:R-:W-:Y:S02]  /*43640*/  IMAD.MOV.U32 R18, RZ, RZ, R85 ;  /* 0x000000ffff127224 */ /* 0x000fe400078e0055 */
[----:B------:R-:W-:Y:S02]  /*43650*/  IMAD.MOV.U32 R19, RZ, RZ, R86 ;  /* 0x000000ffff137224 */ /* 0x000fe400078e0056 */
[----:B------:R-:W-:Y:S02]  /*43660*/  IMAD.MOV.U32 R23, RZ, RZ, R87 ;  /* 0x000000ffff177224 */ /* 0x000fe400078e0057 */
[----:B------:R-:W-:Y:S02]  /*43670*/  IMAD.MOV.U32 R47, RZ, RZ, R89 ;  /* 0x000000ffff2f7224 */ /* 0x000fe400078e0059 */
[----:B------:R-:W-:Y:S02]  /*43680*/  IMAD.MOV.U32 R58, RZ, RZ, R90 ;  /* 0x000000ffff3a7224 */ /* 0x000fe400078e005a */
[----:B------:R-:W-:-:S02]  /*43690*/  IMAD.MOV.U32 R59, RZ, RZ, R91 ;  /* 0x000000ffff3b7224 */ /* 0x000fc400078e005b */
[----:B------:R-:W-:Y:S02]  /*436a0*/  IMAD.MOV.U32 R66, RZ, RZ, R94 ;  /* 0x000000ffff427224 */ /* 0x000fe400078e005e */
[----:B------:R-:W-:Y:S01]  /*436b0*/  IMAD.MOV.U32 R67, RZ, RZ, R95 ;  /* 0x000000ffff437224 */ /* 0x000fe200078e005f */
[C---:B----4-:R-:W-:Y:S11]  /*436c0*/  HMMA.1688.F32.TF32 R76, R68.reuse, R48, R76 ;  /* 0x00000030444c723c */ /* 0x050ff6000008104c */
[----:B------:R-:W-:Y:S11]  /*436d0*/  @!UPT UIADD3 URZ, URZ, URZ, URZ ;  /* 0x0000003f3f3ff290 */ /* 0x000ff6000fffe03f */
[----:B------:R-:W-:Y:S02]  /*436e0*/  @!UPT UIADD3 URZ, URZ, URZ, URZ ;  /* 0x0000003f3f3ff290 */ /* 0x000fe4000fffe03f */
[----:B-1----:R-:W-:Y:S02]  /*436f0*/  IMAD.MOV.U32 R63, RZ, RZ, R76 ;  /* 0x000000ffff3f7224 */ /* 0x002fe400078e004c */
[----:B--2---:R-:W-:Y:S01]  /*43700*/  IMAD.MOV.U32 R62, RZ, RZ, R77 ;  /* 0x000000ffff3e7224 */ /* 0x004fe200078e004d */
[----:B------:R-:W2:Y:S01]  /*43710*/  LDL.LU R76, [R1+0xcb0] ;  /* 0x000cb000014c7983 */ /* 0x000ea20000300800 */
[----:B------:R-:W-:Y:S02]  /*43720*/  IMAD.MOV.U32 R26, RZ, RZ, R78 ;  /* 0x000000ffff1a7224 */ /* 0x000fe400078e004e */
[----:B------:R-:W-:Y:S01]  /*43730*/  IMAD.MOV.U32 R31, RZ, RZ, R79 ;  /* 0x000000ffff1f7224 */ /* 0x000fe200078e004f */
        /* <DEDUP_REMOVED lines=76> */
[----:B------:R-:W-:-:S02]  /*43c00*/  IMAD.MOV.U32 R30, RZ, RZ, R80 ;  /* 0x000000ffff1e7224 */ /* 0x000fc400078e0050 */
[----:B------:R-:W-:Y:S01]  /*43c10*/  IMAD.MOV.U32 R38, RZ, RZ, R81 ;  /* 0x000000ffff267224 */ /* 0x000fe200078e0051 */
[----:B------:R-:W2:Y:S01]  /*43c20*/  LDL.LU R80, [R1+0x12a0] ;  /* 0x0012a00001507983 */ /* 0x000ea20000300800 */
[----:B------:R-:W-:Y:S02]  /*43c30*/  IMAD.MOV.U32 R50, RZ, RZ, R82 ;  /* 0x000000ffff327224 */ /* 0x000fe400078e0052 */
[----:B------:R-:W-:Y:S01]  /*43c40*/  IMAD.MOV.U32 R51, RZ, RZ, R83 ;  /* 0x000000ffff337224 */ /* 0x000fe200078e0053 */
[----:B------:R-:W2:Y:S04]  /*43c50*/  LDL.LU R81, [R1+0x12a4] ;  /* 0x0012a40001517983 */ /* 0x000ea80000300800 */
[----:B------:R-:W2:Y:S04]  /*43c60*/  LDL.LU R82, [R1+0x12a8] ;  /* 0x0012a80001527983 */ /* 0x000ea80000300800 */
[----:B------:R-:W2:Y:S01]  /*43c70*/  LDL.LU R83, [R1+0x12ac] ;  /* 0x0012ac0001537983 */ /* 0x000ea20000300800 */
[C---:B---3--:R-:W-:Y:S08]  /*43c80*/  HMMA.1688.F32.TF32 R84, R72.reuse, R56, R84 ;  /* 0x000000384854723c */ /* 0x048ff00000081054 */
[C---:B----4-:R-:W-:Y:S08]  /*43c90*/  HMMA.1688.F32.TF32 R88, R72.reuse, R52, R88 ;  /* 0x000000344858723c */ /* 0x050ff00000081058 */
[C---:B--2---:R-:W-:Y:S08]  /*43ca0*/  HMMA.1688.F32.TF32 R92, R72.reuse, R48, R92 ;  /* 0x00000030485c723c */ /* 0x044ff0000008105c */
[C---:B------:R-:W-:Y:S08]  /*43cb0*/  HMMA.1688.F32.TF32 R100, R72.reuse, R40, R100 ;  /* 0x000000284864723c */ /* 0x040ff00000081064 */
[C---:B------:R-:W-:Y:S08]  /*43cc0*/  HMMA.1688.F32.TF32 R104, R72.reuse, R36, R104 ;  /* 0x000000244868723c */ /* 0x040ff00000081068 */
[----:B------:R-:W-:Y:S08]  /*43cd0*/  HMMA.1688.F32.TF32 R108, R72, R32, R108 ;  /* 0x00000020486c723c */ /* 0x000ff0000008106c */
[C---:B------:R-:W-:Y:S08]  /*43ce0*/  HMMA.1688.F32.TF32 R136, R68.reuse, R64, R136 ;  /* 0x000000404488723c */ /* 0x040ff00000081088 */
[----:B------:R-:W-:Y:S11]  /*43cf0*/  HMMA.1688.F32.TF32 R140, R68, R60, R140 ;  /* 0x0000003c448c723c */ /* 0x000ff6000008108c */
[----:B------:R-:W-:Y:S11]  /*43d00*/  @!UPT UIADD3 URZ, URZ, URZ, URZ ;  /* 0x0000003f3f3ff290 */ /* 0x000ff6000fffe03f */
[----:B------:R-:W-:Y:S01]  /*43d10*/  @!UPT UIADD3 URZ, URZ, URZ, URZ ;  /* 0x0000003f3f3ff290 */ /* 0x000fe2000fffe03f */
[----:B------:R-:W-:Y:S04]  /*43d20*/  STL.64 [R1+0x110], R140 ;  /* 0x0001108c01007387 */ /* 0x000fe80000100a00 */
[----:B------:R-:W-:Y:S04]  /*43d30*/  STL.64 [R1+0x118], R142 ;  /* 0x0001188e01007387 */ /* 0x000fe80000100a00 */
[----:B------:R-:W-:Y:S04]  /*43d40*/  STL.64 [R1+0x100], R136 ;  /* 0x0001008801007387 */ /* 0x000fe80000100a00 */
[----:B------:R1:W-:Y:S02]  /*43d50*/  STL.64 [R1+0x108], R138 ;  /* 0x0001088a01007387 */ /* 0x0003e40000100a00 */
[C---:B-1----:R-:W-:Y:S08]  /*43d60*/  HMMA.1688.F32.TF32 R136, R72.reuse, R4, R132 ;  /* 0x000000044888723c */ /* 0x042ff00000081084 */
        /* <DEDUP_REMOVED lines=93> */
[----:B------:R-:W4:Y:S01]  /*44340*/  LDL.LU R141, [R1+0x1224] ;  /* 0x00122400018d7983 */ /* 0x000f220000300800 */
[----:B------:R-:W-:-:S03]  /*44350*/  IMAD.MOV.U32 R42, RZ, RZ, R150 ;  /* 0x000000ffff2a7224 */ /* 0x000fc600078e0096 */
[----:B------:R-:W4:Y:S01]  /*44360*/  LDL.LU R142, [R1+0x1228] ;  /* 0x00122800018e7983 */ /* 0x000f220000300800 */
[----:B------:R-:W-:-:S03]  /*44370*/  MOV R43, R151 ;  /* 0x00000097002b7202 */ /* 0x000fc60000000f00 */
[----:B------:R-:W4:Y:S01]  /*44380*/  LDL.LU R143, [R1+0x122c] ;  /* 0x00122c00018f7983 */ /* 0x000f220000300800 */
[----:B------:R-:W-:Y:S03]  /*44390*/  HMMA.1688.F32.TF32 R144, R68, R56, R144 ;  /* 0x000000384490723c */ /* 0x000fe60000081090 */
        /* <DEDUP_REMOVED lines=55> */
[----:B------:R-:W-:Y:S04]  /*44710*/  LDS R71, [R0+0x49080] ;  /* 0x0490800000477984 */ /* 0x000fe80000000800 */
[----:B------:R-:W-:Y:S04]  /*44720*/  LDS R72, [R2+0x48100] ;  /* 0x0481000002487984 */ /* 0x000fe80000000800 */
[----:B------:R-:W-:Y:S04]  /*44730*/  LDS R74, [R2+0x49100] ;  /* 0x04910000024a7984 */ /* 0x000fe80000000800 */
[----:B------:R-:W-:Y:S04]  /*44740*/  LDS R73, [R3+0x48100] ;  /* 0x0481000003497984 */ /* 0x000fe80000000800 */
[----:B------:R-:W2:Y:S02]  /*44750*/  LDS R75, [R3+0x49100] ;  /* 0x04910000034b7984 */ /* 0x000ea40000000800 */
[C---:B--2---:R-:W-:Y:S08]  /*44760*/  HMMA.1688.F32.TF32 R104, R72.reuse, R8, R104 ;  /* 0x000000084868723c */ /* 0x044ff00000081068 */
[C---:B------:R-:W-:Y:S08]  /*44770*/  HMMA.1688.F32.TF32 R96, R72.reuse, R16, R96 ;  /* 0x000000104860723c */ /* 0x040ff00000081060 */
[C---:B------:R-:W-:Y:S08]  /*44780*/  HMMA.1688.F32.TF32 R92, R72.reuse, R20, R92 ;  /* 0x00000014485c723c */ /* 0x040ff0000008105c */
[C---:B---3--:R-:W-:Y:S08]  /*44790*/  HMMA.1688.F32.TF32 R88, R72.reuse, R24, R88 ;  /* 0x000000184858723c */ /* 0x048ff00000081058 */
[C---:B----4-:R-:W-:Y:S08]  /*447a0*/  HMMA.1688.F32.TF32 R80, R72.reuse, R32, R80 ;  /* 0x000000204850723c */ /* 0x050ff00000081050 */
[----:B------:R-:W-:Y:S08]  /*447b0*/  HMMA.1688.F32.TF32 R76, R72, R36, R76 ;  /* 0x00000024484c723c */ /* 0x000ff0000008104c */
        /* <DEDUP_REMOVED lines=162> */
[----:B------:R-:W-:Y:S04]  /*451e0*/  LDS R70, [R252+0x49100] ;  /* 0x04910000fc467984 */ /* 0x000fe80000000800 */
[----:B------:R-:W-:Y:S04]  /*451f0*/  LDS R69, [R0+0x48100] ;  /* 0x0481000000457984 */ /* 0x000fe80000000800 */
[----:B------:R-:W1:Y:S01]  /*45200*/  LDS R71, [R0+0x49100] ;  /* 0x0491000000477984 */ /* 0x000e620000000800 */
[C---:B--2---:R-:W-:Y:S03]  /*45210*/  HMMA.1688.F32.TF32 R164, R72.reuse, R40, R76 ;  /* 0x0000002848a4723c */ /* 0x044fe6000008104c */
[----:B------:R-:W2:Y:S11]  /*45220*/  LDL.LU R76, [R1+0xfc0] ;  /* 0x000fc000014c7983 */ /* 0x000eb60000300800 */
[----:B------:R-:W-:Y:S09]  /*45230*/  @!UPT UIADD3 URZ, URZ, URZ, URZ ;  /* 0x0000003f3f3ff290 */ /* 0x000ff2000fffe03f */
[----:B------:R-:W-:Y:S04]  /*45240*/  STL.64 [R1+0x480], R164 ;  /* 0x000480a401007387 */ /* 0x000fe80000100a00 */
[----:B------:R-:W-:Y:S04]  /*45250*/  STL.64 [R1+0x488], R166 ;  /* 0x000488a601007387 */ /* 0x000fe80000100a00 */
[----:B------:R-:W2:Y:S04]  /*45260*/  LDL.LU R77, [R1+0xfc4] ;  /* 0x000fc400014d7983 */ /* 0x000ea80000300800 */
[----:B------:R-:W2:Y:S04]  /*45270*/  LDL.LU R78, [R1+0xfc8] ;  /* 0x000fc800014e7983 */ /* 0x000ea80000300800 */
[----:B------:R-:W2:Y:S01]  /*45280*/  LDL.LU R79, [R1+0xfcc] ;  /* 0x000fcc00014f7983 */ /* 0x000ea20000300800 */
[C---:B----4-:R-:W-:Y:S03]  /*45290*/  HMMA.1688.F32.TF32 R160, R72.reuse, R44, R160 ;  /* 0x0000002c48a0723c */ /* 0x050fe600000810a0 */
[----:B------:R-:W-:Y:S04]  /*452a0*/  LDS R164, [R252+0x48180] ;  /* 0x04818000fca47984 */ /* 0x000fe80000000800 */
[----:B------:R-:W-:Y:S01]  /*452b0*/  LDS R166, [R252+0x49180] ;  /* 0x04918000fca67984 */ /* 0x000fe20000000800 */
[C---:B---3--:R-:W-:Y:S03]  /*452c0*/  HMMA.1688.F32.TF32 R156, R72.reuse, R48, R156 ;  /* 0x00000030489c723c */ /* 0x048fe6000008109c */
[----:B------:R-:W-:Y:S04]  /*452d0*/  LDS R165, [R0+0x48180] ;  /* 0x0481800000a57984 */ /* 0x000fe80000000800 */
[----:B------:R-:W-:Y:S01]  /*452e0*/  LDS R167, [R0+0x49180] ;  /* 0x0491800000a77984 */ /* 0x000fe20000000800 */
        /* <DEDUP_REMOVED lines=9> */
[C---:B-1----:R-:W-:Y:S03]  /*45380*/  HMMA.1688.F32.TF32 R140, R68.reuse, R4, R140 ;  /* 0x00000004448c723c */ /* 0x042fe6000008108c */
[----:B------:R-:W-:Y:S04]  /*45390*/  STL.64 [R1+0x458], R154 ;  /* 0x0004589a01007387 */ /* 0x000fe80000100a00 */
[----:B------:R-:W-:Y:S01]  /*453a0*/  STL.64 [R1+0x440], R148 ;  /* 0x0004409401007387 */ /* 0x000fe20000100a00 */
[C---:B------:R-:W-:Y:S03]  /*453b0*/  HMMA.1688.F32.TF32 R136, R68.reuse, R8, R136 ;  /* 0x000000084488723c */ /* 0x040fe60000081088 */
        /* <DEDUP_REMOVED lines=10> */
[----:B------:R-:W-:Y:S04]  /*45460*/  STL.64 [R1+0x428], R142 ;  /* 0x0004288e01007387 */ /* 0x000fe80000100a00 */
[----:B------:R-:W-:Y:S01]  /*45470*/  STL.64 [R1+0x410], R136 ;  /* 0x0004108801007387 */ /* 0x000fe20000100a00 */
[C---:B------:R-:W-:Y:S03]  /*45480*/  HMMA.1688.F32.TF32 R124, R68.reuse, R20, R124 ;  /* 0x00000014447c723c */ /* 0x040fe6000008107c */
[----:B------:R-:W-:Y:S04]  /*45490*/  STL.64 [R1+0x418], R138 ;  /* 0x0004188a01007387 */ /* 0x000fe80000100a00 */
[----:B------:R-:W-:Y:S01]  /*454a0*/  LDS R101, [R3+0x48180] ;  /* 0x0481800003657984 */ /* 0x000fe20000000800 */
[C---:B------:R-:W-:Y:S03]  /*454b0*/  HMMA.1688.F32.TF32 R116, R68.reuse, R28, R116 ;  /* 0x0000001c4474723c */ /* 0x040fe60000081074 */
[----:B------:R-:W2:Y:S04]  /*454c0*/  LDS R103, [R3+0x49180] ;  /* 0x0491800003677984 */ /* 0x000ea80000000800 */
[----:B------:R-:W-:Y:S04]  /*454d0*/  STL.64 [R1+0x400], R72 ;  /* 0x0004004801007387 */ /* 0x000fe80000100a00 */
[----:B------:R1:W-:Y:S02]  /*454e0*/  STL.64 [R1+0x408], R74 ;  /* 0x0004084a01007387 */ /* 0x0003e40000100a00 */
[C---:B-1----:R-:W-:Y:S02]  /*454f0*/  HMMA.1688.F32.TF32 R72, R68.reuse, R24, R120 ;  /* 0x000000184448723c */ /* 0x042fe40000081078 */
[----:B------:R-:W-:Y:S04]  /*45500*/  STL.64 [R1+0x3f0], R128 ;  /* 0x0003f08001007387 */ /* 0x000fe80000100a00 */
[----:B------:R-:W-:Y:S04]  /*45510*/  STL.64 [R1+0x3f8], R130 ;  /* 0x0003f88201007387 */ /* 0x000fe80000100a00 */
[----:B------:R-:W-:Y:S01]  /*45520*/  STL.64 [R1+0x3e0], R124 ;  /* 0x0003e07c01007387 */ /* 0x000fe20000100a00 */
[C---:B------:R-:W-:Y:S03]  /*45530*/  HMMA.1688.F32.TF32 R112, R68.reuse, R32, R112 ;  /* 0x000000204470723c */ /* 0x040fe60000081070 */
        /* <DEDUP_REMOVED lines=9> */
[C---:B------:R-:W-:Y:S07]  /*455d0*/  HMMA.1688.F32.TF32 R104, R68.reuse, R44, R104 ;  /* 0x0000002c4468723c */ /* 0x040fee0000081068 */
        /* <DEDUP_REMOVED lines=11> */
[C---:B-1----:R-:W-:Y:S08]  /*45690*/  HMMA.1688.F32.TF32 R72, R68.reuse, R60, R84 ;  /* 0x0000003c4448723c */ /* 0x042ff00000081054 */
[----:B------:R-:W-:Y:S01]  /*456a0*/  HMMA.1688.F32.TF32 R68, R68, R64, R80 ;  /* 0x000000404444723c */ /* 0x000fe20000081050 */
[----:B------:R-:W-:Y:S04]  /*456b0*/  STL.64 [R1+0x360], R92 ;  /* 0x0003605c01007387 */ /* 0x000fe80000100a00 */
[----:B------:R-:W-:Y:S04]  /*456c0*/  STL.64 [R1+0x368], R94 ;  /* 0x0003685e01007387 */ /* 0x000fe80000100a00 */
[----:B------:R1:W-:Y:S04]  /*456d0*/  STL.64 [R1+0x350], R88 ;  /* 0x0003505801007387 */ /* 0x0003e80000100a00 */
[----:B------:R-:W-:Y:S04]  /*456e0*/  STL.64 [R1+0x358], R90 ;  /* 0x0003585a01007387 */ /* 0x000fe80000100a00 */
[----:B------:R-:W-:Y:S04]  /*456f0*/  STL.64 [R1+0x340], R72 ;  /* 0x0003404801007387 */ /* 0x000fe80000100a00 */
[----:B------:R-:W-:Y:S04]  /*45700*/  STL.64 [R1+0x348], R74 ;  /* 0x0003484a01007387 */ /* 0x000fe80000100a00 */
[----:B------:R-:W-:Y:S04]  /*45710*/  STL.64 [R1+0x290], R68 ;  /* 0x0002904401007387 */ /* 0x000fe80000100a00 */
[----:B------:R2:W-:Y:S04]  /*45720*/  STL.64 [R1+0x298], R70 ;  /* 0x0002984601007387 */ /* 0x0005e80000100a00 */
[----:B-1----:R-:W3:Y:S01]  /*45730*/  LDL.LU R88, [R1+0xf00] ;  /* 0x000f000001587983 */ /* 0x002ee20000300800 */
[C---:B--2---:R-:W-:Y:S11]  /*45740*/  HMMA.1688.F32.TF32 R68, R100.reuse, R4, R76 ;  /* 0x000000046444723c */ /* 0x044ff6000008104c */
[----:B------:R-:W-:Y:S11]  /*45750*/  @!UPT UIADD3 URZ, URZ, URZ, URZ ;  /* 0x0000003f3f3ff290 */ /* 0x000ff6000fffe03f */
[----:B------:R-:W-:Y:S01]  /*45760*/  @!UPT UIADD3 URZ, URZ, URZ, URZ ;  /* 0x0000003f3f3ff290 */ /* 0x000fe2000fffe03f */
        /* <DEDUP_REMOVED lines=61> */
[C---:B---3--:R-:W-:Y:S08]  /*45b40*/  HMMA.1688.F32.TF32 R88, R100.reuse, R52, R88 ;  /* 0x000000346458723c */ /* 0x048ff00000081058 */
[C---:B--2---:R-:W-:Y:S08]  /*45b50*/  HMMA.1688.F32.TF32 R116, R100.reuse, R24, R116 ;  /* 0x000000186474723c */ /* 0x044ff00000081074 */
[C---:B-1----:R-:W-:Y:S08]  /*45b60*/  HMMA.1688.F32.TF32 R68, R100.reuse, R8, R132 ;  /* 0x000000086444723c */ /* 0x042ff00000081084 */
[C---:B----4-:R-:W-:Y:S08]  /*45b70*/  HMMA.1688.F32.TF32 R128, R100.reuse, R12, R128 ;  /* 0x0000000c6480723c */ /* 0x050ff00000081080 */
[C---:B------:R-:W-:Y:S07]  /*45b80*/  HMMA.1688.F32.TF32 R72, R100.reuse, R16, R124 ;  /* 0x000000106448723c */ /* 0x040fee000008107c */
        /* <DEDUP_REMOVED lines=9> */
[----:B------:R1:W-:Y:S05]  /*45c20*/  STL.64 [R1+0x2f8], R70 ;  /* 0x0002f84601007387 */ /* 0x0003ea0000100a00 */
[C---:B-1----:R-:W-:Y:S01]  /*45c30*/  HMMA.1688.F32.TF32 R68, R100.reuse, R32, R236 ;  /* 0x000000206444723c */ /* 0x042fe200000810ec */
[----:B------:R-:W-:Y:S04]  /*45c40*/  STL.64 [R1+0x2e0], R116 ;  /* 0x0002e07401007387 */ /* 0x000fe80000100a00 */
[----:B------:R-:W-:Y:S03]  /*45c50*/  STL.64 [R1+0x2e8], R118 ;  /* 0x0002e87601007387 */ /* 0x000fe60000100a00 */
[C---:B------:R-:W-:Y:S08]  /*45c60*/  HMMA.1688.F32.TF32 R76, R100.reuse, R40, R76 ;  /* 0x00000028644c723c */ /* 0x040ff0000008104c */
[C---:B------:R-:W-:Y:S07]  /*45c70*/  HMMA.1688.F32.TF32 R80, R100.reuse, R44, R80 ;  /* 0x0000002c6450723c */ /* 0x040fee0000081050 */
[----:B------:R-:W-:Y:S04]  /*45c80*/  STL.64 [R1+0x2be8], R70 ;  /* 0x002be84601007387 */ /* 0x000fe80000100a00 */
[----:B------:R-:W-:Y:S04]  /*45c90*/  STL.64 [R1+0x2d0], R72 ;  /* 0x0002d04801007387 */ /* 0x000fe80000100a00 */
[----:B------:R1:W-:Y:S01]  /*45ca0*/  STL.64 [R1+0x2d8], R74 ;  /* 0x0002d84a01007387 */ /* 0x0003e20000100a00 */
[C---:B------:R-:W-:Y:S08]  /*45cb0*/  HMMA.1688.F32.TF32 R84, R100.reuse, R48, R84 ;  /* 0x000000306454723c */ /* 0x040ff00000081054 */
[C---:B-1----:R-:W-:Y:S08]  /*45cc0*/  HMMA.1688.F32.TF32 R72, R100.reuse, R36, R108 ;  /* 0x000000246448723c */ /* 0x042ff0000008106c */
[C---:B------:R-:W-:Y:S08]  /*45cd0*/  HMMA.1688.F32.TF32 R92, R100.reuse, R56, R92 ;  /* 0x00000038645c723c */ /* 0x040ff0000008105c */
[C---:B------:R-:W-:Y:S01]  /*45ce0*/  HMMA.1688.F32.TF32 R96, R100.reuse, R60, R96 ;  /* 0x0000003c6460723c */ /* 0x040fe20000081060 */
[----:B------:R-:W-:Y:S06]  /*45cf0*/  STL.64 [R1+0x2be0], R68 ;  /* 0x002be04401007387 */ /* 0x000fec0000100a00 */
        /* <DEDUP_REMOVED lines=25> */
[----:B------:R-:W3:Y:S01]  /*45e90*/  LDL.LU R127, [R1+0xe8c] ;  /* 0x000e8c00017f7983 */ /* 0x000ee20000300800 */
        /* <DEDUP_REMOVED lines=43> */
[----:B------:R2:W-:Y:S05]  /*46150*/  STL.64 [R1+0x2c70], R104 ;  /* 0x002c706801007387 */ /* 0x0005ea0000100a00 */
[C---:B------:R-:W-:Y:S01]  /*46160*/  HMMA.1688.F32.TF32 R128, R164.reuse, R28, R128 ;  /* 0x0000001ca480723c */ /* 0x040fe20000081080 */
[----:B------:R-:W-:Y:S07]  /*46170*/  STL.64 [R1+0x2c88], R110 ;  /* 0x002c886e01007387 */ /* 0x000fee0000100a00 */
[C---:B------:R-:W-:Y:S01]  /*46180*/  HMMA.1688.F32.TF32 R132, R164.reuse, R32, R132 ;  /* 0x00000020a484723c */ /* 0x040fe20000081084 */
[----:B------:R3:W-:Y:S04]  /*46190*/  STL.64 [R1+0x2c80], R108 ;  /* 0x002c806c01007387 */ /* 0x0007e80000100a00 */
[----:B------:R-:W-:Y:S03]  /*461a0*/  STL.64 [R1+0x2c98], R114 ;  /* 0x002c987201007387 */ /* 0x000fe60000100a00 */
        /* <DEDUP_REMOVED lines=58> */
[C---:B------:R-:W-:Y:S07]  /*46550*/  HMMA.1688.F32.TF32 R160, R164.reuse, R60, R160 ;  /* 0x0000003ca4a0723c */ /* 0x040fee00000810a0 */
[----:B------:R-:W-:Y:S01]  /*46560*/  STL.64 [R1+0x2d28], R150 ;  /* 0x002d289601007387 */ /* 0x000fe20000100a00 */
[----:B------:R-:W-:Y:S03]  /*46570*/  HMMA.1688.F32.TF32 R164, R164, R64, R236 ;  /* 0x00000040a4a4723c */ /* 0x000fe600000810ec */
[----:B------:R-:W-:Y:S05]  /*46580*/  STL.64 [R1+0x2d20], R148 ;  /* 0x002d209401007387 */ /* 0x000fea0000100a00 */
        /* <DEDUP_REMOVED lines=126> */
[----:B------:R-:W-:Y:S04]  /*46d70*/  STL.64 [R1+0x2ef8], R182 ;  /* 0x002ef8b601007387 */ /* 0x000fe80000100a00 */
[----:B------:R-:W-:Y:S01]  /*46d80*/  STL.64 [R1+0x2ef0], R180 ;  /* 0x002ef0b401007387 */ /* 0x000fe20000100a00 */
[C---:B--2---:R-:W-:Y:S08]  /*46d90*/  HMMA.1688.F32.TF32 R116, R236.reuse, R12, R108 ;  /* 0x0000000cec74723c */ /* 0x044ff0000008106c */
[C---:B---3--:R-:W-:Y:S08]  /*46da0*/  HMMA.1688.F32.TF32 R120, R236.reuse, R8, R112 ;  /* 0x00000008ec78723c */ /* 0x048ff00000081070 */
[C---:B------:R-:W-:Y:S08]  /*46db0*/  HMMA.1688.F32.TF32 R112, R236.reuse, R16, R104 ;  /* 0x00000010ec70723c */ /* 0x040ff00000081068 */
[C---:B------:R-:W-:Y:S08]  /*46dc0*/  HMMA.1688.F32.TF32 R104, R236.reuse, R24, R96 ;  /* 0x00000018ec68723c */ /* 0x040ff00000081060 */
[C---:B------:R-:W-:Y:S08]  /*46dd0*/  HMMA.1688.F32.TF32 R96, R236.reuse, R32, R88 ;  /* 0x00000020ec60723c */ /* 0x040ff00000081058 */
[C---:B----4-:R-:W-:Y:S08]  /*46de0*/  HMMA.1688.F32.TF32 R108, R236.reuse, R20, R100 ;  /* 0x00000014ec6c723c */ /* 0x050ff00000081064 */
        /* <DEDUP_REMOVED lines=136> */
[----:B------:R-:W-:Y:S01]  /*47670*/  HMMA.1688.F32.TF32 R228, R228, R64, R240 ;  /* 0x00000040e4e4723c */ /* 0x000fe200000810f0 */
[----:B------:R-:W-:Y:S04]  /*47680*/  LDS R240, [R2+0x48280] ;  /* 0x0482800002f07984 */ /* 0x000fe80000000800 */
[----:B------:R-:W-:Y:S04]  /*47690*/  LDS R242, [R2+0x49280] ;  /* 0x0492800002f27984 */ /* 0x000fe80000000800 */
[----:B------:R-:W-:Y:S04]  /*476a0*/  LDS R241, [R3+0x48280] ;  /* 0x0482800003f17984 */ /* 0x000fe80000000800 */
[----:B------:R-:W2:Y:S01]  /*476b0*/  LDS R243, [R3+0x49280] ;  /* 0x0492800003f37984 */ /* 0x000ea20000000800 */
[----:B------:R-:W-:Y:S08]  /*476c0*/  HMMA.1688.F32.TF32 R232, R236, R4, R232 ;  /* 0x00000004ece8723c */ /* 0x000ff000000810e8 */
[----:B--2---:R-:W-:Y:S08]  /*476d0*/  HMMA.1688.F32.TF32 R136, R240, R12, R136 ;  /* 0x0000000cf088723c */ /* 0x004ff00000081088 */
[C---:B---3--:R-:W-:Y:S08]  /*476e0*/  HMMA.1688.F32.TF32 R148, R236.reuse, R64, R148 ;  /* 0x00000040ec94723c */ /* 0x048ff00000081094 */
[----:B----4-:R-:W-:Y:S01]  /*476f0*/  HMMA.1688.F32.TF32 R152, R236, R60, R152 ;  /* 0x0000003cec98723c */ /* 0x010fe20000081098 */
[----:B------:R-:W-:Y:S04]  /*47700*/  LDS R236, [R252+0x48280] ;  /* 0x04828000fcec7984 */ /* 0x000fe80000000800 */
[----:B------:R-:W-:Y:S03]  /*47710*/  LDS R238, [R252+0x49280] ;  /* 0x04928000fcee7984 */ /* 0x000fe60000000800 */
[C---:B------:R-:W-:Y:S01]  /*47720*/  HMMA.1688.F32.TF32 R132, R240.reuse, R16, R132 ;  /* 0x00000010f084723c */ /* 0x040fe20000081084 */
[----:B------:R-:W-:Y:S04]  /*47730*/  LDS R237, [R0+0x48280] ;  /* 0x0482800000ed7984 */ /* 0x000fe80000000800 */
[----:B------:R-:W1:Y:S03]  /*47740*/  LDS R239, [R0+0x49280] ;  /* 0x0492800000ef7984 */ /* 0x000e660000000800 */
        /* <DEDUP_REMOVED lines=262> */
[-C--:B-1----:R-:W-:Y:S03]  /*487b0*/  HMMA.1688.F32.TF32 R72, R236, R4.reuse, R244 ;  /* 0x00000004ec48723c */ /* 0x082fe600000810f4 */
[----:B------:R1:W-:Y:S04]  /*487c0*/  STL.64 [R1+0x980], R68 ;  /* 0x0009804401007387 */ /* 0x0003e80000100a00 */
[----:B------:R2:W-:Y:S04]  /*487d0*/  STL.64 [R1+0x988], R70 ;  /* 0x0009884601007387 */ /* 0x0005e80000100a00 */
[----:B------:R-:W-:Y:S04]  /*487e0*/  LDS R241, [R3+0x48380] ;  /* 0x0483800003f17984 */ /* 0x000fe80000000800 */
[----:B-1----:R-:W3:Y:S04]  /*487f0*/  LDL.LU R68, [R1+0x780] ;  /* 0x0007800001447983 */ /* 0x002ee80000300800 */
[----:B------:R-:W1:Y:S04]  /*48800*/  LDS R243, [R3+0x49380] ;  /* 0x0493800003f37984 */ /* 0x000e680000000800 */
[----:B------:R-:W-:Y:S04]  /*48810*/  LDS R245, [R0+0x48380] ;  /* 0x0483800000f57984 */ /* 0x000fe80000000800 */
[----:B------:R4:W-:Y:S04]  /*48820*/  STL.64 [R1+0xaa0], R72 ;  /* 0x000aa04801007387 */ /* 0x0009e80000100a00 */
[----:B------:R4:W-:Y:S04]  /*48830*/  STL.64 [R1+0xaa8], R74 ;  /* 0x000aa84a01007387 */ /* 0x0009e80000100a00 */
[----:B------:R-:W3:Y:S04]  /*48840*/  LDL.LU R69, [R1+0x784] ;  /* 0x0007840001457983 */ /* 0x000ee80000300800 */
[----:B--2---:R-:W3:Y:S04]  /*48850*/  LDL.LU R70, [R1+0x788] ;  /* 0x0007880001467983 */ /* 0x004ee80000300800 */
[----:B------:R-:W3:Y:S04]  /*48860*/  LDL.LU R71, [R1+0x78c] ;  /* 0x00078c0001477983 */ /* 0x000ee80000300800 */
[----:B----4-:R-:W2:Y:S04]  /*48870*/  LDL.LU R72, [R1+0x790] ;  /* 0x0007900001487983 */ /* 0x010ea80000300800 */
        /* <DEDUP_REMOVED lines=115> */
[----:B------:R1:W-:Y:S04]  /*48fb0*/  LDS R247, [R0+0x49380] ;  /* 0x0493800000f77984 */ /* 0x0003e80000000800 */
[----:B------:R-:W-:Y:S04]  /*48fc0*/  LDS R244, [R252+0x48380] ;  /* 0x04838000fcf47984 */ /* 0x000fe80000000800 */
[----:B-1----:R-:W4:Y:S01]  /*48fd0*/  LDL.LU R0, [R1+0x2f00] ;  /* 0x002f000001007983 */ /* 0x002f220000300800 */
[C---:B------:R-:W-:Y:S03]  /*48fe0*/  HMMA.1688.F32.TF32 R124, R240.reuse, R4, R124 ;  /* 0x00000004f07c723c */ /* 0x040fe6000008107c */
[----:B------:R-:W1:Y:S05]  /*48ff0*/  LDS R246, [R252+0x49380] ;  /* 0x04938000fcf67984 */ /* 0x000e6a0000000800 */
        /* <DEDUP_REMOVED lines=17> */
[----:B--2---:R-:W2:Y:S04]  /*49110*/  LDL.LU.64 R182, [R1+0x2ef8] ;  /* 0x002ef80001b67983 */ /* 0x004ea80000300a00 */
[----:B------:R-:W2:Y:S04]  /*49120*/  LDL.LU.64 R180, [R1+0x2ef0] ;  /* 0x002ef00001b47983 */ /* 0x000ea80000300a00 */
[----:B------:R-:W-:Y:S01]  /*49130*/  STL.64 [R1+0xf40], R176 ;  /* 0x000f40b001007387 */ /* 0x000fe20000100a00 */
[C---:B------:R-:W-:Y:S03]  /*49140*/  HMMA.1688.F32.TF32 R144, R236.reuse, R48, R144 ;  /* 0x00000030ec90723c */ /* 0x040fe60000081090 */
[----:B------:R3:W-:Y:S04]  /*49150*/  STL.64 [R1+0xf48], R178 ;  /* 0x000f48b201007387 */ /* 0x0007e80000100a00 */
[----:B---3--:R-:W3:Y:S04]  /*49160*/  LDL.LU.64 R178, [R1+0x2ee8] ;  /* 0x002ee80001b27983 */ /* 0x008ee80000300a00 */
[----:B------:R-:W3:Y:S04]  /*49170*/  LDL.LU.64 R176, [R1+0x2ee0] ;  /* 0x002ee00001b07983 */ /* 0x000ee80000300a00 */
[----:B------:R-:W-:Y:S04]  /*49180*/  STL.64 [R1+0xf30], R172 ;  /* 0x000f30ac01007387 */ /* 0x000fe80000100a00 */
[----:B------:R4:W-:Y:S01]  /*49190*/  STL.64 [R1+0xf38], R174 ;  /* 0x000f38ae01007387 */ /* 0x0009e20000100a00 */
[----:B------:R-:W-:Y:S03]  /*491a0*/  HMMA.1688.F32.TF32 R128, R236, R64, R128 ;  /* 0x00000040ec80723c */ /* 0x000fe60000081080 */
[----:B------:R-:W-:Y:S04]  /*491b0*/  LDS R236, [R2+0x4a000] ;  /* 0x04a0000002ec7984 */ /* 0x000fe80000000800 */
[----:B------:R-:W-:Y:S04]  /*491c0*/  LDS R238, [R2+0x4b000] ;  /* 0x04b0000002ee7984 */ /* 0x000fe80000000800 */
[----:B----4-:R-:W4:Y:S04]  /*491d0*/  LDL.LU.64 R174, [R1+0x2ed8] ;  /* 0x002ed80001ae7983 */ /* 0x010f280000300a00 */
[----:B------:R-:W4:Y:S04]  /*491e0*/  LDL.LU.64 R172, [R1+0x2ed0] ;  /* 0x002ed00001ac7983 */ /* 0x000f280000300a00 */
        /* <DEDUP_REMOVED lines=69> */
[----:B-1----:R-:W2:Y:S04]  /*49640*/  LDL.LU R76, [R1+0x6b0] ;  /* 0x0006b000014c7983 */ /* 0x002ea80000300800 */
        /* <DEDUP_REMOVED lines=55> */
[----:B--2---:R-:W-:Y:S03]  /*499c0*/  HMMA.1688.F32.TF32 R120, R240, R64, R68 ;  /* 0x00000040f078723c */ /* 0x004fe60000081044 */
[----:B------:R-:W2:Y:S04]  /*499d0*/  LDL.LU R68, [R1+0x690] ;  /* 0x0006900001447983 */ /* 0x000ea80000300800 */
[----:B------:R-:W-:Y:S01]  /*499e0*/  LDS R240, [R252+0x4a000] ;  /* 0x04a00000fcf07984 */ /* 0x000fe20000000800 */
[C---:B------:R-:W-:Y:S03]  /*499f0*/  HMMA.1688.F32.TF32 R80, R244.reuse, R20, R80 ;  /* 0x00000014f450723c */ /* 0x040fe60000081050 */
[----:B------:R-:W-:Y:S05]  /*49a00*/  LDS R242, [R252+0x4b000] ;  /* 0x04b00000fcf27984 */ /* 0x000fea0000000800 */
[C---:B---3--:R-:W-:Y:S08]  /*49a10*/  HMMA.1688.F32.TF32 R116, R244.reuse, R4, R116 ;  /* 0x00000004f474723c */ /* 0x048ff00000081074 */
[C---:B----4-:R-:W-:Y:S01]  /*49a20*/  HMMA.1688.F32.TF32 R112, R244.reuse, R8, R112 ;  /* 0x00000008f470723c */ /* 0x050fe20000081070 */
[----:B------:R-:W-:Y:S04]  /*49a30*/  STL.64 [R1+0x960], R120 ;  /* 0x0009607801007387 */ /* 0x000fe80000100a00 */
[----:B------:R-:W-:Y:S04]  /*49a40*/  STL.64 [R1+0x968], R122 ;  /* 0x0009687a01007387 */ /* 0x000fe80000100a00 */
[----:B------:R-:W2:Y:S04]  /*49a50*/  LDL.LU R69, [R1+0x694] ;  /* 0x0006940001457983 */ /* 0x000ea80000300800 */
[----:B------:R-:W2:Y:S04]  /*49a60*/  LDL.LU R70, [R1+0x698] ;  /* 0x0006980001467983 */ /* 0x000ea80000300800 */
[----:B------:R-:W2:Y:S04]  /*49a70*/  LDL.LU R71, [R1+0x69c] ;  /* 0x00069c0001477983 */ /* 0x000ea80000300800 */
[----:B------:R-:W-:Y:S04]  /*49a80*/  STL.64 [R1+0x940], R116 ;  /* 0x0009407401007387 */ /* 0x000fe80000100a00 */
[----:B------:R-:W-:Y:S04]  /*49a90*/  STL.64 [R1+0x948], R118 ;  /* 0x0009487601007387 */ /* 0x000fe80000100a00 */
[----:B------:R-:W-:Y:S04]  /*49aa0*/  STL.64 [R1+0x920], R112 ;  /* 0x0009207001007387 */ /* 0x000fe80000100a00 */
[----:B------:R1:W-:Y:S04]  /*49ab0*/  STL.64 [R1+0x928], R114 ;  /* 0x0009287201007387 */ /* 0x0003e80000100a00 */
[----:B------:R-:W3:Y:S01]  /*49ac0*/  LDL.LU R2, [R1+0x2ea8] ;  /* 0x002ea80001027983 */ /* 0x000ee20000300800 */
[C---:B-1----:R-:W-:Y:S08]  /*49ad0*/  HMMA.1688.F32.TF32 R112, R244.reuse, R12, R108 ;  /* 0x0000000cf470723c */ /* 0x042ff0000008106c */
[C---:B------:R-:W-:Y:S08]  /*49ae0*/  HMMA.1688.F32.TF32 R108, R244.reuse, R16, R84 ;  /* 0x00000010f46c723c */ /* 0x040ff00000081054 */
[----:B------:R-:W-:Y:S07]  /*49af0*/  HMMA.1688.F32.TF32 R104, R244, R24, R104 ;  /* 0x00000018f468723c */ /* 0x000fee0000081068 */
[----:B------:R-:W-:Y:S04]  /*49b00*/  STL.64 [R1+0x900], R112 ;  /* 0x0009007001007387 */ /* 0x000fe80000100a00 */
[----:B------:R-:W-:Y:S04]  /*49b10*/  STL.64 [R1+0x908], R114 ;  /* 0x0009087201007387 */ /* 0x000fe80000100a00 */
[----:B------:R-:W4:Y:S04]  /*49b20*/  LDL.LU R84, [R1+0x680] ;  /* 0x0006800001547983 */ /* 0x000f280000300800 */
[----:B------:R-:W-:Y:S04]  /*49b30*/  STL.64 [R1+0x8a0], R108 ;  /* 0x0008a06c01007387 */ /* 0x000fe80000100a00 */
[----:B------:R-:W-:Y:S04]  /*49b40*/  STL.64 [R1+0x8a8], R110 ;  /* 0x0008a86e01007387 */ /* 0x000fe80000100a00 */
[----:B------:R-:W-:Y:S04]  /*49b50*/  STL.64 [R1+0x860], R80 ;  /* 0x0008605001007387 */ /* 0x000fe80000100a00 */
[----:B------:R1:W-:Y:S04]  /*49b60*/  STL.64 [R1+0x868], R82 ;  /* 0x0008685201007387 */ /* 0x0003e80000100a00 */
[----:B------:R-:W4:Y:S04]  /*49b70*/  LDL.LU R85, [R1+0x684] ;  /* 0x0006840001557983 */ /* 0x000f280000300800 */
[----:B------:R-:W4:Y:S04]  /*49b80*/  LDL.LU R86, [R1+0x688] ;  /* 0x0006880001567983 */ /* 0x000f280000300800 */
[----:B------:R-:W4:Y:S01]  /*49b90*/  LDL.LU R87, [R1+0x68c] ;  /* 0x00068c0001577983 */ /* 0x000f220000300800 */
[----:B-1----:R-:W-:-:S03]  /*49ba0*/  IMAD.MOV.U32 R83, RZ, RZ, R0 ;  /* 0x000000ffff537224 */ /* 0x002fc600078e0000 */
[----:B------:R-:W2:Y:S01]  /*49bb0*/  LDL.LU R80, [R1+0x670] ;  /* 0x0006700001507983 */ /* 0x000ea20000300800 */
[----:B------:R-:W-:-:S03]  /*49bc0*/  IMAD.MOV.U32 R0, RZ, RZ, R107 ;  /* 0x000000ffff007224 */ /* 0x000fc600078e006b */
[----:B------:R-:W2:Y:S04]  /*49bd0*/  LDL.LU R81, [R1+0x674] ;  /* 0x0006740001517983 */ /* 0x000ea80000300800 */
[----:B------:R1:W-:Y:S01]  /*49be0*/  STL.64 [R1+0x810], R104 ;  /* 0x0008106801007387 */ /* 0x0003e20000100a00 */
[----:B------:R-:W-:Y:S01]  /*49bf0*/  HMMA.1688.F32.TF32 R72, R244, R48, R72 ;  /* 0x00000030f448723c */ /* 0x000fe20000081048 */
[----:B---3--:R-:W-:Y:S02]  /*49c00*/  IMAD.MOV.U32 R82, RZ, RZ, R2 ;  /* 0x000000ffff527224 */ /* 0x008fe400078e0002 */
[----:B------:R-:W-:-:S05]  /*49c10*/  IMAD.MOV.U32 R2, RZ, RZ, R106 ;  /* 0x000000ffff027224 */ /* 0x000fca00078e006a */
[C---:B-1----:R-:W-:Y:S08]  /*49c20*/  HMMA.1688.F32.TF32 R104, R244.reuse, R28, R100 ;  /* 0x0000001cf468723c */ /* 0x042ff00000081064 */
        /* <DEDUP_REMOVED lines=15> */
[----:B------:R1:W-:Y:S04]  /*49d20*/  STL.64 [R1+0x6f0], R72 ;  /* 0x0006f04801007387 */ /* 0x0003e80000100a00 */
[----:B------:R2:W-:Y:S04]  /*49d30*/  STL.64 [R1+0x6f8], R74 ;  /* 0x0006f84a01007387 */ /* 0x0005e80000100a00 */
[----:B------:R-:W3:Y:S04]  /*49d40*/  LDL.LU R77, [R1+0xf4] ;  /* 0x0000f400014d7983 */ /* 0x000ee80000300800 */
[----:B------:R-:W3:Y:S01]  /*49d50*/  LDL.LU R78, [R1+0xf8] ;  /* 0x0000f800014e7983 */ /* 0x000ee20000300800 */
[----:B-1----:R-:W-:-:S02]  /*49d60*/  IMAD.MOV.U32 R72, RZ, RZ, R10 ;  /* 0x000000ffff487224 */ /* 0x002fc400078e000a */
[----:B------:R-:W-:Y:S01]  /*49d70*/  IMAD.MOV.U32 R73, RZ, RZ, R11 ;  /* 0x000000ffff497224 */ /* 0x000fe200078e000b */
[----:B------:R-:W3:Y:S01]  /*49d80*/  LDL.LU R79, [R1+0xfc] ;  /* 0x0000fc00014f7983 */ /* 0x000ee20000300800 */
[----:B--2---:R-:W-:-:S03]  /*49d90*/  IMAD.MOV.U32 R74, RZ, RZ, R6 ;  /* 0x000000ffff4a7224 */ /* 0x004fc600078e0006 */
[----:B------:R-:W2:Y:S01]  /*49da0*/  LDL.LU R10, [R1+0x2ea4] ;  /* 0x002ea400010a7983 */ /* 0x000ea20000300800 */
[----:B------:R-:W-:-:S03]  /*49db0*/  IMAD.MOV.U32 R75, RZ, RZ, R7 ;  /* 0x000000ffff4b7224 */ /* 0x000fc600078e0007 */
[----:B------:R-:W2:Y:S04]  /*49dc0*/  LDL.LU R11, [R1+0x2ea0] ;  /* 0x002ea000010b7983 */ /* 0x000ea80000300800 */
[----:B------:R-:W3:Y:S04]  /*49dd0*/  LDL.LU R6, [R1+0x2e9c] ;  /* 0x002e9c0001067983 */ /* 0x000ee80000300800 */
[----:B------:R-:W3:Y:S01]  /*49de0*/  LDL.LU R7, [R1+0x2e98] ;  /* 0x002e980001077983 */ /* 0x000ee20000300800 */
[----:B------:R-:W-:Y:S11]  /*49df0*/  HMMA.1688.F32.TF32 R68, R244, R52, R68 ;  /* 0x00000034f444723c */ /* 0x000ff60000081044 */
[----:B------:R-:W-:Y:S11]  /*49e00*/  @!UPT UIADD3 URZ, URZ, URZ, URZ ;  /* 0x0000003f3f3ff290 */ /* 0x000ff6000fffe03f */
[----:B------:R-:W-:Y:S02]  /*49e10*/  @!UPT UIADD3 URZ, URZ, URZ, URZ ;  /* 0x0000003f3f3ff290 */ /* 0x000fe4000fffe03f */
[----:B------:R-:W-:Y:S01]  /*49e20*/  IMAD.MOV.U32 R49, RZ, RZ, R68 ;  /* 0x000000ffff317224 */ /* 0x000fe200078e0044 */
[----:B------:R-:W-:Y:S01]  /*49e30*/  MOV R45, R70 ;  /* 0x00000046002d7202 */ /* 0x000fe20000000f00 */
[----:B------:R-:W-:Y:S02]  /*49e40*/  IMAD.MOV.U32 R48, RZ, RZ, R69 ;  /* 0x000000ffff307224 */ /* 0x000fe400078e0045 */
[----:B------:R-:W-:Y:S02]  /*49e50*/  IMAD.MOV.U32 R68, RZ, RZ, R248 ;  /* 0x000000ffff447224 */ /* 0x000fe400078e00f8 */
[----:B------:R-:W4:Y:S01]  /*49e60*/  LDL.LU R248, [R1+0x2e94] ;  /* 0x002e940001f87983 */ /* 0x000f220000300800 */
[----:B------:R-:W-:Y:S02]  /*49e70*/  IMAD.MOV.U32 R69, RZ, RZ, R249 ;  /* 0x000000ffff457224 */ /* 0x000fe400078e00f9 */
[----:B------:R-:W-:Y:S01]  /*49e80*/  IMAD.MOV.U32 R44, RZ, RZ, R71 ;  /* 0x000000ffff2c7224 */ /* 0x000fe200078e0047 */
[----:B------:R-:W4:Y:S01]  /*49e90*/  LDL.LU R249, [R1+0x2e90] ;  /* 0x002e900001f97983 */ /* 0x000f220000300800 */
[----:B------:R-:W-:-:S02]  /*49ea0*/  IMAD.MOV.U32 R70, RZ, RZ, R250 ;  /* 0x000000ffff467224 */ /* 0x000fc400078e00fa */
[----:B------:R-:W-:Y:S01]  /*49eb0*/  IMAD.MOV.U32 R71, RZ, RZ, R251 ;  /* 0x000000ffff477224 */ /* 0x000fe200078e00fb */
[----:B------:R-:W4:Y:S04]  /*49ec0*/  LDL.LU R250, [R1+0x2e8c] ;  /* 0x002e8c0001fa7983 */ /* 0x000f280000300800 */
[----:B------:R-:W4:Y:S01]  /*49ed0*/  LDL.LU R251, [R1+0x2e88] ;  /* 0x002e880001fb7983 */ /* 0x000f220000300800 */
[----:B------:R-:W-:Y:S03]  /*49ee0*/  HMMA.1688.F32.TF32 R80, R244, R60, R80 ;  /* 0x0000003cf450723c */ /* 0x000fe60000081050 */
[----:B------:R-:W4:Y:S04]  /*49ef0*/  LDL R61, [R1+0x820] ;  /* 0x00082000013d7983 */ /* 0x000f280000100800 */
[----:B------:R-:W4:Y:S01]  /*49f00*/  LDL R60, [R1+0x824] ;  /* 0x00082400013c7983 */ /* 0x000f220000100800 */
[C---:B--2---:R-:W-:Y:S08]  /*49f10*/  HMMA.1688.F32.TF32 R72, R236.reuse, R10, R72 ;  /* 0x0000000aec48723c */ /* 0x044ff00000081048 */
[----:B---3--:R-:W-:Y:S11]  /*49f20*/  HMMA.1688.F32.TF32 R76, R236, R6, R76 ;  /* 0x00000006ec4c723c */ /* 0x008ff6000008104c */
[----:B------:R-:W-:Y:S05]  /*49f30*/  @!UPT UIADD3 URZ, URZ, URZ, URZ ;  /* 0x0000003f3f3ff290 */ /* 0x000fea000fffe03f */
[----:B------:R-:W-:Y:S02]  /*49f40*/  IMAD.MOV.U32 R25, RZ, RZ, R72 ;  /* 0x000000ffff197224 */ /* 0x000fe400078e0048 */
[----:B------:R-:W-:Y:S02]  /*49f50*/  IMAD.MOV.U32 R24, RZ, RZ, R73 ;  /* 0x000000ffff187224 */ /* 0x000fe400078e0049 */
[----:B------:R-:W-:Y:S02]  /*49f60*/  IMAD.MOV.U32 R72, RZ, RZ, R55 ;  /* 0x000000ffff487224 */ /* 0x000fe400078e0037 */
[----:B------:R-:W-:Y:S01]  /*49f70*/  IMAD.MOV.U32 R21, RZ, RZ, R74 ;  /* 0x000000ffff157224 */ /* 0x000fe200078e004a */
[----:B------:R-:W2:Y:S01]  /*49f80*/  LDL.LU R55, [R1+0x2e84] ;  /* 0x002e840001377983 */ /* 0x000ea20000300800 */
[----:B------:R-:W-:Y:S02]  /*49f90*/  IMAD.MOV.U32 R73, RZ, RZ, R54 ;  /* 0x000000ffff497224 */ /* 0x000fe400078e0036 */
[----:B------:R-:W-:Y:S01]  /*49fa0*/  IMAD.MOV.U32 R20, RZ, RZ, R75 ;  /* 0x000000ffff147224 */ /* 0x000fe200078e004b */
[----:B------:R-:W3:Y:S01]  /*49fb0*/  LDL.LU R54, [R1+0x2e80] ;  /* 0x002e800001367983 */ /* 0x000ee20000300800 */
[----:B------:R-:W-:-:S02]  /*49fc0*/  IMAD.MOV.U32 R74, RZ, RZ, R42 ;  /* 0x000000ffff4a7224 */ /* 0x000fc400078e002a */
[----:B------:R-:W-:Y:S01]  /*49fd0*/  IMAD.MOV.U32 R17, RZ, RZ, R76 ;  /* 0x000000ffff117224 */ /* 0x000fe200078e004c */
[----:B------:R-:W3:Y:S01]  /*49fe0*/  LDL.LU R42, [R1+0x2e7c] ;  /* 0x002e7c00012a7983 */ /* 0x000ee20000300800 */
[----:B------:R-:W-:Y:S02]  /*49ff0*/  IMAD.MOV.U32 R75, RZ, RZ, R43 ;  /* 0x000000ffff4b7224 */ /* 0x000fe400078e002b */
[----:B------:R-:W-:Y:S01]  /*4a000*/  IMAD.MOV.U32 R16, RZ, RZ, R77 ;  /* 0x000000ffff107224 */ /* 0x000fe200078e004d */
[----:B------:R-:W3:Y:S01]  /*4a010*/  LDL.LU R43, [R1+0x2e78] ;  /* 0x002e7800012b7983 */ /* 0x000ee20000300800 */
[----:B------:R-:W-:Y:S02]  /*4a020*/  IMAD.MOV.U32 R76, RZ, RZ, R63 ;  /* 0x000000ffff4c7224 */ /* 0x000fe400078e003f */
[----:B------:R-:W-:Y:S01]  /*4a030*/  IMAD.MOV.U32 R77, RZ, RZ, R62 ;  /* 0x000000ffff4d7224 */ /* 0x000fe200078e003e */
[----:B------:R-:W3:Y:S04]  /*4a040*/  LDL.LU R63, [R1+0x2e74] ;  /* 0x002e7400013f7983 */ /* 0x000ee80000300800 */
[----:B------:R-:W3:Y:S01]  /*4a050*/  LDL.LU R62, [R1+0x2e70] ;  /* 0x002e7000013e7983 */ /* 0x000ee20000300800 */
[----:B------:R-:W-:Y:S01]  /*4a060*/  IMAD.MOV.U32 R41, RZ, RZ, R80 ;  /* 0x000000ffff297224 */ /* 0x000fe200078e0050 */
[----:B------:R-:W-:Y:S01]  /*4a070*/  MOV R40, R81 ;  /* 0x0000005100287202 */ /* 0x000fe20000000f00 */
[----:B------:R-:W-:-:S02]  /*4a080*/  IMAD.MOV.U32 R37, RZ, RZ, R82 ;  /* 0x000000ffff257224 */ /* 0x000fc400078e0052 */
[----:B------:R-:W-:Y:S02]  /*4a090*/  IMAD.MOV.U32 R88, RZ, RZ, R46 ;  /* 0x000000ffff587224 */ /* 0x000fe400078e002e */
[----:B------:R-:W-:Y:S02]  /*4a0a0*/  IMAD.MOV.U32 R89, RZ, RZ, R47 ;  /* 0x000000ffff597224 */ /* 0x000fe400078e002f */
[----:B------:R-:W-:Y:S02]  /*4a0b0*/  IMAD.MOV.U32 R90, RZ, RZ, R58 ;  /* 0x000000ffff5a7224 */ /* 0x000fe400078e003a */
[----:B------:R-:W-:Y:S02]  /*4a0c0*/  IMAD.MOV.U32 R91, RZ, RZ, R59 ;  /* 0x000000ffff5b7224 */ /* 0x000fe400078e003b */
[----:B------:R-:W-:Y:S02]  /*4a0d0*/  IMAD.MOV.U32 R94, RZ, RZ, R66 ;  /* 0x000000ffff5e7224 */ /* 0x000fe400078e0042 */
[----:B------:R-:W-:Y:S01]  /*4a0e0*/  IMAD.MOV.U32 R95, RZ, RZ, R67 ;  /* 0x000000ffff5f7224 */ /* 0x000fe200078e0043 */
[C---:B----4-:R-:W-:Y:S01]  /*4a0f0*/  HMMA.1688.F32.TF32 R84, R244.reuse, R56, R84 ;  /* 0x00000038f454723c */ /* 0x050fe20000081054 */
[----:B------:R-:W-:Y:S01]  /*4a100*/  IMAD.MOV.U32 R36, RZ, RZ, R83 ;  /* 0x000000ffff247224 */ /* 0x000fe200078e0053 */
[----:B------:R-:W-:Y:S04]  /*4a110*/  LDS R241, [R61+0x4a000] ;  /* 0x04a000003df17984 */ /* 0x000fe80000000800 */
[----:B------:R-:W1:Y:S02]  /*4a120*/  LDS R243, [R61+0x4b000] ;  /* 0x04b000003df37984 */ /* 0x000e640000000800 */
[----:B------:R-:W-:Y:S01]  /*4a130*/  HMMA.1688.F32.TF32 R80, R244, R64, R248 ;  /* 0x00000040f450723c */ /* 0x000fe200000810f8 */
[----:B------:R-:W-:-:S02]  /*4a140*/  IMAD.MOV.U32 R13, RZ, RZ, R78 ;  /* 0x000000ffff0d7224 */ /* 0x000fc400078e004e */
[----:B------:R-:W-:Y:S02]  /*4a150*/  IMAD.MOV.U32 R12, RZ, RZ, R79 ;  /* 0x000000ffff0c7224 */ /* 0x000fe400078e004f */
[----:B------:R-:W-:Y:S02]  /*4a160*/  IMAD.MOV.U32 R78, RZ, RZ, R26 ;  /* 0x000000ffff4e7224 */ /* 0x000fe400078e001a */
[----:B------:R-:W4:Y:S01]  /*4a170*/  LDL.LU R26, [R1+0x2e6c] ;  /* 0x002e6c00011a7983 */ /* 0x000f220000300800 */
[----:B------:R-:W-:-:S03]  /*4a180*/  IMAD.MOV.U32 R79, RZ, RZ, R31 ;  /* 0x000000ffff4f7224 */ /* 0x000fc600078e001f */
[----:B------:R-:W4:Y:S11]  /*4a190*/  LDL.LU R31, [R1+0x2e68] ;  /* 0x002e6800011f7983 */ /* 0x000f360000300800 */
[----:B------:R-:W-:Y:S02]  /*4a1a0*/  @!UPT UIADD3 URZ, URZ, URZ, URZ ;  /* 0x0000003f3f3ff290 */ /* 0x000fe4000fffe03f */
[----:B------:R-:W-:Y:S02]  /*4a1b0*/  IMAD.MOV.U32 R33, RZ, RZ, R80 ;  /* 0x000000ffff217224 */ /* 0x000fe400078e0050 */
[----:B------:R-:W-:Y:S02]  /*4a1c0*/  IMAD.MOV.U32 R32, RZ, RZ, R81 ;  /* 0x000000ffff207224 */ /* 0x000fe400078e0051 */
[----:B------:R-:W-:Y:S02]  /*4a1d0*/  IMAD.MOV.U32 R80, RZ, RZ, R30 ;  /* 0x000000ffff507224 */ /* 0x000fe400078e001e */
[----:B------:R-:W-:Y:S01]  /*4a1e0*/  IMAD.MOV.U32 R29, RZ, RZ, R82 ;  /* 0x000000ffff1d7224 */ /* 0x000fe200078e0052 */
[----:B------:R-:W4:Y:S01]  /*4a1f0*/  LDL.LU R30, [R1+0x2e64] ;  /* 0x002e6400011e7983 */ /* 0x000f220000300800 */
[----:B------:R-:W-:Y:S02]  /*4a200*/  IMAD.MOV.U32 R81, RZ, RZ, R38 ;  /* 0x000000ffff517224 */ /* 0x000fe400078e0026 */
[----:B------:R-:W-:Y:S01]  /*4a210*/  IMAD.MOV.U32 R28, RZ, RZ, R83 ;  /* 0x000000ffff1c7224 */ /* 0x000fe200078e0053 */
[----:B------:R-:W4:Y:S01]  /*4a220*/  LDL.LU R38, [R1+0x2e60] ;  /* 0x002e600001267983 */ /* 0x000f220000300800 */
[----:B------:R-:W-:Y:S01]  /*4a230*/  IMAD.MOV.U32 R82, RZ, RZ, R50 ;  /* 0x000000ffff527224 */ /* 0x000fe200078e0032 */
[----:B------:R-:W-:-:S02]  /*4a240*/  MOV R83, R51 ;  /* 0x0000003300537202 */ /* 0x000fc40000000f00 */
[----:B------:R-:W4:Y:S04]  /*4a250*/  LDL.LU R50, [R1+0x2e5c] ;  /* 0x002e5c0001327983 */ /* 0x000f280000300800 */
[----:B------:R-:W4:Y:S04]  /*4a260*/  LDL.LU R51, [R1+0x2e58] ;  /* 0x002e580001337983 */ /* 0x000f280000300800 */
[----:B------:R-:W4:Y:S04]  /*4a270*/  LDL.LU R46, [R1+0x2e54] ;  /* 0x002e5400012e7983 */ /* 0x000f280000300800 */
[----:B------:R-:W4:Y:S04]  /*4a280*/  LDL.LU R47, [R1+0x2e50] ;  /* 0x002e5000012f7983 */ /* 0x000f280000300800 */
[----:B------:R-:W4:Y:S04]  /*4a290*/  LDL.LU R58, [R1+0x2e4c] ;  /* 0x002e4c00013a7983 */ /* 0x000f280000300800 */
[----:B------:R-:W4:Y:S01]  /*4a2a0*/  LDL.LU R59, [R1+0x2e48] ;  /* 0x002e4800013b7983 */ /* 0x000f220000300800 */
[----:B--2---:R-:W-:-:S02]  /*4a2b0*/  IMAD.MOV.U32 R93, RZ, RZ, R55 ;  /* 0x000000ffff5d7224 */ /* 0x004fc400078e0037 */
[----:B---3--:R-:W-:Y:S02]  /*4a2c0*/  IMAD.MOV.U32 R92, RZ, RZ, R54 ;  /* 0x000000ffff5c7224 */ /* 0x008fe400078e0036 */
[----:B------:R-:W2:Y:S04]  /*4a2d0*/  LDL.LU R54, [R1+0x2e44] ;  /* 0x002e440001367983 */ /* 0x000ea80000300800 */
[----:B------:R-:W3:Y:S04]  /*4a2e0*/  LDL.LU R55, [R1+0x2e40] ;  /* 0x002e400001377983 */ /* 0x000ee80000300800 */
[----:B------:R-:W3:Y:S01]  /*4a2f0*/  LDL.LU R66, [R1+0x2e3c] ;  /* 0x002e3c0001427983 */ /* 0x000ee20000300800 */
[----:B------:R-:W-:-:S03]  /*4a300*/  IMAD.MOV.U32 R97, RZ, RZ, R63 ;  /* 0x000000ffff617224 */ /* 0x000fc600078e003f */
[----:B------:R-:W3:Y:S01]  /*4a310*/  LDL.LU R67, [R1+0x2e38] ;  /* 0x002e380001437983 */ /* 0x000ee20000300800 */
[----:B------:R-:W-:-:S03]  /*4a320*/  IMAD.MOV.U32 R96, RZ, RZ, R62 ;  /* 0x000000ffff607224 */ /* 0x000fc600078e003e */
[----:B------:R-:W3:Y:S04]  /*4a330*/  LDL.LU R62, [R1+0x2e34] ;  /* 0x002e3400013e7983 */ /* 0x000ee80000300800 */
[----:B------:R-:W3:Y:S01]  /*4a340*/  LDL.LU R63, [R1+0x2e30] ;  /* 0x002e3000013f7983 */ /* 0x000ee20000300800 */
[----:B------:R-:W-:Y:S02]  /*4a350*/  IMAD.MOV.U32 R98, RZ, RZ, R43 ;  /* 0x000000ffff627224 */ /* 0x000fe400078e002b */
[----:B------:R-:W-:Y:S01]  /*4a360*/  IMAD.MOV.U32 R99, RZ, RZ, R42 ;  /* 0x000000ffff637224 */ /* 0x000fe200078e002a */
[----:B------:R-:W3:Y:S04]  /*4a370*/  LDL.LU R43, [R1+0x2e2c] ;  /* 0x002e2c00012b7983 */ /* 0x000ee80000300800 */
[----:B------:R-:W3:Y:S01]  /*4a380*/  LDL.LU R42, [R1+0x2e28] ;  /* 0x002e2800012a7983 */ /* 0x000ee20000300800 */
[----:B----4-:R-:W-:Y:S01]  /*4a390*/  IMAD.MOV.U32 R107, RZ, RZ, R50 ;  /* 0x000000ffff6b7224 */ /* 0x010fe200078e0032 */
[----:B------:R-:W-:Y:S01]  /*4a3a0*/  MOV R106, R51 ;  /* 0x00000033006a7202 */ /* 0x000fe20000000f00 */
[----:B------:R-:W-:-:S02]  /*4a3b0*/  IMAD.MOV.U32 R105, RZ, RZ, R46 ;  /* 0x000000ffff697224 */ /* 0x000fc400078e002e */
[----:B------:R-:W-:Y:S02]  /*4a3c0*/  IMAD.MOV.U32 R104, RZ, RZ, R47 ;  /* 0x000000ffff687224 */ /* 0x000fe400078e002f */
[----:B------:R-:W4:Y:S04]  /*4a3d0*/  LDL.LU R47, [R1+0x2e24] ;  /* 0x002e2400012f7983 */ /* 0x000f280000300800 */
[----:B------:R-:W4:Y:S04]  /*4a3e0*/  LDL.LU R46, [R1+0x2e20] ;  /* 0x002e2000012e7983 */ /* 0x000f280000300800 */
[----:B------:R-:W4:Y:S01]  /*4a3f0*/  LDL.LU R51, [R1+0x2e1c] ;  /* 0x002e1c0001337983 */ /* 0x000f220000300800 */
[----:B------:R-:W-:-:S03]  /*4a400*/  IMAD.MOV.U32 R110, RZ, RZ, R59 ;  /* 0x000000ffff6e7224 */ /* 0x000fc600078e003b */
[----:B------:R-:W4:Y:S01]  /*4a410*/  LDL.LU R50, [R1+0x2e18] ;  /* 0x002e180001327983 */ /* 0x000f220000300800 */
[----:B------:R-:W-:Y:S02]  /*4a420*/  IMAD.MOV.U32 R111, RZ, RZ, R58 ;  /* 0x000000ffff6f7224 */ /* 0x000fe400078e003a */
[----:B--2---:R-:W-:Y:S02]  /*4a430*/  IMAD.MOV.U32 R109, RZ, RZ, R54 ;  /* 0x000000ffff6d7224 */ /* 0x004fe400078e0036 */
[----:B---3--:R-:W-:Y:S02]  /*4a440*/  IMAD.MOV.U32 R108, RZ, RZ, R55 ;  /* 0x000000ffff6c7224 */ /* 0x008fe400078e0037 */
[----:B------:R-:W2:Y:S04]  /*4a450*/  LDL.LU R55, [R1+0x2e14] ;  /* 0x002e140001377983 */ /* 0x000ea80000300800 */
[----:B------:R-:W3:Y:S04]  /*4a460*/  LDL.LU R54, [R1+0x2e10] ;  /* 0x002e100001367983 */ /* 0x000ee80000300800 */
[----:B------:R-:W2:Y:S01]  /*4a470*/  LDL.LU R59, [R1+0x2e0c] ;  /* 0x002e0c00013b7983 */ /* 0x000ea20000300800 */
[----:B------:R-:W-:-:S03]  /*4a480*/  IMAD.MOV.U32 R113, RZ, RZ, R62 ;  /* 0x000000ffff717224 */ /* 0x000fc600078e003e */
[----:B------:R-:W3:Y:S01]  /*4a490*/  LDL.LU R58, [R1+0x2e08] ;  /* 0x002e0800013a7983 */ /* 0x000ee20000300800 */
[----:B------:R-:W-:-:S03]  /*4a4a0*/  IMAD.MOV.U32 R112, RZ, RZ, R63 ;  /* 0x000000ffff707224 */ /* 0x000fc600078e003f */
[----:B------:R-:W4:Y:S01]  /*4a4b0*/  LDL.LU R63, [R1+0x2e04] ;  /* 0x002e0400013f7983 */ /* 0x000f220000300800 */
[----:B------:R-:W-:-:S03]  /*4a4c0*/  IMAD.MOV.U32 R114, RZ, RZ, R67 ;  /* 0x000000ffff727224 */ /* 0x000fc600078e0043 */
[----:B------:R-:W4:Y:S01]  /*4a4d0*/  LDL.LU R62, [R1+0x2e00] ;  /* 0x002e0000013e7983 */ /* 0x000f220000300800 */
[----:B------:R-:W-:-:S03]  /*4a4e0*/  IMAD.MOV.U32 R115, RZ, RZ, R66 ;  /* 0x000000ffff737224 */ /* 0x000fc600078e0042 */
[----:B------:R-:W4:Y:S04]  /*4a4f0*/  LDL.LU R67, [R1+0x2dfc] ;  /* 0x002dfc0001437983 */ /* 0x000f280000300800 */
[----:B------:R-:W4:Y:S01]  /*4a500*/  LDL.LU R66, [R1+0x2df8] ;  /* 0x002df80001427983 */ /* 0x000f220000300800 */
[----:B--2---:R-:W-:-:S03]  /*4a510*/  IMAD.MOV.U32 R124, RZ, RZ, R59 ;  /* 0x000000ffff7c7224 */ /* 0x004fc600078e003b */
[----:B------:R-:W2:Y:S01]  /*4a520*/  LDL.LU R59, [R1+0x2df4] ;  /* 0x002df400013b7983 */ /* 0x000ea20000300800 */
[----:B---3--:R-:W-:-:S03]  /*4a530*/  IMAD.MOV.U32 R125, RZ, RZ, R58 ;  /* 0x000000ffff7d7224 */ /* 0x008fc600078e003a */
[----:B------:R-:W3:Y:S01]  /*4a540*/  LDL.LU R58, [R1+0x2df0] ;  /* 0x002df000013a7983 */ /* 0x000ee20000300800 */
[----:B----4-:R-:W-:-:S03]  /*4a550*/  IMAD.MOV.U32 R126, RZ, RZ, R63 ;  /* 0x000000ffff7e7224 */ /* 0x010fc600078e003f */
[----:B------:R-:W4:Y:S01]  /*4a560*/  LDL.LU R63, [R1+0x2dec] ;  /* 0x002dec00013f7983 */ /* 0x000f220000300800 */
[----:B------:R-:W-:-:S03]  /*4a570*/  IMAD.MOV.U32 R127, RZ, RZ, R62 ;  /* 0x000000ffff7f7224 */ /* 0x000fc600078e003e */
[----:B------:R-:W2:Y:S01]  /*4a580*/  LDL.LU R62, [R1+0x2de8] ;  /* 0x002de800013e7983 */ /* 0x000ea20000300800 */
[----:B------:R-:W-:-:S03]  /*4a590*/  MOV R131, R67 ;  /* 0x0000004300837202 */ /* 0x000fc60000000f00 */
[----:B------:R-:W2:Y:S01]  /*4a5a0*/  LDL.LU R128, [R1+0x10] ;  /* 0x0000100001807983 */ /* 0x000ea20000300800 */
[----:B------:R-:W-:-:S03]  /*4a5b0*/  IMAD.MOV.U32 R130, RZ, RZ, R66 ;  /* 0x000000ffff827224 */ /* 0x000fc600078e0042 */
[----:B------:R-:W2:Y:S04]  /*4a5c0*/  LDL.LU R129, [R1+0x14] ;  /* 0x0000140001817983 */ /* 0x000ea80000300800 */
[----:B------:R-:W2:Y:S04]  /*4a5d0*/  LDL.LU R66, [R1+0x2de4] ;  /* 0x002de40001427983 */ /* 0x000ea80000300800 */
[----:B------:R-:W3:Y:S04]  /*4a5e0*/  LDL.LU R67, [R1+0x2de0] ;  /* 0x002de00001437983 */ /* 0x000ee80000300800 */
        /* <DEDUP_REMOVED lines=40> */
[----:B----4-:R-:W-:-:S03]  /*4a870*/  IMAD.MOV.U32 R133, RZ, RZ, R63 ;  /* 0x000000ffff857224 */ /* 0x010fc600078e003f */
[----:B------:R-:W4:Y:S01]  /*4a880*/  LDL.LU R149, [R1+0x64] ;  /* 0x0000640001957983 */ /* 0x000f220000300800 */
        /* <DEDUP_REMOVED lines=20> */
[----:B------:R-:W-:Y:S01]  /*4a9d0*/  HMMA.1688.F32.TF32 R68, R236, R14, R68 ;  /* 0x0000000eec44723c */ /* 0x000fe20000081044 */
[----:B------:R-:W-:Y:S02]  /*4a9e0*/  IMAD.MOV.U32 R52, RZ, RZ, R87 ;  /* 0x000000ffff347224 */ /* 0x000fe400078e0057 */
[----:B------:R-:W-:Y:S11]  /*4a9f0*/  IMAD.MOV.U32 R87, RZ, RZ, R23 ;  /* 0x000000ffff577224 */ /* 0x000ff600078e0017 */
[----:B------:R-:W-:Y:S10]  /*4aa00*/  @!UPT UIADD3 URZ, URZ, URZ, URZ ;  /* 0x0000003f3f3ff290 */ /* 0x000ff4000fffe03f */
        /* <DEDUP_REMOVED lines=8> */
[----:B--2---:R-:W-:Y:S02]  /*4aa90*/  IMAD.MOV.U32 R151, RZ, RZ, R67 ;  /* 0x000000ffff977224 */ /* 0x004fe400078e0043 */
[----:B---3--:R-:W-:Y:S02]  /*4aaa0*/  IMAD.MOV.U32 R150, RZ, RZ, R66 ;  /* 0x000000ffff967224 */ /* 0x008fe400078e0042 */
        /* <DEDUP_REMOVED lines=33> */
[C---:B------:R-:W-:Y:S07]  /*4acc0*/  HMMA.1688.F32.TF32 R160, R236.reuse, R30, R160 ;  /* 0x0000001eeca0723c */ /* 0x040fee00000810a0 */
[----:B------:R-:W-:Y:S04]  /*4acd0*/  STL.64 [R1+0x1570], R244 ;  /* 0x001570f401007387 */ /* 0x000fe80000100a00 */
[----:B------:R2:W-:Y:S01]  /*4ace0*/  STL.64 [R1+0x1578], R246 ;  /* 0x001578f601007387 */ /* 0x0005e20000100a00 */
[C---:B------:R-:W-:Y:S08]  /*4acf0*/  HMMA.1688.F32.TF32 R156, R236.reuse, R34, R156 ;  /* 0x00000022ec9c723c */ /* 0x040ff0000008109c */
[C---:B--2---:R-:W-:Y:S08]  /*4ad00*/  HMMA.1688.F32.TF32 R244, R236.reuse, R22, R248 ;  /* 0x00000016ecf4723c */ /* 0x044ff000000810f8 */
        /* <DEDUP_REMOVED lines=177> */
[----:B------:R-:W-:Y:S01]  /*4b820*/  HMMA.1688.F32.TF32 R156, R240, R62, R156 ;  /* 0x0000003ef09c723c */ /* 0x000fe2000008109c */
[----:B------:R-:W-:Y:S04]  /*4b830*/  LDS R240, [R252+0x4a080] ;  /* 0x04a08000fcf07984 */ /* 0x000fe80000000800 */
[----:B------:R-:W-:Y:S04]  /*4b840*/  LDS R242, [R252+0x4b080] ;  /* 0x04b08000fcf27984 */ /* 0x000fe80000000800 */
[----:B------:R-:W-:Y:S04]  /*4b850*/  LDS R241, [R61+0x4a080] ;  /* 0x04a080003df17984 */ /* 0x000fe80000000800 */
[----:B------:R-:W1:Y:S01]  /*4b860*/  LDS R243, [R61+0x4b080] ;  /* 0x04b080003df37984 */ /* 0x000e620000000800 */
[C---:B------:R-:W-:Y:S08]  /*4b870*/  HMMA.1688.F32.TF32 R144, R236.reuse, R10, R144 ;  /* 0x0000000aec90723c */ /* 0x040ff00000081090 */
[C---:B------:R-:W-:Y:S01]  /*4b880*/  HMMA.1688.F32.TF32 R148, R236.reuse, R6, R148 ;  /* 0x00000006ec94723c */ /* 0x040fe20000081094 */
[----:B------:R-:W-:Y:S07]  /*4b890*/  STL.64 [R1+0x13d0], R156 ;  /* 0x0013d09c01007387 */ /* 0x000fee0000100a00 */
[C---:B------:R-:W-:Y:S01]  /*4b8a0*/  HMMA.1688.F32.TF32 R132, R236.reuse, R22, R132 ;  /* 0x00000016ec84723c */ /* 0x040fe20000081084 */
[----:B------:R-:W-:Y:S04]  /*4b8b0*/  STL.64 [R1+0x13d8], R158 ;  /* 0x0013d89e01007387 */ /* 0x000fe80000100a00 */
[----:B------:R-:W-:Y:S04]  /*4b8c0*/  STL.64 [R1+0x1070], R152 ;  /* 0x0010709801007387 */ /* 0x000fe80000100a00 */
[----:B------:R-:W-:Y:S01]  /*4b8d0*/  STL.64 [R1+0x1078], R154 ;  /* 0x0010789a01007387 */ /* 0x000fe20000100a00 */
[C---:B------:R-:W-:Y:S05]  /*4b8e0*/  HMMA.1688.F32.TF32 R116, R236.reuse, R38, R116 ;  /* 0x00000026ec74723c */ /* 0x040fea0000081074 */
        /* <DEDUP_REMOVED lines=162> */
[C---:B------:R-:W-:Y:S08]  /*4c310*/  HMMA.1688.F32.TF32 R104, R236.reuse, R30, R104 ;  /* 0x0000001eec68723c */ /* 0x040ff00000081068 */
        /* <DEDUP_REMOVED lines=12> */
[----:B------:R1:W-:Y:S04]  /*4c3e0*/  STL.64 [R1+0x12b8], R166 ;  /* 0x0012b8a601007387 */ /* 0x0003e80000100a00 */
[----:B-1----:R-:W2:Y:S04]  /*4c3f0*/  LDL.LU.64 R166, [R1+0x2d68] ;  /* 0x002d680001a67983 */ /* 0x002ea80000300a00 */
[----:B------:R-:W2:Y:S04]  /*4c400*/  LDL.LU.64 R164, [R1+0x2d60] ;  /* 0x002d600001a47983 */ /* 0x000ea80000300a00 */
[----:B------:R-:W-:Y:S04]  /*4c410*/  STL.64 [R1+0x12a0], R160 ;  /* 0x0012a0a001007387 */ /* 0x000fe80000100a00 */
[----:B------:R1:W-:Y:S04]  /*4c420*/  STL.64 [R1+0x12a8], R162 ;  /* 0x0012a8a201007387 */ /* 0x0003e80000100a00 */
[----:B-1----:R-:W3:Y:S04]  /*4c430*/  LDL.LU.64 R162, [R1+0x2d58] ;  /* 0x002d580001a27983 */ /* 0x002ee80000300a00 */
[----:B------:R-:W3:Y:S04]  /*4c440*/  LDL.LU.64 R160, [R1+0x2d50] ;  /* 0x002d500001a07983 */ /* 0x000ee80000300a00 */
[----:B------:R-:W-:Y:S04]  /*4c450*/  STL.64 [R1+0x1290], R156 ;  /* 0x0012909c01007387 */ /* 0x000fe80000100a00 */
[----:B------:R1:W-:Y:S01]  /*4c460*/  STL.64 [R1+0x1298], R158 ;  /* 0x0012989e01007387 */ /* 0x0003e20000100a00 */
[C---:B------:R-:W-:Y:S03]  /*4c470*/  HMMA.1688.F32.TF32 R148, R240.reuse, R50, R148 ;  /* 0x00000032f094723c */ /* 0x040fe60000081094 */
[----:B-1----:R-:W4:Y:S04]  /*4c480*/  LDL.LU.64 R158, [R1+0x2d48] ;  /* 0x002d4800019e7983 */ /* 0x002f280000300a00 */
[----:B------:R-:W4:Y:S04]  /*4c490*/  LDL.LU.64 R156, [R1+0x2d40] ;  /* 0x002d4000019c7983 */ /* 0x000f280000300a00 */
[----:B------:R-:W-:Y:S04]  /*4c4a0*/  STL.64 [R1+0x1280], R152 ;  /* 0x0012809801007387 */ /* 0x000fe80000100a00 */
[----:B------:R1:W-:Y:S04]  /*4c4b0*/  STL.64 [R1+0x1288], R154 ;  /* 0x0012889a01007387 */ /* 0x0003e80000100a00 */
[----:B-1----:R-:W2:Y:S04]  /*4c4c0*/  LDL.LU.64 R154, [R1+0x2d38] ;  /* 0x002d3800019a7983 */ /* 0x002ea80000300a00 */
[----:B------:R-:W2:Y:S04]  /*4c4d0*/  LDL.LU.64 R152, [R1+0x2d30] ;  /* 0x002d300001987983 */ /* 0x000ea80000300a00 */
[----:B------:R-:W-:Y:S04]  /*4c4e0*/  STL.64 [R1+0x1270], R244 ;  /* 0x001270f401007387 */ /* 0x000fe80000100a00 */
[----:B------:R1:W-:Y:S01]  /*4c4f0*/  STL.64 [R1+0x1278], R246 ;  /* 0x001278f601007387 */ /* 0x0003e20000100a00 */
[C---:B------:R-:W-:Y:S08]  /*4c500*/  HMMA.1688.F32.TF32 R132, R240.reuse, R66, R132 ;  /* 0x00000042f084723c */ /* 0x040ff00000081084 */
[----:B-1----:R-:W-:Y:S01]  /*4c510*/  HMMA.1688.F32.TF32 R244, R240, R46, R248 ;  /* 0x0000002ef0f4723c */ /* 0x002fe200000810f8 */
[----:B------:R-:W-:Y:S04]  /*4c520*/  LDS R240, [R252+0x4a100] ;  /* 0x04a10000fcf07984 */ /* 0x000fe80000000800 */
[----:B------:R-:W-:Y:S03]  /*4c530*/  LDS R242, [R252+0x4b100] ;  /* 0x04b10000fcf27984 */ /* 0x000fe60000000800 */
[C---:B------:R-:W-:Y:S01]  /*4c540*/  HMMA.1688.F32.TF32 R128, R236.reuse, R6, R128 ;  /* 0x00000006ec80723c */ /* 0x040fe20000081080 */
[----:B------:R-:W-:Y:S04]  /*4c550*/  LDS R241, [R61+0x4a100] ;  /* 0x04a100003df17984 */ /* 0x000fe80000000800 */
[----:B------:R-:W1:Y:S03]  /*4c560*/  LDS R243, [R61+0x4b100] ;  /* 0x04b100003df37984 */ /* 0x000e660000000800 */
[C---:B------:R-:W-:Y:S07]  /*4c570*/  HMMA.1688.F32.TF32 R116, R236.reuse, R18, R116 ;  /* 0x00000012ec74723c */ /* 0x040fee0000081074 */
[----:B------:R1:W-:Y:S01]  /*4c580*/  STL.64 [R1+0x1260], R244 ;  /* 0x001260f401007387 */ /* 0x0003e20000100a00 */
[C---:B------:R-:W-:Y:S03]  /*4c590*/  HMMA.1688.F32.TF32 R100, R236.reuse, R34, R100 ;  /* 0x00000022ec64723c */ /* 0x040fe60000081064 */
[----:B------:R1:W-:Y:S04]  /*4c5a0*/  STL.64 [R1+0x1268], R246 ;  /* 0x001268f601007387 */ /* 0x0003e80000100a00 */
        /* <DEDUP_REMOVED lines=164> */
[----:B------:R-:W-:Y:S04]  /*4cff0*/  STL.64 [R1+0x1110], R144 ;  /* 0x0011109001007387 */ /* 0x000fe80000100a00 */
[----:B------:R3:W-:Y:S01]  /*4d000*/  STL.64 [R1+0x1118], R146 ;  /* 0x0011189201007387 */ /* 0x0007e20000100a00 */
[C---:B------:R-:W-:Y:S03]  /*4d010*/  HMMA.1688.F32.TF32 R108, R240.reuse, R46, R108 ;  /* 0x0000002ef06c723c */ /* 0x040fe6000008106c */
        /* <DEDUP_REMOVED lines=93> */
[----:B------:R-:W-:Y:S04]  /*4d5f0*/  STL.64 [R1+0xf70], R248 ;  /* 0x000f70f801007387 */ /* 0x000fe80000100a00 */
[----:B------:R-:W-:Y:S01]  /*4d600*/  STL.64 [R1+0xf78], R250 ;  /* 0x000f78fa01007387 */ /* 0x000fe20000100a00 */
[C---:B--2---:R-:W-:Y:S08]  /*4d610*/  HMMA.1688.F32.TF32 R244, R236.reuse, R38, R72 ;  /* 0x00000026ecf4723c */ /* 0x044ff00000081048 */
[C---:B------:R-:W-:Y:S08]  /*4d620*/  HMMA.1688.F32.TF32 R72, R236.reuse, R42, R76 ;  /* 0x0000002aec48723c */ /* 0x040ff0000008104c */
[C---:B---3--:R-:W-:Y:S08]  /*4d630*/  HMMA.1688.F32.TF32 R68, R236.reuse, R34, R68 ;  /* 0x00000022ec44723c */ /* 0x048ff00000081044 */
[C---:B------:R-:W-:Y:S11]  /*4d640*/  HMMA.1688.F32.TF32 R76, R236.reuse, R50, R84 ;  /* 0x00000032ec4c723c */ /* 0x040ff60000081054 */
[----:B------:R-:W-:Y:S04]  /*4d650*/  @!UPT UIADD3 URZ, URZ, URZ, URZ ;  /* 0x0000003f3f3ff290 */ /* 0x000fe8000fffe03f */
[----:B------:R-:W-:Y:S04]  /*4d660*/  STL.64 [R1+0xf60], R68 ;  /* 0x000f604401007387 */ /* 0x000fe80000100a00 */
[----:B------:R1:W-:Y:S04]  /*4d670*/  STL.64 [R1+0xf68], R70 ;  /* 0x000f684601007387 */ /* 0x0003e80000100a00 */
[----:B------:R-:W-:Y:S04]  /*4d680*/  STL.64 [R1+0xe70], R244 ;  /* 0x000e70f401007387 */ /* 0x000fe80000100a00 */
[----:B------:R-:W-:Y:S01]  /*4d690*/  STL.64 [R1+0xe78], R246 ;  /* 0x000e78f601007387 */ /* 0x000fe20000100a00 */
[C---:B-1----:R-:W-:Y:S03]  /*4d6a0*/  HMMA.1688.F32.TF32 R68, R236.reuse, R46, R80 ;  /* 0x0000002eec44723c */ /* 0x042fe60000081050 */
[----:B------:R-:W-:Y:S04]  /*4d6b0*/  STL.64 [R1+0xe60], R72 ;  /* 0x000e604801007387 */ /* 0x000fe80000100a00 */
[----:B------:R1:W-:Y:S02]  /*4d6c0*/  STL.64 [R1+0xe68], R74 ;  /* 0x000e684a01007387 */ /* 0x0003e40000100a00 */
[C---:B-1----:R-:W-:Y:S11]  /*4d6d0*/  HMMA.1688.F32.TF32 R72, R236.reuse, R54, R88 ;  /* 0x00000036ec48723c */ /* 0x042ff60000081058 */
[----:B------:R-:W-:Y:S03]  /*4d6e0*/  @!UPT UIADD3 URZ, URZ, URZ, URZ ;  /* 0x0000003f3f3ff290 */ /* 0x000fe6000fffe03f */
        /* <DEDUP_REMOVED lines=8> */
[----:B-1----:R-:W-:Y:S07]  /*4d770*/  HMMA.1688.F32.TF32 R72, R236, R66, R100 ;  /* 0x00000042ec48723c */ /* 0x002fee0000081064 */
[----:B------:R-:W-:Y:S04]  /*4d780*/  STL.64 [R1+0x910], R68 ;  /* 0x0009104401007387 */ /* 0x000fe80000100a00 */
[----:B------:R-:W-:Y:S04]  /*4d790*/  STL.64 [R1+0x918], R70 ;  /* 0x0009184601007387 */ /* 0x000fe80000100a00 */
[----:B------:R-:W-:Y:S04]  /*4d7a0*/  STL.64 [R1+0x8f0], R76 ;  /* 0x0008f04c01007387 */ /* 0x000fe80000100a00 */
[----:B------:R-:W-:Y:S01]  /*4d7b0*/  STL.64 [R1+0x8f8], R78 ;  /* 0x0008f84e01007387 */ /* 0x000fe20000100a00 */
[C---:B------:R-:W-:Y:S03]  /*4d7c0*/  HMMA.1688.F32.TF32 R80, R240.reuse, R10, R108 ;  /* 0x0000000af050723c */ /* 0x040fe6000008106c */
[----:B------:R-:W-:Y:S04]  /*4d7d0*/  LDS R68, [R60+0x4a200] ;  /* 0x04a200003c447984 */ /* 0x000fe80000000800 */
[----:B------:R-:W-:Y:S04]  /*4d7e0*/  STL.64 [R1+0x8d0], R72 ;  /* 0x0008d04801007387 */ /* 0x000fe80000100a00 */
[----:B------:R1:W-:Y:S04]  /*4d7f0*/  STL.64 [R1+0x8d8], R74 ;  /* 0x0008d84a01007387 */ /* 0x0003e80000100a00 */
[----:B------:R-:W-:Y:S04]  /*4d800*/  LDS R70, [R60+0x4b200] ;  /* 0x04b200003c467984 */ /* 0x000fe80000000800 */
[----:B------:R-:W-:Y:S01]  /*4d810*/  LDS R69, [R3+0x4a200] ;  /* 0x04a2000003457984 */ /* 0x000fe20000000800 */
[C---:B-1----:R-:W-:Y:S03]  /*4d820*/  HMMA.1688.F32.TF32 R72, R240.reuse, R6, R104 ;  /* 0x00000006f048723c */ /* 0x042fe60000081068 */
[----:B------:R-:W1:Y:S05]  /*4d830*/  LDS R71, [R3+0x4b200] ;  /* 0x04b2000003477984 */ /* 0x000e6a0000000800 */
[C---:B------:R-:W-:Y:S11]  /*4d840*/  HMMA.1688.F32.TF32 R76, R240.reuse, R14, R112 ;  /* 0x0000000ef04c723c */ /* 0x040ff60000081070 */
[----:B------:R-:W-:Y:S04]  /*4d850*/  @!UPT UIADD3 URZ, URZ, URZ, URZ ;  /* 0x0000003f3f3ff290 */ /* 0x000fe8000fffe03f */
[----:B------:R-:W-:Y:S04]  /*4d860*/  STL.64 [R1+0x8c0], R72 ;  /* 0x0008c04801007387 */ /* 0x000fe80000100a00 */
[----:B------:R2:W-:Y:S02]  /*4d870*/  STL.64 [R1+0x8c8], R74 ;  /* 0x0008c84a01007387 */ /* 0x0005e40000100a00 */
[C---:B--2---:R-:W-:Y:S02]  /*4d880*/  HMMA.1688.F32.TF32 R72, R240.reuse, R18, R116 ;  /* 0x00000012f048723c */ /* 0x044fe40000081074 */
[----:B------:R-:W-:Y:S04]  /*4d890*/  STL.64 [R1+0x8b0], R80 ;  /* 0x0008b05001007387 */ /* 0x000fe80000100a00 */
[----:B------:R2:W-:Y:S04]  /*4d8a0*/  STL.64 [R1+0x8b8], R82 ;  /* 0x0008b85201007387 */ /* 0x0005e80000100a00 */
[----:B------:R-:W-:Y:S04]  /*4d8b0*/  STL.64 [R1+0x890], R76 ;  /* 0x0008904c01007387 */ /* 0x000fe80000100a00 */
[----:B------:R3:W-:Y:S01]  /*4d8c0*/  STL.64 [R1+0x898], R78 ;  /* 0x0008984e01007387 */ /* 0x0007e20000100a00 */
[C---:B--2---:R-:W-:Y:S08]  /*4d8d0*/  HMMA.1688.F32.TF32 R80, R240.reuse, R22, R120 ;  /* 0x00000016f050723c */ /* 0x044ff00000081078 */
[----:B------:R-:W-:Y:S01]  /*4d8e0*/  STL.64 [R1+0x880], R72 ;  /* 0x0008804801007387 */ /* 0x000fe20000100a00 */
[C---:B---3--:R-:W-:Y:S03]  /*4d8f0*/  HMMA.1688.F32.TF32 R76, R240.reuse, R26, R124 ;  /* 0x0000001af04c723c */ /* 0x048fe6000008107c */
[----:B------:R2:W-:Y:S05]  /*4d900*/  STL.64 [R1+0x888], R74 ;  /* 0x0008884a01007387 */ /* 0x0005ea0000100a00 */
[C---:B--2---:R-:W-:Y:S06]  /*4d910*/  HMMA.1688.F32.TF32 R72, R240.reuse, R30, R128 ;  /* 0x0000001ef048723c */ /* 0x044fec0000081080 */
[----:B------:R-:W-:Y:S04]  /*4d920*/  STL.64 [R1+0x870], R80 ;  /* 0x0008705001007387 */ /* 0x000fe80000100a00 */
[----:B------:R2:W-:Y:S05]  /*4d930*/  STL.64 [R1+0x878], R82 ;  /* 0x0008785201007387 */ /* 0x0005ea0000100a00 */
[----:B------:R-:W-:Y:S04]  /*4d940*/  STL.64 [R1+0x850], R76 ;  /* 0x0008504c01007387 */ /* 0x000fe80000100a00 */
[----:B------:R3:W-:Y:S01]  /*4d950*/  STL.64 [R1+0x858], R78 ;  /* 0x0008584e01007387 */ /* 0x0007e20000100a00 */
[C---:B--2---:R-:W-:Y:S03]  /*4d960*/  HMMA.1688.F32.TF32 R80, R240.reuse, R34, R132 ;  /* 0x00000022f050723c */ /* 0x044fe60000081084 */
[----:B------:R-:W-:Y:S05]  /*4d970*/  STL.64 [R1+0x840], R72 ;  /* 0x0008404801007387 */ /* 0x000fea0000100a00 */
[C---:B---3--:R-:W-:Y:S01]  /*4d980*/  HMMA.1688.F32.TF32 R76, R240.reuse, R38, R136 ;  /* 0x00000026f04c723c */ /* 0x048fe20000081088 */
[----:B------:R4:W-:Y:S07]  /*4d990*/  STL.64 [R1+0x848], R74 ;  /* 0x0008484a01007387 */ /* 0x0009ee0000100a00 */
[C---:B----4-:R-:W-:Y:S07]  /*4d9a0*/  HMMA.1688.F32.TF32 R72, R240.reuse, R42, R140 ;  /* 0x0000002af048723c */ /* 0x050fee000008108c */
[----:B------:R-:W-:Y:S04]  /*4d9b0*/  STL.64 [R1+0x830], R80 ;  /* 0x0008305001007387 */ /* 0x000fe80000100a00 */
[----:B------:R2:W-:Y:S04]  /*4d9c0*/  STL.64 [R1+0x838], R82 ;  /* 0x0008385201007387 */ /* 0x0005e80000100a00 */
[----:B------:R-:W-:Y:S04]  /*4d9d0*/  STL.64 [R1+0x800], R76 ;  /* 0x0008004c01007387 */ /* 0x000fe80000100a00 */
[----:B------:R3:W-:Y:S01]  /*4d9e0*/  STL.64 [R1+0x808], R78 ;  /* 0x0008084e01007387 */ /* 0x0007e20000100a00 */
[C---:B--2---:R-:W-:Y:S03]  /*4d9f0*/  HMMA.1688.F32.TF32 R80, R240.reuse, R46, R144 ;  /* 0x0000002ef050723c */ /* 0x044fe60000081090 */
[----:B------:R-:W-:Y:S05]  /*4da00*/  STL.64 [R1+0x7f0], R72 ;  /* 0x0007f04801007387 */ /* 0x000fea0000100a00 */
[C---:B---3--:R-:W-:Y:S01]  /*4da10*/  HMMA.1688.F32.TF32 R76, R240.reuse, R50, R148 ;  /* 0x00000032f04c723c */ /* 0x048fe20000081094 */
[----:B------:R2:W-:Y:S07]  /*4da20*/  STL.64 [R1+0x7f8], R74 ;  /* 0x0007f84a01007387 */ /* 0x0005ee0000100a00 */
[C---:B--2---:R-:W-:Y:S07]  /*4da30*/  HMMA.1688.F32.TF32 R72, R240.reuse, R54, R152 ;  /* 0x00000036f048723c */ /* 0x044fee0000081098 */
        /* <DEDUP_REMOVED lines=8> */
[----:B--2---:R-:W-:Y:S07]  /*4dac0*/  HMMA.1688.F32.TF32 R72, R240, R66, R164 ;  /* 0x00000042f048723c */ /* 0x004fee00000810a4 */
[----:B------:R-:W-:Y:S04]  /*4dad0*/  STL.64 [R1+0x790], R80 ;  /* 0x0007905001007387 */ /* 0x000fe80000100a00 */
[----:B------:R1:W-:Y:S04]  /*4dae0*/  STL.64 [R1+0x798], R82 ;  /* 0x0007985201007387 */ /* 0x0003e80000100a00 */
[----:B------:R-:W-:Y:S04]  /*4daf0*/  STL.64 [R1+0x780], R76 ;  /* 0x0007804c01007387 */ /* 0x000fe80000100a00 */
[----:B------:R2:W-:Y:S01]  /*4db00*/  STL.64 [R1+0x788], R78 ;  /* 0x0007884e01007387 */ /* 0x0005e20000100a00 */
[C---:B-1----:R-:W-:Y:S03]  /*4db10*/  HMMA.1688.F32.TF32 R80, R68.reuse, R6, R168 ;  /* 0x000000064450723c */ /* 0x042fe600000810a8 */
[----:B------:R-:W-:Y:S04]  /*4db20*/  LDS R240, [R252+0x4a200] ;  /* 0x04a20000fcf07984 */ /* 0x000fe80000000800 */
[----:B------:R-:W-:Y:S04]  /*4db30*/  LDS R242, [R252+0x4b200] ;  /* 0x04b20000fcf27984 */ /* 0x000fe80000000800 */
[----:B------:R-:W-:Y:S01]  /*4db40*/  STL.64 [R1+0x770], R72 ;  /* 0x0007704801007387 */ /* 0x000fe20000100a00 */
[C---:B--2---:R-:W-:Y:S03]  /*4db50*/  HMMA.1688.F32.TF32 R76, R68.reuse, R14, R176 ;  /* 0x0000000e444c723c */ /* 0x044fe600000810b0 */
[----:B------:R1:W-:Y:S04]  /*4db60*/  STL.64 [R1+0x778], R74 ;  /* 0x0007784a01007387 */ /* 0x0003e80000100a00 */
[----:B------:R-:W-:Y:S04]  /*4db70*/  LDS R241, [R61+0x4a200] ;  /* 0x04a200003df17984 */ /* 0x000fe80000000800 */
[----:B------:R-:W2:Y:S01]  /*4db80*/  LDS R243, [R61+0x4b200] ;  /* 0x04b200003df37984 */ /* 0x000ea20000000800 */
        /* <DEDUP_REMOVED lines=9> */
[C---:B-1----:R-:W-:Y:S08]  /*4dc20*/  HMMA.1688.F32.TF32 R72, R68.reuse, R22, R184 ;  /* 0x000000164448723c */ /* 0x042ff000000810b8 */
[C---:B---3--:R-:W-:Y:S01]  /*4dc30*/  HMMA.1688.F32.TF32 R76, R68.reuse, R26, R188 ;  /* 0x0000001a444c723c */ /* 0x048fe200000810bc */
        /* <DEDUP_REMOVED lines=8> */
[C---:B---3--:R-:W-:Y:S03]  /*4dcc0*/  HMMA.1688.F32.TF32 R76, R68.reuse, R38, R200 ;  /* 0x00000026444c723c */ /* 0x048fe600000810c8 */
        /* <DEDUP_REMOVED lines=17> */
[C---:B---3--:R-:W-:Y:S08]  /*4dde0*/  HMMA.1688.F32.TF32 R76, R68.reuse, R62, R224 ;  /* 0x0000003e444c723c */ /* 0x048ff000000810e0 */
        /* <DEDUP_REMOVED lines=9> */
[----:B------:R-:W3:Y:S04]  /*4de80*/  LDL.LU R88, [R1+0xd80] ;  /* 0x000d800001587983 */ /* 0x000ee80000300800 */
[----:B------:R-:W-:Y:S01]  /*4de90*/  LDS R72, [R60+0x4a280] ;  /* 0x04a280003c487984 */ /* 0x000fe20000000800 */
[C---:B--2---:R-:W-:Y:S03]  /*4dea0*/  HMMA.1688.F32.TF32 R68, R240.reuse, R6, R232 ;  /* 0x00000006f044723c */ /* 0x044fe600000810e8 */
[----:B------:R-:W-:Y:S04]  /*4deb0*/  LDS R74, [R60+0x4b280] ;  /* 0x04b280003c4a7984 */ /* 0x000fe80000000800 */
[----:B------:R-:W-:Y:S04]  /*4dec0*/  LDS R73, [R3+0x4a280] ;  /* 0x04a2800003497984 */ /* 0x000fe80000000800 */
[----:B------:R-:W1:Y:S04]  /*4ded0*/  LDS R75, [R3+0x4b280] ;  /* 0x04b28000034b7984 */ /* 0x000e680000000800 */
[----:B------:R-:W-:Y:S04]  /*4dee0*/  LDS R228, [R252+0x4c000] ;  /* 0x04c00000fce47984 */ /* 0x000fe80000000800 */
[----:B------:R-:W-:Y:S04]  /*4def0*/  LDS R230, [R252+0x4d000] ;  /* 0x04d00000fce67984 */ /* 0x000fe80000000800 */
[----:B------:R-:W-:Y:S04]  /*4df00*/  STL.64 [R1+0xf0], R68 ;  /* 0x0000f04401007387 */ /* 0x000fe80000100a00 */
[----:B------:R2:W-:Y:S04]  /*4df10*/  STL.64 [R1+0xf8], R70 ;  /* 0x0000f84601007387 */ /* 0x0005e80000100a00 */
        /* <DEDUP_REMOVED lines=66> */
[----:B------:R-:W4:Y:S01]  /*4e340*/  LDL.LU R251, [R1+0xd6c] ;  /* 0x000d6c0001fb7983 */ /* 0x000f220000300800 */
[C---:B--2---:R-:W-:Y:S03]  /*4e350*/  HMMA.1688.F32.TF32 R68, R240.reuse, R10, R76 ;  /* 0x0000000af044723c */ /* 0x044fe6000008104c */
[----:B------:R-:W2:Y:S05]  /*4e360*/  LDL.LU R76, [R1+0xd50] ;  /* 0x000d5000014c7983 */ /* 0x000eaa0000300800 */
[C---:B---3--:R-:W-:Y:S11]  /*4e370*/  HMMA.1688.F32.TF32 R128, R240.reuse, R14, R128 ;  /* 0x0000000ef080723c */ /* 0x048ff60000081080 */
[----:B------:R-:W-:Y:S04]  /*4e380*/  @!UPT UIADD3 URZ, URZ, URZ, URZ ;  /* 0x0000003f3f3ff290 */ /* 0x000fe8000fffe03f */
[----:B------:R-:W-:Y:S04]  /*4e390*/  STL.64 [R1+0xe0], R68 ;  /* 0x0000e04401007387 */ /* 0x000fe80000100a00 */
[----:B------:R4:W-:Y:S01]  /*4e3a0*/  STL.64 [R1+0xe8], R70 ;  /* 0x0000e84601007387 */ /* 0x0009e20000100a00 */
[C---:B------:R-:W-:Y:S03]  /*4e3b0*/  HMMA.1688.F32.TF32 R120, R240.reuse, R22, R120 ;  /* 0x00000016f078723c */ /* 0x040fe60000081078 */
[----:B------:R-:W2:Y:S04]  /*4e3c0*/  LDL.LU R77, [R1+0xd54] ;  /* 0x000d5400014d7983 */ /* 0x000ea80000300800 */
[----:B------:R-:W2:Y:S01]  /*4e3d0*/  LDL.LU R78, [R1+0xd58] ;  /* 0x000d5800014e7983 */ /* 0x000ea20000300800 */
[C---:B----4-:R-:W-:Y:S03]  /*4e3e0*/  HMMA.1688.F32.TF32 R68, R240.reuse, R18, R124 ;  /* 0x00000012f044723c */ /* 0x050fe6000008107c */
[----:B------:R-:W2:Y:S04]  /*4e3f0*/  LDL.LU R79, [R1+0xd5c] ;  /* 0x000d5c00014f7983 */ /* 0x000ea80000300800 */
[----:B------:R-:W-:Y:S01]  /*4e400*/  STL.64 [R1+0xd0], R128 ;  /* 0x0000d08001007387 */ /* 0x000fe20000100a00 */
[C---:B------:R-:W-:Y:S03]  /*4e410*/  HMMA.1688.F32.TF32 R116, R240.reuse, R26, R116 ;  /* 0x0000001af074723c */ /* 0x040fe60000081074 */
[----:B------:R-:W-:Y:S11]  /*4e420*/  STL.64 [R1+0xd8], R130 ;  /* 0x0000d88201007387 */ /* 0x000ff60000100a00 */
[----:B------:R-:W-:Y:S01]  /*4e430*/  @!UPT UIADD3 URZ, URZ, URZ, URZ ;  /* 0x0000003f3f3ff290 */ /* 0x000fe2000fffe03f */
[----:B------:R-:W-:Y:S04]  /*4e440*/  STL.64 [R1+0xc0], R68 ;  /* 0x0000c04401007387 */ /* 0x000fe80000100a00 */
[----:B------:R3:W-:Y:S02]  /*4e450*/  STL.64 [R1+0xc8], R70 ;  /* 0x0000c84601007387 */ /* 0x0007e40000100a00 */
[C---:B---3--:R-:W-:Y:S02]  /*4e460*/  HMMA.1688.F32.TF32 R68, R240.reuse, R30, R244 ;  /* 0x0000001ef044723c */ /* 0x048fe400000810f4 */
[----:B------:R-:W-:Y:S04]  /*4e470*/  STL.64 [R1+0xb0], R120 ;  /* 0x0000b07801007387 */ /* 0x000fe80000100a00 */
[----:B------:R-:W-:Y:S04]  /*4e480*/  STL.64 [R1+0xb8], R122 ;  /* 0x0000b87a01007387 */ /* 0x000fe80000100a00 */
[----:B------:R-:W3:Y:S01]  /*4e490*/  LDL.LU R244, [R1+0xd40] ;  /* 0x000d400001f47983 */ /* 0x000ee20000300800 */
[C---:B------:R-:W-:Y:S03]  /*4e4a0*/  HMMA.1688.F32.TF32 R112, R240.reuse, R34, R112 ;  /* 0x00000022f070723c */ /* 0x040fe60000081070 */
[----:B------:R-:W-:Y:S04]  /*4e4b0*/  STL.64 [R1+0xa0], R116 ;  /* 0x0000a07401007387 */ /* 0x000fe80000100a00 */
[----:B------:R-:W-:Y:S05]  /*4e4c0*/  STL.64 [R1+0xa8], R118 ;  /* 0x0000a87601007387 */ /* 0x000fea0000100a00 */
[----:B------:R-:W-:Y:S04]  /*4e4d0*/  STL.64 [R1+0x90], R68 ;  /* 0x0000904401007387 */ /* 0x000fe80000100a00 */
[----:B------:R4:W-:Y:S04]  /*4e4e0*/  STL.64 [R1+0x98], R70 ;  /* 0x0000984601007387 */ /* 0x0009e80000100a00 */
[----:B------:R-:W3:Y:S04]  /*4e4f0*/  LDL.LU R245, [R1+0xd44] ;  /* 0x000d440001f57983 */ /* 0x000ee80000300800 */
[----:B------:R-:W3:Y:S01]  /*4e500*/  LDL.LU R246, [R1+0xd48] ;  /* 0x000d480001f67983 */ /* 0x000ee20000300800 */
[C---:B----4-:R-:W-:Y:S03]  /*4e510*/  HMMA.1688.F32.TF32 R68, R240.reuse, R38, R108 ;  /* 0x00000026f044723c */ /* 0x050fe6000008106c */
[----:B------:R-:W3:Y:S04]  /*4e520*/  LDL.LU R247, [R1+0xd4c] ;  /* 0x000d4c0001f77983 */ /* 0x000ee80000300800 */
[----:B------:R-:W-:Y:S01]  /*4e530*/  STL.64 [R1+0x80], R112 ;  /* 0x0000807001007387 */ /* 0x000fe20000100a00 */
[C---:B------:R-:W-:Y:S03]  /*4e540*/  HMMA.1688.F32.TF32 R108, R240.reuse, R42, R104 ;  /* 0x0000002af06c723c */ /* 0x040fe60000081068 */
[----:B------:R-:W-:Y:S05]  /*4e550*/  STL.64 [R1+0x88], R114 ;  /* 0x0000887201007387 */ /* 0x000fea0000100a00 */
[C---:B------:R-:W-:Y:S07]  /*4e560*/  HMMA.1688.F32.TF32 R104, R240.reuse, R46, R236 ;  /* 0x0000002ef068723c */ /* 0x040fee00000810ec */
[----:B------:R-:W-:Y:S04]  /*4e570*/  STL.64 [R1+0x70], R68 ;  /* 0x0000704401007387 */ /* 0x000fe80000100a00 */
[----:B------:R4:W-:Y:S02]  /*4e580*/  STL.64 [R1+0x78], R70 ;  /* 0x0000784601007387 */ /* 0x0009e40000100a00 */
[C---:B----4-:R-:W-:Y:S02]  /*4e590*/  HMMA.1688.F32.TF32 R68, R240.reuse, R50, R100 ;  /* 0x00000032f044723c */ /* 0x050fe40000081064 */
        /* <DEDUP_REMOVED lines=8> */
[C---:B----4-:R-:W-:Y:S08]  /*4e620*/  HMMA.1688.F32.TF32 R68, R240.reuse, R62, R88 ;  /* 0x0000003ef044723c */ /* 0x050ff00000081058 */
[----:B------:R-:W-:Y:S08]  /*4e630*/  HMMA.1688.F32.TF32 R240, R240, R66, R84 ;  /* 0x00000042f0f0723c */ /* 0x000ff00000081054 */
[C---:B-1----:R-:W-:Y:S08]  /*4e640*/  HMMA.1688.F32.TF32 R84, R72.reuse, R6, R80 ;  /* 0x000000064854723c */ /* 0x042ff00000081050 */
        /* <DEDUP_REMOVED lines=17> */
[----:B------:R-:W-:Y:S04]  /*4e760*/  LDS R68, [R252+0x4a280] ;  /* 0x04a28000fc447984 */ /* 0x000fe80000000800 */
[----:B------:R-:W-:Y:S04]  /*4e770*/  LDS R70, [R252+0x4b280] ;  /* 0x04b28000fc467984 */ /* 0x000fe80000000800 */
[----:B------:R-:W-:Y:S04]  /*4e780*/  LDS R69, [R61+0x4a280] ;  /* 0x04a280003d457984 */ /* 0x000fe80000000800 */
[----:B------:R-:W1:Y:S01]  /*4e790*/  LDS R71, [R61+0x4b280] ;  /* 0x04b280003d477984 */ /* 0x000e620000000800 */
[C---:B--2---:R-:W-:Y:S11]  /*4e7a0*/  HMMA.1688.F32.TF32 R76, R72.reuse, R14, R76 ;  /* 0x0000000e484c723c */ /* 0x044ff6000008104c */
[----:B------:R-:W-:Y:S11]  /*4e7b0*/  @!UPT UIADD3 URZ, URZ, URZ, URZ ;  /* 0x0000003f3f3ff290 */ /* 0x000ff6000fffe03f */
[----:B------:R-:W-:Y:S02]  /*4e7c0*/  @!UPT UIADD3 URZ, URZ, URZ, URZ ;  /* 0x0000003f3f3ff290 */ /* 0x000fe4000fffe03f */
[----:B-1----:R-:W-:Y:S01]  /*4e7d0*/  IMAD.MOV.U32 R240, RZ, RZ, R79 ;  /* 0x000000fffff07224 */ /* 0x002fe200078e004f */
[----:B------:R-:W-:Y:S01]  /*4e7e0*/  MOV R242, R77 ;  /* 0x0000004d00f27202 */ /* 0x000fe20000000f00 */
[----:B------:R-:W-:Y:S02]  /*4e7f0*/  IMAD.MOV.U32 R243, RZ, RZ, R76 ;  /* 0x000000fffff37224 */ /* 0x000fe400078e004c */
[----:B------:R-:W-:Y:S01]  /*4e800*/  IMAD.MOV.U32 R241, RZ, RZ, R78 ;  /* 0x000000fffff17224 */ /* 0x000fe200078e004e */
[----:B------:R-:W-:Y:S04]  /*4e810*/  STL [R1+0x2b84], R240 ;  /* 0x002b84f001007387 */ /* 0x000fe80000100800 */
[----:B------:R-:W-:Y:S04]  /*4e820*/  STL [R1+0x2b80], R242 ;  /* 0x002b80f201007387 */ /* 0x000fe80000100800 */
[----:B------:R-:W-:Y:S04]  /*4e830*/  STL [R1+0x2b7c], R243 ;  /* 0x002b7cf301007387 */ /* 0x000fe80000100800 */
[----:B------:R-:W-:Y:S04]  /*4e840*/  STL [R1+0x2b78], R241 ;  /* 0x002b78f101007387 */ /* 0x000fe80000100800 */
[----:B------:R-:W2:Y:S01]  /*4e850*/  LDL.LU R76, [R1+0xcd0] ;  /* 0x000cd000014c7983 */ /* 0x000ea20000300800 */
[C---:B---3--:R-:W-:Y:S11]  /*4e860*/  HMMA.1688.F32.TF32 R80, R72.reuse, R18, R244 ;  /* 0x000000124850723c */ /* 0x048ff600000810f4 */
[----:B------:R-:W-:Y:S11]  /*4e870*/  @!UPT UIADD3 URZ, URZ, URZ, URZ ;  /* 0x0000003f3f3ff290 */ /* 0x000ff6000fffe03f */
[----:B------:R-:W-:Y:S01]  /*4e880*/  @!UPT UIADD3 URZ, URZ, URZ, URZ ;  /* 0x0000003f3f3ff290 */ /* 0x000fe2000fffe03f */
        /* <DEDUP_REMOVED lines=23> */
[----:B---3--:R-:W3:Y:S04]  /*4ea00*/  LDL.LU R82, [R1+0xce8] ;  /* 0x000ce80001527983 */ /* 0x008ee80000300800 */
        /* <DEDUP_REMOVED lines=13> */
[----:B------:R-:W-:Y:S01]  /*4eae0*/  IMAD.MOV.U32 R241, RZ, RZ, R103 ;  /* 0x000000fffff17224 */ /* 0x000fe200078e0067 */
[----:B------:R-:W-:Y:S04]  /*4eaf0*/  STL [R1+0x2b94], R240 ;  /* 0x002b94f001007387 */ /* 0x000fe80000100800 */
[----:B------:R-:W-:Y:S04]  /*4eb00*/  STL [R1+0x2b90], R242 ;  /* 0x002b90f201007387 */ /* 0x000fe80000100800 */
[----:B------:R1:W-:Y:S04]  /*4eb10*/  STL [R1+0x2b8c], R243 ;  /* 0x002b8cf301007387 */ /* 0x0003e80000100800 */
[----:B------:R1:W-:Y:S01]  /*4eb20*/  STL [R1+0x2b88], R241 ;  /* 0x002b88f101007387 */ /* 0x0003e20000100800 */
[C---:B--2---:R-:W-:Y:S08]  /*4eb30*/  HMMA.1688.F32.TF32 R96, R72.reuse, R26, R96 ;  /* 0x0000001a4860723c */ /* 0x044ff00000081060 */
[C---:B------:R-:W-:Y:S08]  /*4eb40*/  HMMA.1688.F32.TF32 R92, R72.reuse, R30, R92 ;  /* 0x0000001e485c723c */ /* 0x040ff0000008105c */
[C---:B------:R-:W-:Y:S08]  /*4eb50*/  HMMA.1688.F32.TF32 R88, R72.reuse, R34, R88 ;  /* 0x000000224858723c */ /* 0x040ff00000081058 */
[C---:B------:R-:W-:Y:S08]  /*4eb60*/  HMMA.1688.F32.TF32 R84, R72.reuse, R38, R84 ;  /* 0x000000264854723c */ /* 0x040ff00000081054 */
[----:B-1----:R-:W-:Y:S01]  /*4eb70*/  IMAD.MOV.U32 R243, RZ, RZ, R92 ;  /* 0x000000fffff37224 */ /* 0x002fe200078e005c */
[----:B------:R-:W-:Y:S01]  /*4eb80*/  STL.64 [R1+0x1c0], R96 ;  /* 0x0001c06001007387 */ /* 0x000fe20000100a00 */
[----:B------:R-:W-:Y:S01]  /*4eb90*/  IMAD.MOV.U32 R241, RZ, RZ, R93 ;  /* 0x000000fffff17224 */ /* 0x000fe200078e005d */
[----:B---3--:R-:W-:Y:S02]  /*4eba0*/  HMMA.1688.F32.TF32 R80, R72, R42, R80 ;  /* 0x0000002a4850723c */ /* 0x008fe40000081050 */
[----:B------:R-:W-:Y:S03]  /*4ebb0*/  STL.64 [R1+0x1c8], R98 ;  /* 0x0001c86201007387 */ /* 0x000fe60000100a00 */
[----:B------:R-:W-:-:S02]  /*4ebc0*/  IMAD.MOV.U32 R242, RZ, RZ, R91 ;  /* 0x000000fffff27224 */ /* 0x000fc400078e005b */
[----:B------:R-:W-:Y:S01]  /*4ebd0*/  IMAD.MOV.U32 R240, RZ, RZ, R90 ;  /* 0x000000fffff07224 */ /* 0x000fe200078e005a */
[----:B------:R-:W-:Y:S01]  /*4ebe0*/  STL.64 [R1+0x1b8], R94 ;  /* 0x0001b85e01007387 */ /* 0x000fe20000100a00 */
[----:B------:R-:W-:Y:S03]  /*4ebf0*/  HMMA.1688.F32.TF32 R76, R72, R46, R76 ;  /* 0x0000002e484c723c */ /* 0x000fe6000008104c */
[----:B------:R1:W-:Y:S04]  /*4ec00*/  STL [R1+0x2b9c], R243 ;  /* 0x002b9cf301007387 */ /* 0x0003e80000100800 */
[----:B------:R2:W-:Y:S04]  /*4ec10*/  STL [R1+0x2b98], R241 ;  /* 0x002b98f101007387 */ /* 0x0005e80000100800 */
[----:B------:R-:W-:Y:S01]  /*4ec20*/  STL.64 [R1+0x1a0], R88 ;  /* 0x0001a05801007387 */ /* 0x000fe20000100a00 */
[----:B-1----:R-:W-:-:S03]  /*4ec30*/  IMAD.MOV.U32 R243, RZ, RZ, R86 ;  /* 0x000000fffff37224 */ /* 0x002fc600078e0056 */
[----:B------:R-:W-:Y:S01]  /*4ec40*/  STL [R1+0x2ba4], R242 ;  /* 0x002ba4f201007387 */ /* 0x000fe20000100800 */
[----:B--2---:R-:W-:-:S03]  /*4ec50*/  IMAD.MOV.U32 R241, RZ, RZ, R87 ;  /* 0x000000fffff17224 */ /* 0x004fc600078e0057 */
[----:B------:R1:W-:Y:S04]  /*4ec60*/  STL [R1+0x2ba0], R240 ;  /* 0x002ba0f001007387 */ /* 0x0003e80000100800 */
[----:B------:R-:W-:Y:S04]  /*4ec70*/  STL.64 [R1+0x190], R84 ;  /* 0x0001905401007387 */ /* 0x000fe80000100a00 */
[----:B------:R2:W-:Y:S04]  /*4ec80*/  STL [R1+0x2bac], R243 ;  /* 0x002bacf301007387 */ /* 0x0005e80000100800 */
[----:B------:R3:W-:Y:S04]  /*4ec90*/  STL [R1+0x2ba8], R241 ;  /* 0x002ba8f101007387 */ /* 0x0007e80000100800 */
[----:B------:R-:W-:Y:S04]  /*4eca0*/  STL.64 [R1+0x180], R80 ;  /* 0x0001805001007387 */ /* 0x000fe80000100a00 */
[----:B------:R4:W-:Y:S01]  /*4ecb0*/  STL.64 [R1+0x188], R82 ;  /* 0x0001885201007387 */ /* 0x0009e20000100a00 */
[----:B-1----:R-:W-:Y:S01]  /*4ecc0*/  IMAD.MOV.U32 R240, RZ, RZ, R79 ;  /* 0x000000fffff07224 */ /* 0x002fe200078e004f */
[----:B------:R-:W-:Y:S01]  /*4ecd0*/  MOV R242, R78 ;  /* 0x0000004e00f27202 */ /* 0x000fe20000000f00 */
[----:B--2---:R-:W-:-:S02]  /*4ece0*/  IMAD.MOV.U32 R243, RZ, RZ, R76 ;  /* 0x000000fffff37224 */ /* 0x004fc400078e004c */
[----:B---3--:R-:W-:Y:S01]  /*4ecf0*/  IMAD.MOV.U32 R241, RZ, RZ, R77 ;  /* 0x000000fffff17224 */ /* 0x008fe200078e004d */
[----:B------:R1:W-:Y:S01]  /*4ed00*/  STL [R1+0x2bbc], R240 ;  /* 0x002bbcf001007387 */ /* 0x0003e20000100800 */
[C---:B----4-:R-:W-:Y:S03]  /*4ed10*/  HMMA.1688.F32.TF32 R80, R72.reuse, R50, R244 ;  /* 0x000000324850723c */ /* 0x050fe600000810f4 */
[----:B------:R-:W-:Y:S04]  /*4ed20*/  STL [R1+0x2bb8], R242 ;  /* 0x002bb8f201007387 */ /* 0x000fe80000100800 */
[----:B------:R-:W-:Y:S04]  /*4ed30*/  STL [R1+0x2bb4], R243 ;  /* 0x002bb4f301007387 */ /* 0x000fe80000100800 */
[----:B------:R-:W-:Y:S01]  /*4ed40*/  STL [R1+0x2bb0], R241 ;  /* 0x002bb0f101007387 */ /* 0x000fe20000100800 */
[----:B------:R-:W-:Y:S11]  /*4ed50*/  HMMA.1688.F32.TF32 R76, R72, R54, R248 ;  /* 0x00000036484c723c */ /* 0x000ff600000810f8 */
[----:B------:R2:W-:Y:S04]  /*4ed60*/  STL.64 [R1+0x160], R80 ;  /* 0x0001605001007387 */ /* 0x0005e80000100a00 */
[----:B------:R3:W-:Y:S04]  /*4ed70*/  STL.64 [R1+0x168], R82 ;  /* 0x0001685201007387 */ /* 0x0007e80000100a00 */
        /* <DEDUP_REMOVED lines=85> */
[----:B--2---:R-:W2:Y:S01]  /*4f2d0*/  LDL.LU R80, [R1+0xb90] ;  /* 0x000b900001507983 */ /* 0x004ea20000300800 */
[----:B------:R-:W-:-:S03]  /*4f2e0*/  IMAD.MOV.U32 R242, RZ, RZ, R77 ;  /* 0x000000fffff27224 */ /* 0x000fc600078e004d */
[----:B------:R-:W2:Y:S01]  /*4f2f0*/  LDL.LU R81, [R1+0xb94] ;  /* 0x000b940001517983 */ /* 0x000ea20000300800 */
[----:B------:R-:W-:-:S03]  /*4f300*/  IMAD.MOV.U32 R243, RZ, RZ, R78 ;  /* 0x000000fffff37224 */ /* 0x000fc600078e004e */
[----:B---3--:R-:W2:Y:S01]  /*4f310*/  LDL.LU R82, [R1+0xb98] ;  /* 0x000b980001527983 */ /* 0x008ea20000300800 */
[----:B------:R-:W-:-:S03]  /*4f320*/  IMAD.MOV.U32 R241, RZ, RZ, R79 ;  /* 0x000000fffff17224 */ /* 0x000fc600078e004f */
[----:B------:R-:W2:Y:S04]  /*4f330*/  LDL.LU R83, [R1+0xb9c] ;  /* 0x000b9c0001537983 */ /* 0x000ea80000300800 */
[----:B------:R-:W3:Y:S04]  /*4f340*/  LDL.LU R76, [R1+0xb80] ;  /* 0x000b8000014c7983 */ /* 0x000ee80000300800 */
[----:B------:R-:W3:Y:S04]  /*4f350*/  LDL.LU R77, [R1+0xb84] ;  /* 0x000b8400014d7983 */ /* 0x000ee80000300800 */
[----:B------:R-:W3:Y:S04]  /*4f360*/  LDL.LU R78, [R1+0xb88] ;  /* 0x000b8800014e7983 */ /* 0x000ee80000300800 */
[----:B------:R-:W3:Y:S04]  /*4f370*/  LDL.LU R79, [R1+0xb8c] ;  /* 0x000b8c00014f7983 */ /* 0x000ee80000300800 */
[----:B------:R-:W-:Y:S04]  /*4f380*/  STL.64 [R1+0x2bc8], R242 ;  /* 0x002bc8f201007387 */ /* 0x000fe80000100a00 */
[----:B------:R-:W-:Y:S01]  /*4f390*/  STL.64 [R1+0x2bc0], R240 ;  /* 0x002bc0f001007387 */ /* 0x000fe20000100a00 */
[C---:B----4-:R-:W-:Y:S08]  /*4f3a0*/  HMMA.1688.F32.TF32 R96, R68.reuse, R54, R96 ;  /* 0x000000364460723c */ /* 0x050ff00000081060 */
[C---:B------:R-:W-:Y:S08]  /*4f3b0*/  HMMA.1688.F32.TF32 R88, R68.reuse, R62, R88 ;  /* 0x0000003e4458723c */ /* 0x040ff00000081058 */
[C---:B------:R-:W-:Y:S08]  /*4f3c0*/  HMMA.1688.F32.TF32 R100, R68.reuse, R50, R100 ;  /* 0x000000324464723c */ /* 0x040ff00000081064 */
[-C--:B------:R-:W-:Y:S08]  /*4f3d0*/  HMMA.1688.F32.TF32 R84, R68, R66.reuse, R84 ;  /* 0x000000424454723c */ /* 0x080ff00000081054 */
[C---:B------:R-:W-:Y:S08]  /*4f3e0*/  HMMA.1688.F32.TF32 R144, R72.reuse, R66, R144 ;  /* 0x000000424890723c */ /* 0x040ff00000081090 */
[C---:B------:R-:W-:Y:S08]  /*4f3f0*/  HMMA.1688.F32.TF32 R148, R72.reuse, R62, R148 ;  /* 0x0000003e4894723c */ /* 0x040ff00000081094 */
[----:B------:R-:W-:Y:S01]  /*4f400*/  HMMA.1688.F32.TF32 R152, R72, R58, R152 ;  /* 0x0000003a4898723c */ /* 0x000fe20000081098 */
[----:B------:R-:W-:Y:S04]  /*4f410*/  LDS R72, [R60+0x4a300] ;  /* 0x04a300003c487984 */ /* 0x000fe80000000800 */
[----:B------:R-:W-:Y:S04]  /*4f420*/  LDS R74, [R60+0x4b300] ;  /* 0x04b300003c4a7984 */ /* 0x000fe80000000800 */
[----:B------:R-:W-:Y:S04]  /*4f430*/  LDS R73, [R3+0x4a300] ;  /* 0x04a3000003497984 */ /* 0x000fe80000000800 */
[----:B------:R-:W2:Y:S10]  /*4f440*/  LDS R75, [R3+0x4b300] ;  /* 0x04b30000034b7984 */ /* 0x000eb40000000800 */
        /* <DEDUP_REMOVED lines=51> */
[----:B------:R-:W-:Y:S04]  /*4f780*/  LDS R68, [R252+0x4a300] ;  /* 0x04a30000fc447984 */ /* 0x000fe80000000800 */
[----:B------:R-:W-:Y:S01]  /*4f790*/  LDS R70, [R252+0x4b300] ;  /* 0x04b30000fc467984 */ /* 0x000fe20000000800 */
[C---:B---3--:R-:W-:Y:S03]  /*4f7a0*/  HMMA.1688.F32.TF32 R84, R72.reuse, R10, R76 ;  /* 0x0000000a4854723c */ /* 0x048fe6000008104c */
[----:B------:R-:W-:Y:S04]  /*4f7b0*/  LDS R69, [R61+0x4a300] ;  /* 0x04a300003d457984 */ /* 0x000fe80000000800 */
[----:B------:R-:W1:Y:S01]  /*4f7c0*/  LDS R71, [R61+0x4b300] ;  /* 0x04b300003d477984 */ /* 0x000e620000000800 */
[C---:B------:R-:W-:Y:S08]  /*4f7d0*/  HMMA.1688.F32.TF32 R80, R72.reuse, R14, R244 ;  /* 0x0000000e4850723c */ /* 0x040ff000000810f4 */
[C---:B------:R-:W-:Y:S01]  /*4f7e0*/  HMMA.1688.F32.TF32 R76, R72.reuse, R18, R248 ;  /* 0x00000012484c723c */ /* 0x040fe200000810f8 */
        /* <DEDUP_REMOVED lines=142> */
[C---:B------:R-:W-:Y:S03]  /*500d0*/  HMMA.1688.F32.TF32 R92, R68.reuse, R22, R92 ;  /* 0x00000016445c723c */ /* 0x040fe6000008105c */
[----:B------:R-:W-:Y:S04]  /*500e0*/  LDS R100, [R252+0x4a380] ;  /* 0x04a38000fc647984 */ /* 0x000fe80000000800 */
[----:B------:R-:W-:Y:S01]  /*500f0*/  LDS R102, [R252+0x4b380] ;  /* 0x04b38000fc667984 */ /* 0x000fe20000000800 */
[C---:B------:R-:W-:Y:S03]  /*50100*/  HMMA.1688.F32.TF32 R88, R68.reuse, R26, R88 ;  /* 0x0000001a4458723c */ /* 0x040fe60000081058 */
[----:B------:R-:W-:Y:S04]  /*50110*/  LDS R101, [R61+0x4a380] ;  /* 0x04a380003d657984 */ /* 0x000fe80000000800 */
[----:B------:R-:W2:Y:S04]  /*50120*/  LDS R103, [R61+0x4b380] ;  /* 0x04b380003d677984 */ /* 0x000ea80000000800 */
[----:B------:R-:W-:Y:S04]  /*50130*/  STL.64 [R1+0x410], R108 ;  /* 0x0004106c01007387 */ /* 0x000fe80000100a00 */
[----:B------:R3:W-:Y:S01]  /*50140*/  STL.64 [R1+0x418], R110 ;  /* 0x0004186e01007387 */ /* 0x0007e20000100a00 */
[C---:B------:R-:W-:Y:S08]  /*50150*/  HMMA.1688.F32.TF32 R84, R68.reuse, R30, R84 ;  /* 0x0000001e4454723c */ /* 0x040ff00000081054 */
[C---:B---3--:R-:W-:Y:S08]  /*50160*/  HMMA.1688.F32.TF32 R108, R68.reuse, R10, R104 ;  /* 0x0000000a446c723c */ /* 0x048ff00000081068 */
[C---:B------:R-:W-:Y:S08]  /*50170*/  HMMA.1688.F32.TF32 R104, R68.reuse, R14, R236 ;  /* 0x0000000e4468723c */ /* 0x040ff000000810ec */
[C---:B------:R-:W-:Y:S07]  /*50180*/  HMMA.1688.F32.TF32 R80, R68.reuse, R34, R80 ;  /* 0x000000224450723c */ /* 0x040fee0000081050 */
        /* <DEDUP_REMOVED lines=15> */
[C---:B---3--:R-:W-:Y:S08]  /*50280*/  HMMA.1688.F32.TF32 R84, R68.reuse, R42, R244 ;  /* 0x0000002a4454723c */ /* 0x048ff000000810f4 */
[----:B----4-:R-:W-:Y:S01]  /*50290*/  HMMA.1688.F32.TF32 R80, R68, R46, R248 ;  /* 0x0000002e4450723c */ /* 0x010fe200000810f8 */
[----:B------:R3:W-:Y:S04]  /*502a0*/  STL.64 [R1+0x15e0], R76 ;  /* 0x0015e04c01007387 */ /* 0x0007e80000100a00 */
[----:B------:R4:W-:Y:S04]  /*502b0*/  STL.64 [R1+0x15e8], R78 ;  /* 0x0015e84e01007387 */ /* 0x0009e80000100a00 */
[----:B---3--:R-:W3:Y:S06]  /*502c0*/  LDL.LU R76, [R1+0x8a0] ;  /* 0x0008a000014c7983 */ /* 0x008eec0000300800 */
[----:B------:R-:W-:Y:S04]  /*502d0*/  STL.64 [R1+0x15d0], R84 ;  /* 0x0015d05401007387 */ /* 0x000fe80000100a00 */
[----:B------:R-:W-:Y:S04]  /*502e0*/  STL.64 [R1+0x15d8], R86 ;  /* 0x0015d85601007387 */ /* 0x000fe80000100a00 */
[----:B------:R1:W-:Y:S04]  /*502f0*/  STL.64 [R1+0x15c0], R80 ;  /* 0x0015c05001007387 */ /* 0x0003e80000100a00 */
[----:B------:R1:W-:Y:S04]  /*50300*/  STL.64 [R1+0x15c8], R82 ;  /* 0x0015c85201007387 */ /* 0x0003e80000100a00 */
[----:B------:R-:W3:Y:S04]  /*50310*/  LDL.LU R77, [R1+0x8a4] ;  /* 0x0008a400014d7983 */ /* 0x000ee80000300800 */
[----:B----4-:R-:W3:Y:S04]  /*50320*/  LDL.LU R78, [R1+0x8a8] ;  /* 0x0008a800014e7983 */ /* 0x010ee80000300800 */
[----:B------:R-:W3:Y:S04]  /*50330*/  LDL.LU R79, [R1+0x8ac] ;  /* 0x0008ac00014f7983 */ /* 0x000ee80000300800 */
[----:B-1----:R-:W4:Y:S04]  /*50340*/  LDL.LU R80, [R1+0x900] ;  /* 0x0009000001507983 */ /* 0x002f280000300800 */
        /* <DEDUP_REMOVED lines=104> */
[----:B------:R-:W-:Y:S08]  /*509d0*/  HMMA.1688.F32.TF32 R152, R72, R6, R152 ;  /* 0x000000064898723c */ /* 0x000ff00000081098 */
[C---:B------:R-:W-:Y:S08]  /*509e0*/  HMMA.1688.F32.TF32 R156, R68.reuse, R66, R156 ;  /* 0x00000042449c723c */ /* 0x040ff0000008109c */
[C---:B------:R-:W-:Y:S08]  /*509f0*/  HMMA.1688.F32.TF32 R160, R68.reuse, R62, R160 ;  /* 0x0000003e44a0723c */ /* 0x040ff000000810a0 */
[C---:B------:R-:W-:Y:S08]  /*50a00*/  HMMA.1688.F32.TF32 R168, R68.reuse, R54, R168 ;  /* 0x0000003644a8723c */ /* 0x040ff000000810a8 */
[C---:B------:R-:W-:Y:S08]  /*50a10*/  HMMA.1688.F32.TF32 R172, R68.reuse, R50, R172 ;  /* 0x0000003244ac723c */ /* 0x040ff000000810ac */
[----:B------:R-:W-:Y:S08]  /*50a20*/  HMMA.1688.F32.TF32 R164, R68, R58, R164 ;  /* 0x0000003a44a4723c */ /* 0x000ff000000810a4 */
[C---:B------:R-:W-:Y:S07]  /*50a30*/  HMMA.1688.F32.TF32 R68, R72.reuse, R10, R148 ;  /* 0x0000000a4844723c */ /* 0x040fee0000081094 */
        /* <DEDUP_REMOVED lines=14> */
[----:B------:R1:W-:Y:S01]  /*50b20*/  STL.64 [R1+0x3e8], R70 ;  /* 0x0003e84601007387 */ /* 0x0003e20000100a00 */
[----:B------:R-:W-:Y:S01]  /*50b30*/  HMMA.1688.F32.TF32 R132, R72, R26, R132 ;  /* 0x0000001a4884723c */ /* 0x000fe20000081084 */
[----:B------:R-:W-:-:S02]  /*50b40*/  IMAD.MOV.U32 R250, RZ, RZ, R2 ;  /* 0x000000fffffa7224 */ /* 0x000fc400078e0002 */
[----:B------:R-:W-:Y:S01]  /*50b50*/  IMAD.MOV.U32 R251, RZ, RZ, R0 ;  /* 0x000000fffffb7224 */ /* 0x000fe200078e0000 */
[----:B------:R-:W-:Y:S04]  /*50b60*/  LDS R165, [R3+0x4c000] ;  /* 0x04c0000003a57984 */ /* 0x000fe80000000800 */
[C---:B------:R-:W-:Y:S01]  /*50b70*/  HMMA.1688.F32.TF32 R116, R72.reuse, R42, R116 ;  /* 0x0000002a4874723c */ /* 0x040fe20000081074 */
[----:B------:R-:W-:Y:S07]  /*50b80*/  LDS R167, [R3+0x4d000] ;  /* 0x04d0000003a77984 */ /* 0x000fee0000000800 */
[C---:B-1----:R-:W-:Y:S01]  /*50b90*/  HMMA.1688.F32.TF32 R68, R72.reuse, R22, R136 ;  /* 0x000000164844723c */ /* 0x042fe20000081088 */
[----:B------:R-:W-:Y:S04]  /*50ba0*/  STL.64 [R1+0x3d0], R144 ;  /* 0x0003d09001007387 */ /* 0x000fe80000100a00 */
[----:B------:R-:W-:Y:S04]  /*50bb0*/  STL.64 [R1+0x3d8], R146 ;  /* 0x0003d89201007387 */ /* 0x000fe80000100a00 */
[----:B------:R-:W-:Y:S04]  /*50bc0*/  STL.64 [R1+0x3c0], R140 ;  /* 0x0003c08c01007387 */ /* 0x000fe80000100a00 */
[----:B------:R-:W-:Y:S10]  /*50bd0*/  STL.64 [R1+0x3c8], R142 ;  /* 0x0003c88e01007387 */ /* 0x000ff40000100a00 */
        /* <DEDUP_REMOVED lines=24> */
[----:B------:R-:W-:Y:S07]  /*50d60*/  HMMA.1688.F32.TF32 R72, R72, R66, R92 ;  /* 0x000000424848723c */ /* 0x000fee000008105c */
        /* <DEDUP_REMOVED lines=12> */
[----:B------:R-:W-:Y:S04]  /*50e30*/  STL.64 [R1+0x2b0], R84 ;  /* 0x0002b05401007387 */ /* 0x000fe80000100a00 */
[----:B------:R-:W-:Y:S10]  /*50e40*/  STL.64 [R1+0x2b8], R86 ;  /* 0x0002b85601007387 */ /* 0x000ff40000100a00 */
[----:B------:R-:W-:Y:S04]  /*50e50*/  STL.64 [R1+0x230], R72 ;  /* 0x0002304801007387 */ /* 0x000fe80000100a00 */
[----:B------:R-:W-:Y:S04]  /*50e60*/  STL.64 [R1+0x238], R74 ;  /* 0x0002384a01007387 */ /* 0x000fe80000100a00 */
[----:B------:R1:W-:Y:S01]  /*50e70*/  STL.64 [R1+0x110], R68 ;  /* 0x0001104401007387 */ /* 0x0003e20000100a00 */
[----:B------:R-:W-:-:S02]  /*50e80*/  IMAD.MOV.U32 R2, RZ, RZ, R70 ;  /* 0x000000ffff027224 */ /* 0x000fc400078e0046 */
[----:B------:R-:W-:Y:S02]  /*50e90*/  IMAD.MOV.U32 R0, RZ, RZ, R71 ;  /* 0x000000ffff007224 */ /* 0x000fe400078e0047 */
[C---:B-1----:R-:W-:Y:S03]  /*50ea0*/  HMMA.1688.F32.TF32 R68, R100.reuse, R22, R244 ;  /* 0x000000166444723c */ /* 0x042fe600000810f4 */
[----:B------:R1:W-:Y:S04]  /*50eb0*/  STL [R1+0x2b44], R0 ;  /* 0x002b440001007387 */ /* 0x0003e80000100800 */
[----:B------:R-:W-:Y:S11]  /*50ec0*/  STL [R1+0x2b40], R2 ;  /* 0x002b400201007387 */ /* 0x000ff60000100800 */
[----:B------:R-:W-:Y:S05]  /*50ed0*/  @!UPT UIADD3 URZ, URZ, URZ, URZ ;  /* 0x0000003f3f3ff290 */ /* 0x000fea000fffe03f */
[----:B------:R-:W-:Y:S04]  /*50ee0*/  STL.64 [R1], R68 ;  /* 0x0000004401007387 */ /* 0x000fe80000100a00 */
[----:B------:R2:W-:Y:S04]  /*50ef0*/  STL.64 [R1+0x8], R70 ;  /* 0x0000084601007387 */ /* 0x0005e80000100a00 */
        /* <DEDUP_REMOVED lines=20> */
[C---:B------:R-:W-:Y:S03]  /*51040*/  HMMA.1688.F32.TF32 R248, R100.reuse, R26, R248 ;  /* 0x0000001a64f8723c */ /* 0x040fe600000810f8 */
[----:B------:R-:W2:Y:S04]  /*51050*/  LDL.LU R84, [R1+0x6f0] ;  /* 0x0006f00001547983 */ /* 0x000ea80000300800 */
[----:B------:R-:W2:Y:S04]  /*51060*/  LDL.LU R85, [R1+0x6f4] ;  /* 0x0006f40001557983 */ /* 0x000ea80000300800 */
[----:B------:R-:W2:Y:S04]  /*51070*/  LDL.LU R86, [R1+0x6f8] ;  /* 0x0006f80001567983 */ /* 0x000ea80000300800 */
[----:B------:R-:W2:Y:S08]  /*51080*/  LDL.LU R87, [R1+0x6fc] ;  /* 0x0006fc0001577983 */ /* 0x000eb00000300800 */
[----:B------:R-:W-:Y:S04]  /*51090*/  STL.64 [R1+0x29d8], R250 ;  /* 0x0029d8fa01007387 */ /* 0x000fe80000100a00 */
[----:B------:R-:W-:Y:S04]  /*510a0*/  STL.64 [R1+0x29d0], R248 ;  /* 0x0029d0f801007387 */ /* 0x000fe80000100a00 */
[----:B-1----:R-:W2:Y:S01]  /*510b0*/  LDL R0, [R1+0x824] ;  /* 0x0008240001007983 */ /* 0x002ea20000100800 */
[C---:B---3--:R-:W-:Y:S08]  /*510c0*/  HMMA.1688.F32.TF32 R72, R100.reuse, R38, R104 ;  /* 0x000000266448723c */ /* 0x048ff00000081068 */
[C---:B----4-:R-:W-:Y:S08]  /*510d0*/  HMMA.1688.F32.TF32 R244, R100.reuse, R30, R244 ;  /* 0x0000001e64f4723c */ /* 0x050ff000000810f4 */
[C---:B--2---:R-:W-:Y:S08]  /*510e0*/  HMMA.1688.F32.TF32 R68, R100.reuse, R34, R108 ;  /* 0x000000226444723c */ /* 0x044ff0000008106c */
[C---:B------:R-:W-:Y:S07]  /*510f0*/  HMMA.1688.F32.TF32 R76, R100.reuse, R42, R76 ;  /* 0x0000002a644c723c */ /* 0x040fee000008104c */
        /* <DEDUP_REMOVED lines=11> */
[----:B------:R-:W2:Y:S01]  /*511b0*/  LDL.LU R65, [R1+0x828] ;  /* 0x0008280001417983 */ /* 0x000ea20000300800 */
        /* <DEDUP_REMOVED lines=16> */
[C---:B------:R-:W-:Y:S01]  /*512c0*/  HMMA.1688.F32.TF32 R84, R100.reuse, R50, R84 ;  /* 0x000000326454723c */ /* 0x040fe20000081054 */
[----:B------:R-:W-:Y:S04]  /*512d0*/  LDS R164, [R0+0x4c000] ;  /* 0x04c0000000a47984 */ /* 0x000fe80000000800 */
[----:B------:R-:W-:Y:S03]  /*512e0*/  LDS R166, [R0+0x4d000] ;  /* 0x04d0000000a67984 */ /* 0x000fe60000000800 */
[C---:B------:R-:W-:Y:S08]  /*512f0*/  HMMA.1688.F32.TF32 R88, R100.reuse, R54, R88 ;  /* 0x000000366458723c */ /* 0x040ff00000081058 */
[C---:B------:R-:W-:Y:S08]  /*51300*/  HMMA.1688.F32.TF32 R92, R100.reuse, R58, R92 ;  /* 0x0000003a645c723c */ /* 0x040ff0000008105c */
[C---:B------:R-:W-:Y:S08]  /*51310*/  HMMA.1688.F32.TF32 R96, R100.reuse, R62, R96 ;  /* 0x0000003e6460723c */ /* 0x040ff00000081060 */
[----:B------:R-:W-:Y:S07]  /*51320*/  HMMA.1688.F32.TF32 R100, R100, R66, R236 ;  /* 0x000000426464723c */ /* 0x000fee00000810ec */
[----:B------:R-:W-:-:S02]  /*51330*/  IMAD.MOV.U32 R238, RZ, RZ, R5 ;  /* 0x000000ffffee7224 */ /* 0x000fc400078e0005 */
[----:B------:R-:W-:Y:S02]  /*51340*/  IMAD.MOV.U32 R239, RZ, RZ, R4 ;  /* 0x000000ffffef7224 */ /* 0x000fe400078e0004 */
[----:B------:R-:W-:Y:S02]  /*51350*/  IMAD.MOV.U32 R236, RZ, RZ, R9 ;  /* 0x000000ffffec7224 */ /* 0x000fe400078e0009 */
[----:B------:R-:W-:Y:S01]  /*51360*/  IMAD.MOV.U32 R237, RZ, RZ, R8 ;  /* 0x000000ffffed7224 */ /* 0x000fe200078e0008 */
[----:B------:R-:W-:Y:S01]  /*51370*/  MOV R104, R17 ;  /* 0x0000001100687202 */ /* 0x000fe20000000f00 */
[----:B------:R-:W-:Y:S02]  /*51380*/  IMAD.MOV.U32 R105, RZ, RZ, R16 ;  /* 0x000000ffff697224 */ /* 0x000fe400078e0010 */
[----:B------:R-:W-:Y:S02]  /*51390*/  IMAD.MOV.U32 R106, RZ, RZ, R13 ;  /* 0x000000ffff6a7224 */ /* 0x000fe400078e000d */
[----:B------:R-:W-:-:S02]  /*513a0*/  IMAD.MOV.U32 R107, RZ, RZ, R12 ;  /* 0x000000ffff6b7224 */ /* 0x000fc400078e000c */
[----:B------:R-:W-:Y:S02]  /*513b0*/  IMAD.MOV.U32 R108, RZ, RZ, R25 ;  /* 0x000000ffff6c7224 */ /* 0x000fe400078e0019 */
[----:B------:R-:W-:Y:S02]  /*513c0*/  IMAD.MOV.U32 R109, RZ, RZ, R24 ;  /* 0x000000ffff6d7224 */ /* 0x000fe400078e0018 */
[----:B------:R-:W-:Y:S02]  /*513d0*/  IMAD.MOV.U32 R110, RZ, RZ, R21 ;  /* 0x000000ffff6e7224 */ /* 0x000fe400078e0015 */
[----:B------:R-:W-:Y:S01]  /*513e0*/  IMAD.MOV.U32 R111, RZ, RZ, R20 ;  /* 0x000000ffff6f7224 */ /* 0x000fe200078e0014 */
[----:B------:R-:W-:Y:S04]  /*513f0*/  STL.64 [R1+0x2a38], R86 ;  /* 0x002a385601007387 */ /* 0x000fe80000100a00 */
[----:B------:R-:W-:Y:S04]  /*51400*/  STL.64 [R1+0x2a30], R84 ;  /* 0x002a305401007387 */ /* 0x000fe80000100a00 */
[----:B------:R-:W-:Y:S04]  /*51410*/  STL.64 [R1+0x2a48], R90 ;  /* 0x002a485a01007387 */ /* 0x000fe80000100a00 */
[----:B------:R-:W-:Y:S04]  /*51420*/  STL.64 [R1+0x2a40], R88 ;  /* 0x002a405801007387 */ /* 0x000fe80000100a00 */
[----:B------:R-:W3:Y:S04]  /*51430*/  LDL R2, [R1+0x820] ;  /* 0x0008200001027983 */ /* 0x000ee80000100800 */
[----:B------:R-:W-:Y:S04]  /*51440*/  STL.64 [R1+0x2a58], R94 ;  /* 0x002a585e01007387 */ /* 0x000fe80000100a00 */
[----:B------:R-:W-:Y:S04]  /*51450*/  STL.64 [R1+0x2a50], R92 ;  /* 0x002a505c01007387 */ /* 0x000fe80000100a00 */
[----:B------:R-:W-:Y:S04]  /*51460*/  STL.64 [R1+0x2a68], R98 ;  /* 0x002a686201007387 */ /* 0x000fe80000100a00 */
[----:B------:R-:W-:Y:S04]  /*51470*/  STL.64 [R1+0x2a60], R96 ;  /* 0x002a606001007387 */ /* 0x000fe80000100a00 */
[----:B------:R-:W-:Y:S04]  /*51480*/  STL.64 [R1+0x2a78], R102 ;  /* 0x002a786601007387 */ /* 0x000fe80000100a00 */
[----:B------:R-:W-:Y:S04]  /*51490*/  STL.64 [R1+0x2a70], R100 ;  /* 0x002a706401007387 */ /* 0x000fe80000100a00 */
[----:B--2---:R-:W1:Y:S04]  /*514a0*/  LDSM.16.M88.4 R4, [R65+0x80] ;  /* 0x000080004104783b */ /* 0x004e680000000200 */
[----:B------:R-:W2:Y:S04]  /*514b0*/  LDSM.16.M88.4 R8, [R65+0x2080] ;  /* 0x002080004108783b */ /* 0x000ea80000000200 */
[----:B------:R-:W4:Y:S04]  /*514c0*/  LDSM.16.M88.4 R12, [R65+0x4080] ;  /* 0x00408000410c783b */ /* 0x000f280000000200 */
[----:B------:R-:W-:Y:S04]  /*514d0*/  LDSM.16.M88.4 R16, [R65+0x6080] ;  /* 0x006080004110783b */ /* 0x000fe80000000200 */
[----:B------:R-:W-:Y:S04]  /*514e0*/  LDSM.16.M88.4 R20, [R65+0x8080] ;  /* 0x008080004114783b */ /* 0x000fe80000000200 */
[----:B------:R-:W-:Y:S04]  /*514f0*/  LDSM.16.M88.4 R24, [R65+0xa080] ;  /* 0x00a080004118783b */ /* 0x000fe80000000200 */
[----:B------:R-:W-:Y:S04]  /*51500*/  LDSM.16.M88.4 R28, [R65+0xc080] ;  /* 0x00c08000411c783b */ /* 0x000fe80000000200 */
[----:B------:R-:W-:Y:S04]  /*51510*/  LDSM.16.M88.4 R32, [R65+0xe080] ;  /* 0x00e080004120783b */ /* 0x000fe80000000200 */
[----:B------:R-:W-:Y:S04]  /*51520*/  LDSM.16.M88.4 R36, [R65+0x10080] ;  /* 0x010080004124783b */ /* 0x000fe80000000200 */
[----:B------:R-:W-:Y:S01]  /*51530*/  LDSM.16.M88.4 R40, [R65+0x12080] ;  /* 0x012080004128783b */ /* 0x000fe20000000200 */
[C---:B-1----:R-:W-:Y:S03]  /*51540*/  HMMA.1688.F32.TF32 R104, R164.reuse, R4, R104 ;  /* 0x00000004a468723c */ /* 0x042fe60000081068 */
[----:B------:R-:W-:Y:S04]  /*51550*/  LDSM.16.M88.4 R44, [R65+0x14080] ;  /* 0x01408000412c783b */ /* 0x000fe80000000200 */
[----:B------:R-:W-:Y:S01]  /*51560*/  LDSM.16.M88.4 R48, [R65+0x16080] ;  /* 0x016080004130783b */ /* 0x000fe20000000200 */
[C---:B--2---:R-:W-:Y:S03]  /*51570*/  HMMA.1688.F32.TF32 R108, R164.reuse, R8, R108 ;  /* 0x00000008a46c723c */ /* 0x044fe6000008106c */
[----:B------:R-:W1:Y:S04]  /*51580*/  LDSM.16.M88.4 R52, [R65+0x18080] ;  /* 0x018080004134783b */ /* 0x000e680000000200 */
[----:B------:R-:W2:Y:S04]  /*51590*/  LDSM.16.M88.4 R56, [R65+0x1a080] ;  /* 0x01a080004138783b */ /* 0x000ea80000000200 */
[----:B------:R-:W-:Y:S01]  /*515a0*/  LDSM.16.M88.4 R60, [R65+0x1c080] ;  /* 0x01c08000413c783b */ /* 0x000fe20000000200 */
[C---:B----4-:R-:W-:Y:S03]  /*515b0*/  HMMA.1688.F32.TF32 R112, R164.reuse, R12, R236 ;  /* 0x0000000ca470723c */ /* 0x050fe600000810ec */
[----:B------:R-:W-:Y:S04]  /*515c0*/  LDSM.16.M88.4 R64, [R65+0x1e080] ;  /* 0x01e080004140783b */ /* 0x000fe80000000200 */
[----:B------:R-:W-:Y:S04]  /*515d0*/  STL.64 [R1+0x2a88], R106 ;  /* 0x002a886a01007387 */ /* 0x000fe80000100a00 */
[----:B------:R-:W-:Y:S04]  /*515e0*/  STL.64 [R1+0x2a80], R104 ;  /* 0x002a806801007387 */ /* 0x000fe80000100a00 */
[----:B------:R-:W-:Y:S04]  /*515f0*/  STL.64 [R1+0x2a98], R110 ;  /* 0x002a986e01007387 */ /* 0x000fe80000100a00 */
[----:B------:R-:W-:Y:S04]  /*51600*/  STL.64 [R1+0x2a90], R108 ;  /* 0x002a906c01007387 */ /* 0x000fe80000100a00 */
        /* <DEDUP_REMOVED lines=44> */
[----:B------:R-:W-:Y:S04]  /*518d0*/  STL.64 [R1+0x2aa8], R114 ;  /* 0x002aa87201007387 */ /* 0x000fe80000100a00 */
[----:B------:R-:W-:Y:S04]  /*518e0*/  STL.64 [R1+0x2aa0], R112 ;  /* 0x002aa07001007387 */ /* 0x000fe80000100a00 */
[----:B---3--:R-:W-:Y:S04]  /*518f0*/  LDS R229, [R2+0x4c000] ;  /* 0x04c0000002e57984 */ /* 0x008fe80000000800 */
[----:B------:R-:W3:Y:S01]  /*51900*/  LDS R231, [R2+0x4d000] ;  /* 0x04d0000002e77984 */ /* 0x000ee20000000800 */
[C---:B-1----:R-:W-:Y:S08]  /*51910*/  HMMA.1688.F32.TF32 R152, R164.reuse, R52, R152 ;  /* 0x00000034a498723c */ /* 0x042ff00000081098 */
[C---:B----4-:R-:W-:Y:S08]  /*51920*/  HMMA.1688.F32.TF32 R136, R164.reuse, R36, R136 ;  /* 0x00000024a488723c */ /* 0x050ff00000081088 */
[C---:B--2---:R-:W-:Y:S08]  /*51930*/  HMMA.1688.F32.TF32 R120, R164.reuse, R20, R120 ;  /* 0x00000014a478723c */ /* 0x044ff00000081078 */
        /* <DEDUP_REMOVED lines=38> */
[----:B------:R-:W4:Y:S01]  /*51ba0*/  LDL.LU R191, [R1+0x146c] ;  /* 0x00146c0001bf7983 */ /* 0x000f220000300800 */
        /* <DEDUP_REMOVED lines=43> */
[----:B---3--:R-:W-:Y:S08]  /*51e60*/  HMMA.1688.F32.TF32 R204, R228, R40, R204 ;  /* 0x00000028e4cc723c */ /* 0x008ff000000810cc */
[----:B--2---:R-:W-:Y:S11]  /*51e70*/  HMMA.1688.F32.TF32 R160, R164, R60, R160 ;  /* 0x0000003ca4a0723c */ /* 0x004ff600000810a0 */
[----:B------:R-:W-:Y:S11]  /*51e80*/  @!UPT UIADD3 URZ, URZ, URZ, URZ ;  /* 0x0000003f3f3ff290 */ /* 0x000ff6000fffe03f */
[----:B------:R-:W-:Y:S01]  /*51e90*/  @!UPT UIADD3 URZ, URZ, URZ, URZ ;  /* 0x0000003f3f3ff290 */ /* 0x000fe2000fffe03f */
        /* <DEDUP_REMOVED lines=10> */
[----:B------:R-:W-:Y:S04]  /*51f40*/  STL [R1+0x28fc], R204 ;  /* 0x0028fccc01007387 */ /* 0x000fe80000100800 */
[----:B------:R-:W-:Y:S04]  /*51f50*/  STL [R1+0x28f8], R205 ;  /* 0x0028f8cd01007387 */ /* 0x000fe80000100800 */
[----:B------:R-:W-:Y:S04]  /*51f60*/  STL [R1+0x28f4], R206 ;  /* 0x0028f4ce01007387 */ /* 0x000fe80000100800 */
[----:B------:R-:W-:Y:S04]  /*51f70*/  STL [R1+0x28f0], R207 ;  /* 0x0028f0cf01007387 */ /* 0x000fe80000100800 */
        /* <DEDUP_REMOVED lines=10> */
[----:B------:R-:W-:Y:S01]  /*52020*/  @!UPT UIADD3 URZ, URZ, URZ, URZ ;  /* 0x0000003f3f3ff290 */ /* 0x000fe2000fffe03f */
[----:B------:R-:W-:Y:S04]  /*52030*/  STL [R1+0x290c], R208 ;  /* 0x00290cd001007387 */ /* 0x000fe80000100800 */
[----:B------:R-:W-:Y:S04]  /*52040*/  STL [R1+0x2908], R209 ;  /* 0x002908d101007387 */ /* 0x000fe80000100800 */
[----:B------:R-:W-:Y:S04]  /*52050*/  STL [R1+0x2904], R210 ;  /* 0x002904d201007387 */ /* 0x000fe80000100800 */
[----:B------:R-:W-:Y:S04]  /*52060*/  STL [R1+0x2900], R211 ;  /* 0x002900d301007387 */ /* 0x000fe80000100800 */
[----:B------:R-:W4:Y:S04]  /*52070*/  LDL.LU R232, [R1+0x1070] ;  /* 0x0010700001e87983 */ /* 0x000f280000300800 */
[----:B------:R-:W4:Y:S04]  /*52080*/  LDL.LU R233, [R1+0x1074] ;  /* 0x0010740001e97983 */ /* 0x000f280000300800 */
[----:B------:R-:W4:Y:S04]  /*52090*/  LDL.LU R234, [R1+0x1078] ;  /* 0x0010780001ea7983 */ /* 0x000f280000300800 */
[----:B------:R-:W4:Y:S01]  /*520a0*/  LDL.LU R235, [R1+0x107c] ;  /* 0x00107c0001eb7983 */ /* 0x000f220000300800 */
[C---:B--2---:R-:W-:Y:S11]  /*520b0*/  HMMA.1688.F32.TF32 R212, R228.reuse, R48, R212 ;  /* 0x00000030e4d4723c */ /* 0x044ff600000810d4 */
[----:B------:R-:W-:Y:S11]  /*520c0*/  @!UPT UIADD3 URZ, URZ, URZ, URZ ;  /* 0x0000003f3f3ff290 */ /* 0x000ff6000fffe03f */
[----:B------:R-:W-:Y:S01]  /*520d0*/  @!UPT UIADD3 URZ, URZ, URZ, URZ ;  /* 0x0000003f3f3ff290 */ /* 0x000fe2000fffe03f */
[----:B------:R-:W-:Y:S04]  /*520e0*/  STL [R1+0x2918], R212 ;  /* 0x002918d401007387 */ /* 0x000fe80000100800 */
[----:B------:R-:W-:Y:S04]  /*520f0*/  STL [R1+0x2914], R213 ;  /* 0x002914d501007387 */ /* 0x000fe80000100800 */
[----:B------:R-:W-:Y:S04]  /*52100*/  STL [R1+0x2910], R214 ;  /* 0x002910d601007387 */ /* 0x000fe80000100800 */
[----:B------:R-:W-:Y:S04]  /*52110*/  STL [R1+0x28ec], R215 ;  /* 0x0028ecd701007387 */ /* 0x000fe80000100800 */
        /* <DEDUP_REMOVED lines=8> */
[C---:B---3--:R-:W-:Y:S08]  /*521a0*/  HMMA.1688.F32.TF32 R216, R228.reuse, R52, R216 ;  /* 0x00000034e4d8723c */ /* 0x048ff000000810d8 */
[----:B------:R-:W-:Y:S11]  /*521b0*/  HMMA.1688.F32.TF32 R220, R228, R56, R220 ;  /* 0x00000038e4dc723c */ /* 0x000ff600000810dc */
[----:B------:R-:W-:Y:S04]  /*521c0*/  @!UPT UIADD3 URZ, URZ, URZ, URZ ;  /* 0x0000003f3f3ff290 */ /* 0x000fe8000fffe03f */
        /* <DEDUP_REMOVED lines=8> */
[----:B------:R-:W3:Y:S04]  /*52250*/  LDL.LU R240, [R1+0x13a0] ;  /* 0x0013a00001f07983 */ /* 0x000ee80000300800 */
[----:B------:R-:W3:Y:S04]  /*52260*/  LDL.LU R241, [R1+0x13a4] ;  /* 0x0013a40001f17983 */ /* 0x000ee80000300800 */
[----:B------:R-:W3:Y:S04]  /*52270*/  LDL.LU R242, [R1+0x13a8] ;  /* 0x0013a80001f27983 */ /* 0x000ee80000300800 */
[----:B------:R-:W3:Y:S01]  /*52280*/  LDL.LU R243, [R1+0x13ac] ;  /* 0x0013ac0001f37983 */ /* 0x000ee20000300800 */
[----:B------:R-:W-:Y:S03]  /*52290*/  HMMA.1688.F32.TF32 R164, R164, R64, R236 ;  /* 0x00000040a4a4723c */ /* 0x000fe600000810ec */
[----:B------:R-:W-:Y:S04]  /*522a0*/  LDS R236, [R0+0x4c080] ;  /* 0x04c0800000ec7984 */ /* 0x000fe80000000800 */
[----:B------:R-:W-:Y:S04]  /*522b0*/  LDS R238, [R0+0x4d080] ;  /* 0x04d0800000ee7984 */ /* 0x000fe80000000800 */
[----:B------:R-:W-:Y:S04]  /*522c0*/  LDS R237, [R3+0x4c080] ;  /* 0x04c0800003ed7984 */ /* 0x000fe80000000800 */
[----:B------:R-:W2:Y:S01]  /*522d0*/  LDS R239, [R3+0x4d080] ;  /* 0x04d0800003ef7984 */ /* 0x000ea20000000800 */
        /* <DEDUP_REMOVED lines=10> */
[----:B----4-:R-:W-:Y:S01]  /*52380*/  HMMA.1688.F32.TF32 R228, R228, R64, R232 ;  /* 0x00000040e4e4723c */ /* 0x010fe200000810e8 */
[----:B------:R-:W-:Y:S04]  /*52390*/  STL [R1+0x2938], R224 ;  /* 0x002938e001007387 */ /* 0x000fe80000100800 */
[----:B------:R-:W-:Y:S04]  /*523a0*/  STL [R1+0x2934], R225 ;  /* 0x002934e101007387 */ /* 0x000fe80000100800 */
[----:B------:R-:W-:Y:S04]  /*523b0*/  STL [R1+0x2930], R226 ;  /* 0x002930e201007387 */ /* 0x000fe80000100800 */
[----:B------:R-:W-:Y:S04]  /*523c0*/  STL [R1+0x28dc], R227 ;  /* 0x0028dce301007387 */ /* 0x000fe80000100800 */
[----:B------:R-:W4:Y:S04]  /*523d0*/  LDL.LU R248, [R1+0x1390] ;  /* 0x0013900001f87983 */ /* 0x000f280000300800 */
[----:B------:R-:W4:Y:S04]  /*523e0*/  LDL.LU R249, [R1+0x1394] ;  /* 0x0013940001f97983 */ /* 0x000f280000300800 */
[----:B------:R-:W4:Y:S04]  /*523f0*/  LDL.LU R250, [R1+0x1398] ;  /* 0x0013980001fa7983 */ /* 0x000f280000300800 */
[----:B------:R-:W4:Y:S04]  /*52400*/  LDL.LU R251, [R1+0x139c] ;  /* 0x00139c0001fb7983 */ /* 0x000f280000300800 */
[----:B------:R-:W-:Y:S04]  /*52410*/  STL [R1+0x2948], R228 ;  /* 0x002948e401007387 */ /* 0x000fe80000100800 */
[----:B------:R-:W-:Y:S04]  /*52420*/  STL [R1+0x2944], R229 ;  /* 0x002944e501007387 */ /* 0x000fe80000100800 */
[----:B------:R-:W-:Y:S04]  /*52430*/  STL [R1+0x2940], R230 ;  /* 0x002940e601007387 */ /* 0x000fe80000100800 */
[----:B------:R-:W-:Y:S04]  /*52440*/  STL [R1+0x293c], R231 ;  /* 0x00293ce701007387 */ /* 0x000fe80000100800 */
[----:B------:R-:W-:Y:S04]  /*52450*/  LDS R232, [R252+0x4c080] ;  /* 0x04c08000fce87984 */ /* 0x000fe80000000800 */
[----:B------:R-:W-:Y:S04]  /*52460*/  LDS R234, [R252+0x4d080] ;  /* 0x04d08000fcea7984 */ /* 0x000fe80000000800 */
[----:B------:R-:W-:Y:S04]  /*52470*/  LDS R233, [R2+0x4c080] ;  /* 0x04c0800002e97984 */ /* 0x000fe80000000800 */
[----:B------:R-:W1:Y:S01]  /*52480*/  LDS R235, [R2+0x4d080] ;  /* 0x04d0800002eb7984 */ /* 0x000e620000000800 */
[C---:B--2---:R-:W-:Y:S08]  /*52490*/  HMMA.1688.F32.TF32 R72, R236.reuse, R4, R68 ;  /* 0x00000004ec48723c */ /* 0x044ff00000081044 */
[----:B------:R-:W-:Y:S11]  /*524a0*/  HMMA.1688.F32.TF32 R68, R236, R8, R244 ;  /* 0x00000008ec44723c */ /* 0x000ff600000810f4 */
[----:B------:R-:W-:Y:S04]  /*524b0*/  @!UPT UIADD3 URZ, URZ, URZ, URZ ;  /* 0x0000003f3f3ff290 */ /* 0x000fe8000fffe03f */
[----:B------:R-:W-:Y:S04]  /*524c0*/  STL.64 [R1+0x590], R72 ;  /* 0x0005904801007387 */ /* 0x000fe80000100a00 */
[----:B------:R3:W-:Y:S05]  /*524d0*/  STL.64 [R1+0x598], R74 ;  /* 0x0005984a01007387 */ /* 0x0007ea0000100a00 */
[----:B------:R-:W-:Y:S02]  /*524e0*/  IMAD.MOV.U32 R221, RZ, RZ, R68 ;  /* 0x000000ffffdd7224 */ /* 0x000fe400078e0044 */
[----:B------:R-:W-:Y:S01]  /*524f0*/  IMAD.MOV.U32 R216, RZ, RZ, R69 ;  /* 0x000000ffffd87224 */ /* 0x000fe200078e0045 */
[----:B------:R-:W2:Y:S01]  /*52500*/  LDL.LU R68, [R1+0x1380] ;  /* 0x0013800001447983 */ /* 0x000ea20000300800 */
[----:B------:R-:W-:-:S02]  /*52510*/  IMAD.MOV.U32 R217, RZ, RZ, R70 ;  /* 0x000000ffffd97224 */ /* 0x000fc400078e0046 */
[----:B------:R-:W-:Y:S01]  /*52520*/  IMAD.MOV.U32 R218, RZ, RZ, R71 ;  /* 0x000000ffffda7224 */ /* 0x000fe200078e0047 */
[----:B------:R-:W2:Y:S04]  /*52530*/  LDL.LU R69, [R1+0x1384] ;  /* 0x0013840001457983 */ /* 0x000ea80000300800 */
[----:B------:R-:W2:Y:S04]  /*52540*/  LDL.LU R70, [R1+0x1388] ;  /* 0x0013880001467983 */ /* 0x000ea80000300800 */
[----:B------:R-:W2:Y:S04]  /*52550*/  LDL.LU R71, [R1+0x138c] ;  /* 0x00138c0001477983 */ /* 0x000ea80000300800 */
[----:B------:R1:W-:Y:S04]  /*52560*/  STL [R1+0x2958], R218 ;  /* 0x002958da01007387 */ /* 0x0003e80000100800 */
[----:B------:R1:W-:Y:S04]  /*52570*/  STL [R1+0x2954], R217 ;  /* 0x002954d901007387 */ /* 0x0003e80000100800 */
[----:B------:R1:W-:Y:S04]  /*52580*/  STL [R1+0x2950], R216 ;  /* 0x002950d801007387 */ /* 0x0003e80000100800 */
[----:B------:R1:W-:Y:S01]  /*52590*/  STL [R1+0x294c], R221 ;  /* 0x00294cdd01007387 */ /* 0x0003e20000100800 */
[----:B---3--:R-:W-:Y:S03]  /*525a0*/  HMMA.1688.F32.TF32 R72, R236, R12, R240 ;  /* 0x0000000cec48723c */ /* 0x008fe600000810f0 */
[----:B------:R-:W3:Y:S04]  /*525b0*/  LDL.LU R240, [R1+0x630] ;  /* 0x0006300001f07983 */ /* 0x000ee80000300800 */
[----:B------:R-:W3:Y:S04]  /*525c0*/  LDL.LU R241, [R1+0x634] ;  /* 0x0006340001f17983 */ /* 0x000ee80000300800 */
[----:B------:R-:W3:Y:S04]  /*525d0*/  LDL.LU R242, [R1+0x638] ;  /* 0x0006380001f27983 */ /* 0x000ee80000300800 */
[----:B------:R-:W3:Y:S09]  /*525e0*/  LDL.LU R243, [R1+0x63c] ;  /* 0x00063c0001f37983 */ /* 0x000ef20000300800 */
[----:B------:R-:W-:Y:S01]  /*525f0*/  MOV R220, R75 ;  /* 0x0000004b00dc7202 */ /* 0x000fe20000000f00 */
[----:B------:R-:W-:-:S02]  /*52600*/  IMAD.MOV.U32 R226, RZ, RZ, R74 ;  /* 0x000000ffffe27224 */ /* 0x000fc400078e004a */
[----:B------:R-:W-:Y:S02]  /*52610*/  IMAD.MOV.U32 R225, RZ, RZ, R73 ;  /* 0x000000ffffe17224 */ /* 0x000fe400078e0049 */
[----:B------:R-:W-:Y:S01]  /*52620*/  IMAD.MOV.U32 R224, RZ, RZ, R72 ;  /* 0x000000ffffe07224 */ /* 0x000fe200078e0048 */
[----:B------:R1:W-:Y:S04]  /*52630*/  STL [R1+0x2968], R220 ;  /* 0x002968dc01007387 */ /* 0x0003e80000100800 */
[----:B------:R-:W-:Y:S04]  /*52640*/  STL [R1+0x2964], R226 ;  /* 0x002964e201007387 */ /* 0x000fe80000100800 */
        /* <DEDUP_REMOVED lines=10> */
[----:B------:R-:W4:Y:S09]  /*526f0*/  LDL.LU R251, [R1+0x66c] ;  /* 0x00066c0001fb7983 */ /* 0x000f320000300800 */
[----:B------:R-:W-:-:S02]  /*52700*/  IMAD.MOV.U32 R208, RZ, RZ, R75 ;  /* 0x000000ffffd07224 */ /* 0x000fc400078e004b */
[----:B------:R-:W-:Y:S02]  /*52710*/  IMAD.MOV.U32 R214, RZ, RZ, R74 ;  /* 0x000000ffffd67224 */ /* 0x000fe400078e004a */
[----:B------:R-:W-:Y:S02]  /*52720*/  IMAD.MOV.U32 R213, RZ, RZ, R73 ;  /* 0x000000ffffd57224 */ /* 0x000fe400078e0049 */
[----:B------:R-:W-:Y:S01]  /*52730*/  IMAD.MOV.U32 R212, RZ, RZ, R72 ;  /* 0x000000ffffd47224 */ /* 0x000fe200078e0048 */
        /* <DEDUP_REMOVED lines=10> */
[----:B------:R-:W-:Y:S01]  /*527e0*/  IMAD.MOV.U32 R228, RZ, RZ, R68 ;  /* 0x000000ffffe47224 */ /* 0x000fe200078e0044 */
[----:B------:R-:W-:Y:S04]  /*527f0*/  STL [R1+0x2988], R231 ;  /* 0x002988e701007387 */ /* 0x000fe80000100800 */
[----:B------:R-:W-:Y:S01]  /*52800*/  STL [R1+0x2984], R230 ;  /* 0x002984e601007387 */ /* 0x000fe20000100800 */
[----:B---3--:R-:W-:Y:S03]  /*52810*/  HMMA.1688.F32.TF32 R68, R236, R24, R240 ;  /* 0x00000018ec44723c */ /* 0x008fe600000810f0 */
[----:B------:R-:W-:Y:S04]  /*52820*/  STL [R1+0x2980], R229 ;  /* 0x002980e501007387 */ /* 0x000fe80000100800 */
[----:B------:R-:W-:Y:S04]  /*52830*/  STL [R1+0x297c], R228 ;  /* 0x00297ce401007387 */ /* 0x000fe80000100800 */
[----:B------:R-:W2:Y:S04]  /*52840*/  LDL.LU R240, [R1+0x1370] ;  /* 0x0013700001f07983 */ /* 0x000ea80000300800 */
[----:B------:R-:W2:Y:S04]  /*52850*/  LDL.LU R241, [R1+0x1374] ;  /* 0x0013740001f17983 */ /* 0x000ea80000300800 */
[----:B------:R-:W2:Y:S04]  /*52860*/  LDL.LU R242, [R1+0x1378] ;  /* 0x0013780001f27983 */ /* 0x000ea80000300800 */
[----:B------:R-:W2:Y:S01]  /*52870*/  LDL.LU R243, [R1+0x137c] ;  /* 0x00137c0001f37983 */ /* 0x000ea20000300800 */
[----:B-1----:R-:W-:-:S02]  /*52880*/  IMAD.MOV.U32 R218, RZ, RZ, R68 ;  /* 0x000000ffffda7224 */ /* 0x002fc400078e0044 */
[----:B------:R-:W-:Y:S02]  /*52890*/  IMAD.MOV.U32 R217, RZ, RZ, R69 ;  /* 0x000000ffffd97224 */ /* 0x000fe400078e0045 */
[----:B------:R-:W-:Y:S02]  /*528a0*/  IMAD.MOV.U32 R216, RZ, RZ, R70 ;  /* 0x000000ffffd87224 */ /* 0x000fe400078e0046 */
[----:B------:R-:W-:Y:S02]  /*528b0*/  IMAD.MOV.U32 R221, RZ, RZ, R71 ;  /* 0x000000ffffdd7224 */ /* 0x000fe400078e0047 */
[C---:B------:R-:W-:Y:S11]  /*528c0*/  HMMA.1688.F32.TF32 R68, R236.reuse, R28, R244 ;  /* 0x0000001cec44723c */ /* 0x040ff600000810f4 */
[----:B------:R-:W-:Y:S11]  /*528d0*/  @!UPT UIADD3 URZ, URZ, URZ, URZ ;  /* 0x0000003f3f3ff290 */ /* 0x000ff6000fffe03f */
[----:B------:R-:W-:Y:S02]  /*528e0*/  @!UPT UIADD3 URZ, URZ, URZ, URZ ;  /* 0x0000003f3f3ff290 */ /* 0x000fe4000fffe03f */
[----:B------:R-:W-:Y:S01]  /*528f0*/  IMAD.MOV.U32 R220, RZ, RZ, R68 ;  /* 0x000000ffffdc7224 */ /* 0x000fe200078e0044 */
[----:B------:R-:W-:Y:S01]  /*52900*/  MOV R225, R70 ;  /* 0x0000004600e17202 */ /* 0x000fe20000000f00 */
[----:B------:R-:W-:Y:S02]  /*52910*/  IMAD.MOV.U32 R226, RZ, RZ, R69 ;  /* 0x000000ffffe27224 */ /* 0x000fe400078e0045 */
[----:B------:R-:W-:Y:S01]  /*52920*/  IMAD.MOV.U32 R224, RZ, RZ, R71 ;  /* 0x000000ffffe07224 */ /* 0x000fe200078e0047 */
[----:B------:R1:W-:Y:S04]  /*52930*/  STL [R1+0x2998], R221 ;  /* 0x002998dd01007387 */ /* 0x0003e80000100800 */
[----:B------:R3:W-:Y:S04]  /*52940*/  STL [R1+0x2994], R216 ;  /* 0x002994d801007387 */ /* 0x0007e80000100800 */
[----:B------:R1:W-:Y:S04]  /*52950*/  STL [R1+0x2990], R217 ;  /* 0x002990d901007387 */ /* 0x0003e80000100800 */
[----:B------:R1:W-:Y:S04]  /*52960*/  STL [R1+0x298c], R218 ;  /* 0x00298cda01007387 */ /* 0x0003e80000100800 */
[----:B------:R1:W-:Y:S04]  /*52970*/  STL [R1+0x29a8], R224 ;  /* 0x0029a8e001007387 */ /* 0x0003e80000100800 */
[----:B------:R1:W-:Y:S01]  /*52980*/  STL [R1+0x29a4], R225 ;  /* 0x0029a4e101007387 */ /* 0x0003e20000100800 */
[----:B----4-:R-:W-:Y:S03]  /*52990*/  HMMA.1688.F32.TF32 R68, R236, R32, R248 ;  /* 0x00000020ec44723c */ /* 0x010fe600000810f8 */
[----:B------:R4:W-:Y:S04]  /*529a0*/  STL [R1+0x29a0], R226 ;  /* 0x0029a0e201007387 */ /* 0x0009e80000100800 */
[----:B------:R1:W-:Y:S04]  /*529b0*/  STL [R1+0x299c], R220 ;  /* 0x00299cdc01007387 */ /* 0x0003e80000100800 */
[----:B------:R-:W3:Y:S04]  /*529c0*/  LDL.LU R76, [R1+0x1350] ;  /* 0x00135000014c7983 */ /* 0x000ee80000300800 */
[----:B------:R-:W3:Y:S04]  /*529d0*/  LDL.LU R77, [R1+0x1354] ;  /* 0x00135400014d7983 */ /* 0x000ee80000300800 */
[----:B------:R-:W3:Y:S04]  /*529e0*/  LDL.LU R78, [R1+0x1358] ;  /* 0x00135800014e7983 */ /* 0x000ee80000300800 */
[----:B------:R-:W3:Y:S01]  /*529f0*/  LDL.LU R79, [R1+0x135c] ;  /* 0x00135c00014f7983 */ /* 0x000ee20000300800 */
[----:B------:R-:W-:-:S03]  /*52a00*/  IMAD.MOV.U32 R209, RZ, RZ, R68 ;  /* 0x000000ffffd17224 */ /* 0x000fc600078e0044 */
[----:B------:R-:W4:Y:S01]  /*52a10*/  LDL.LU R80, [R1+0x1360] ;  /* 0x0013600001507983 */ /* 0x000f220000300800 */
[----:B------:R-:W-:Y:S02]  /*52a20*/  IMAD.MOV.U32 R210, RZ, RZ, R69 ;  /* 0x000000ffffd27224 */ /* 0x000fe400078e0045 */
[----:B------:R-:W-:Y:S01]  /*52a30*/  IMAD.MOV.U32 R211, RZ, RZ, R70 ;  /* 0x000000ffffd37224 */ /* 0x000fe200078e0046 */
[----:B------:R-:W4:Y:S01]  /*52a40*/  LDL.LU R81, [R1+0x1364] ;  /* 0x0013640001517983 */ /* 0x000f220000300800 */
[----:B------:R-:W-:-:S03]  /*52a50*/  IMAD.MOV.U32 R204, RZ, RZ, R71 ;  /* 0x000000ffffcc7224 */ /* 0x000fc600078e0047 */
[----:B------:R-:W4:Y:S04]  /*52a60*/  LDL.LU R82, [R1+0x1368] ;  /* 0x0013680001527983 */ /* 0x000f280000300800 */
[----:B------:R-:W4:Y:S04]  /*52a70*/  LDL.LU R83, [R1+0x136c] ;  /* 0x00136c0001537983 */ /* 0x000f280000300800 */
[----:B------:R1:W-:Y:S04]  /*52a80*/  STL [R1+0x29b8], R204 ;  /* 0x0029b8cc01007387 */ /* 0x0003e80000100800 */
[----:B------:R1:W-:Y:S04]  /*52a90*/  STL [R1+0x29b4], R211 ;  /* 0x0029b4d301007387 */ /* 0x0003e80000100800 */
[----:B------:R1:W-:Y:S04]  /*52aa0*/  STL [R1+0x29b0], R210 ;  /* 0x0029b0d201007387 */ /* 0x0003e80000100800 */
[----:B------:R1:W-:Y:S04]  /*52ab0*/  STL [R1+0x29ac], R209 ;  /* 0x0029acd101007387 */ /* 0x0003e80000100800 */
[----:B------:R-:W4:Y:S04]  /*52ac0*/  LDL.LU R72, [R1+0x1340] ;  /* 0x0013400001487983 */ /* 0x000f280000300800 */
[----:B------:R-:W4:Y:S04]  /*52ad0*/  LDL.LU R73, [R1+0x1344] ;  /* 0x0013440001497983 */ /* 0x000f280000300800 */
[----:B------:R-:W4:Y:S04]  /*52ae0*/  LDL.LU R74, [R1+0x1348] ;  /* 0x00134800014a7983 */ /* 0x000f280000300800 */
[----:B------:R-:W4:Y:S01]  /*52af0*/  LDL.LU R75, [R1+0x134c] ;  /* 0x00134c00014b7983 */ /* 0x000f220000300800 */
[C---:B--2---:R-:W-:Y:S11]  /*52b00*/  HMMA.1688.F32.TF32 R68, R236.reuse, R36, R240 ;  /* 0x00000024ec44723c */ /* 0x044ff600000810f0 */
        /* <DEDUP_REMOVED lines=22> */
[----:B------:R1:W-:Y:S04]  /*52c70*/  STL [R1+0x29c8], R212 ;  /* 0x0029c8d401007387 */ /* 0x0003e80000100800 */
[----:B------:R1:W-:Y:S04]  /*52c80*/  STL [R1+0x29c4], R213 ;  /* 0x0029c4d501007387 */ /* 0x0003e80000100800 */
[----:B------:R1:W-:Y:S04]  /*52c90*/  STL [R1+0x29c0], R214 ;  /* 0x0029c0d601007387 */ /* 0x0003e80000100800 */
[----:B------:R1:W-:Y:S01]  /*52ca0*/  STL [R1+0x29bc], R208 ;  /* 0x0029bcd001007387 */ /* 0x0003e20000100800 */
[C---:B---3--:R-:W-:Y:S08]  /*52cb0*/  HMMA.1688.F32.TF32 R76, R236.reuse, R44, R76 ;  /* 0x0000002cec4c723c */ /* 0x048ff0000008104c */
[----:B----4-:R-:W-:Y:S11]  /*52cc0*/  HMMA.1688.F32.TF32 R72, R236, R48, R72 ;  /* 0x00000030ec48723c */ /* 0x010ff60000081048 */
[----:B------:R-:W-:Y:S05]  /*52cd0*/  @!UPT UIADD3 URZ, URZ, URZ, URZ ;  /* 0x0000003f3f3ff290 */ /* 0x000fea000fffe03f */
        /* <DEDUP_REMOVED lines=8> */
[C---:B--2---:R-:W-:Y:S11]  /*52d60*/  HMMA.1688.F32.TF32 R68, R236.reuse, R52, R68 ;  /* 0x00000034ec44723c */ /* 0x044ff60000081044 */
[----:B------:R-:W-:Y:S11]  /*52d70*/  @!UPT UIADD3 URZ, URZ, URZ, URZ ;  /* 0x0000003f3f3ff290 */ /* 0x000ff6000fffe03f */
[----:B------:R-:W-:Y:S02]  /*52d80*/  @!UPT UIADD3 URZ, URZ, URZ, URZ ;  /* 0x0000003f3f3ff290 */ /* 0x000fe4000fffe03f */
[----:B------:R-:W-:Y:S02]  /*52d90*/  IMAD.MOV.U32 R224, RZ, RZ, R68 ;  /* 0x000000ffffe07224 */ /* 0x000fe400078e0044 */
[----:B------:R-:W-:Y:S02]  /*52da0*/  IMAD.MOV.U32 R225, RZ, RZ, R69 ;  /* 0x000000ffffe17224 */ /* 0x000fe400078e0045 */
        /* <DEDUP_REMOVED lines=12> */
[----:B------:R-:W-:Y:S01]  /*52e70*/  MOV R212, R68 ;  /* 0x0000004400d47202 */ /* 0x000fe20000000f00 */
[----:B------:R-:W-:Y:S02]  /*52e80*/  IMAD.MOV.U32 R213, RZ, RZ, R69 ;  /* 0x000000ffffd57224 */ /* 0x000fe400078e0045 */
[----:B------:R-:W-:Y:S02]  /*52e90*/  IMAD.MOV.U32 R214, RZ, RZ, R70 ;  /* 0x000000ffffd67224 */ /* 0x000fe400078e0046 */
[----:B------:R-:W-:Y:S02]  /*52ea0*/  IMAD.MOV.U32 R208, RZ, RZ, R71 ;  /* 0x000000ffffd07224 */ /* 0x000fe400078e0047 */
[----:B------:R-:W-:Y:S01]  /*52eb0*/  HMMA.1688.F32.TF32 R68, R236, R64, R240 ;  /* 0x00000040ec44723c */ /* 0x000fe200000810f0 */
[----:B------:R-:W2:Y:S04]  /*52ec0*/  LDL.LU R240, [R1+0x1190] ;  /* 0x0011900001f07983 */ /* 0x000ea80000300800 */
[----:B------:R-:W2:Y:S04]  /*52ed0*/  LDL.LU R241, [R1+0x1194] ;  /* 0x0011940001f17983 */ /* 0x000ea80000300800 */
[----:B------:R-:W2:Y:S04]  /*52ee0*/  LDL.LU R242, [R1+0x1198] ;  /* 0x0011980001f27983 */ /* 0x000ea80000300800 */
[----:B------:R-:W2:Y:S04]  /*52ef0*/  LDL.LU R243, [R1+0x119c] ;  /* 0x00119c0001f37983 */ /* 0x000ea80000300800 */
[----:B------:R-:W3:Y:S04]  /*52f00*/  LDL.LU R248, [R1+0x11a0] ;  /* 0x0011a00001f87983 */ /* 0x000ee80000300800 */
[----:B------:R-:W3:Y:S03]  /*52f10*/  LDL.LU R249, [R1+0x11a4] ;  /* 0x0011a40001f97983 */ /* 0x000ee60000300800 */
[----:B------:R-:W-:Y:S01]  /*52f20*/  IMAD.MOV.U32 R219, RZ, RZ, R68 ;  /* 0x000000ffffdb7224 */ /* 0x000fe200078e0044 */
[----:B------:R-:W3:Y:S01]  /*52f30*/  LDL.LU R250, [R1+0x11a8] ;  /* 0x0011a80001fa7983 */ /* 0x000ee20000300800 */
[----:B------:R-:W-:-:S03]  /*52f40*/  IMAD.MOV.U32 R222, RZ, RZ, R69 ;  /* 0x000000ffffde7224 */ /* 0x000fc600078e0045 */
[----:B------:R-:W3:Y:S01]  /*52f50*/  LDL.LU R251, [R1+0x11ac] ;  /* 0x0011ac0001fb7983 */ /* 0x000ee20000300800 */
[----:B------:R-:W-:-:S03]  /*52f60*/  IMAD.MOV.U32 R223, RZ, RZ, R70 ;  /* 0x000000ffffdf7224 */ /* 0x000fc600078e0046 */
[----:B------:R-:W4:Y:S01]  /*52f70*/  LDL.LU R68, [R1+0x11c0] ;  /* 0x0011c00001447983 */ /* 0x000f220000300800 */
[----:B------:R-:W-:-:S03]  /*52f80*/  IMAD.MOV.U32 R227, RZ, RZ, R71 ;  /* 0x000000ffffe37224 */ /* 0x000fc600078e0047 */
        /* <DEDUP_REMOVED lines=125> */
[----:B------:R-:W-:Y:S01]  /*53760*/  STL.64 [R1+0x8a8], R138 ;  /* 0x0008a88a01007387 */ /* 0x000fe20000100a00 */
[C---:B-1----:R-:W-:Y:S03]  /*53770*/  HMMA.1688.F32.TF32 R84, R236.reuse, R8, R84 ;  /* 0x00000008ec54723c */ /* 0x042fe60000081054 */
[----:B------:R-:W-:Y:S05]  /*53780*/  STL.64 [R1+0x8e0], R132 ;  /* 0x0008e08401007387 */ /* 0x000fea0000100a00 */
[C---:B------:R-:W-:Y:S01]  /*53790*/  HMMA.1688.F32.TF32 R88, R236.reuse, R4, R88 ;  /* 0x00000004ec58723c */ /* 0x040fe20000081058 */
[----:B------:R-:W-:Y:S04]  /*537a0*/  STL.64 [R1+0x8e8], R134 ;  /* 0x0008e88601007387 */ /* 0x000fe80000100a00 */
        /* <DEDUP_REMOVED lines=37> */
[C---:B--2---:R-:W-:Y:S03]  /*53a00*/  HMMA.1688.F32.TF32 R72, R236.reuse, R32, R248 ;  /* 0x00000020ec48723c */ /* 0x044fe600000810f8 */
[----:B------:R-:W-:Y:S04]  /*53a10*/  LDS R232, [R252+0x4c100] ;  /* 0x04c10000fce87984 */ /* 0x000fe80000000800 */
[----:B------:R-:W-:Y:S01]  /*53a20*/  LDS R234, [R252+0x4d100] ;  /* 0x04d10000fcea7984 */ /* 0x000fe20000000800 */
[C---:B-1----:R-:W-:Y:S03]  /*53a30*/  HMMA.1688.F32.TF32 R68, R236.reuse, R36, R240 ;  /* 0x00000024ec44723c */ /* 0x042fe600000810f0 */
[----:B------:R-:W-:Y:S04]  /*53a40*/  LDS R233, [R2+0x4c100] ;  /* 0x04c1000002e97984 */ /* 0x000fe80000000800 */
[----:B------:R-:W1:Y:S04]  /*53a50*/  LDS R235, [R2+0x4d100] ;  /* 0x04d1000002eb7984 */ /* 0x000e680000000800 */
        /* <DEDUP_REMOVED lines=106> */
[C---:B---3--:R-:W-:Y:S08]  /*54100*/  HMMA.1688.F32.TF32 R144, R236.reuse, R44, R144 ;  /* 0x0000002cec90723c */ /* 0x048ff00000081090 */
[C---:B------:R-:W-:Y:S08]  /*54110*/  HMMA.1688.F32.TF32 R140, R236.reuse, R48, R140 ;  /* 0x00000030ec8c723c */ /* 0x040ff0000008108c */
[C---:B------:R-:W-:Y:S08]  /*54120*/  HMMA.1688.F32.TF32 R136, R236.reuse, R52, R136 ;  /* 0x00000034ec88723c */ /* 0x040ff00000081088 */
[C---:B------:R-:W-:Y:S08]  /*54130*/  HMMA.1688.F32.TF32 R132, R236.reuse, R56, R132 ;  /* 0x00000038ec84723c */ /* 0x040ff00000081084 */
[C---:B------:R-:W-:Y:S08]  /*54140*/  HMMA.1688.F32.TF32 R128, R236.reuse, R60, R128 ;  /* 0x0000003cec80723c */ /* 0x040ff00000081080 */
[----:B----4-:R-:W-:Y:S01]  /*54150*/  HMMA.1688.F32.TF32 R124, R236, R64, R124 ;  /* 0x00000040ec7c723c */ /* 0x010fe2000008107c */
        /* <DEDUP_REMOVED lines=15> */
[C---:B---3--:R-:W-:Y:S03]  /*54250*/  HMMA.1688.F32.TF32 R124, R232.reuse, R8, R116 ;  /* 0x00000008e87c723c */ /* 0x048fe60000081074 */
[----:B------:R-:W-:Y:S04]  /*54260*/  LDS R237, [R3+0x4c180] ;  /* 0x04c1800003ed7984 */ /* 0x000fe80000000800 */
[----:B------:R-:W2:Y:S01]  /*54270*/  LDS R239, [R3+0x4d180] ;  /* 0x04d1800003ef7984 */ /* 0x000ea20000000800 */
        /* <DEDUP_REMOVED lines=51> */
[----:B------:R-:W1:Y:S11]  /*545b0*/  LDS R235, [R2+0x4d180] ;  /* 0x04d1800002eb7984 */ /* 0x000e760000000800 */
[----:B------:R-:W-:Y:S01]  /*545c0*/  @!UPT UIADD3 URZ, URZ, URZ, URZ ;  /* 0x0000003f3f3ff290 */ /* 0x000fe2000fffe03f */
[----:B------:R2:W-:Y:S04]  /*545d0*/  STL.64 [R1+0xfd0], R68 ;  /* 0x000fd04401007387 */ /* 0x0005e80000100a00 */
[----:B------:R4:W-:Y:S04]  /*545e0*/  STL.64 [R1+0xfd8], R70 ;  /* 0x000fd84601007387 */ /* 0x0009e80000100a00 */
[----:B------:R-:W3:Y:S04]  /*545f0*/  LDL.LU R245, [R1+0x7e4] ;  /* 0x0007e40001f57983 */ /* 0x000ee80000300800 */
[----:B------:R-:W3:Y:S04]  /*54600*/  LDL.LU R246, [R1+0x7e8] ;  /* 0x0007e80001f67983 */ /* 0x000ee80000300800 */
[----:B------:R-:W3:Y:S04]  /*54610*/  LDL.LU R247, [R1+0x7ec] ;  /* 0x0007ec0001f77983 */ /* 0x000ee80000300800 */
[----:B--2---:R-:W2:Y:S04]  /*54620*/  LDL.LU R68, [R1+0x7f0] ;  /* 0x0007f00001447983 */ /* 0x004ea80000300800 */
        /* <DEDUP_REMOVED lines=119> */
[----:B--2---:R-:W2:Y:S01]  /*54da0*/  LDL.LU.64 R162, [R1+0x2bd8] ;  /* 0x002bd80001a27983 */ /* 0x004ea20000300a00 */
[C---:B------:R-:W-:Y:S03]  /*54db0*/  HMMA.1688.F32.TF32 R124, R236.reuse, R48, R124 ;  /* 0x00000030ec7c723c */ /* 0x040fe6000008107c */
[----:B------:R-:W2:Y:S04]  /*54dc0*/  LDL.LU.64 R160, [R1+0x2bd0] ;  /* 0x002bd00001a07983 */ /* 0x000ea80000300a00 */
[----:B------:R-:W-:Y:S04]  /*54dd0*/  STL.64 [R1+0xfb0], R240 ;  /* 0x000fb0f001007387 */ /* 0x000fe80000100a00 */
[----:B------:R3:W-:Y:S01]  /*54de0*/  STL.64 [R1+0xfb8], R242 ;  /* 0x000fb8f201007387 */ /* 0x0007e20000100a00 */
[----:B------:R-:W-:Y:S03]  /*54df0*/  HMMA.1688.F32.TF32 R108, R236, R64, R108 ;  /* 0x00000040ec6c723c */ /* 0x000fe6000008106c */
[----:B------:R-:W-:Y:S04]  /*54e00*/  LDS R236, [R0+0x4c200] ;  /* 0x04c2000000ec7984 */ /* 0x000fe80000000800 */
[----:B---3--:R-:W3:Y:S04]  /*54e10*/  LDL.LU.64 R242, [R1+0x2bc8] ;  /* 0x002bc80001f27983 */ /* 0x008ee80000300a00 */
[----:B------:R-:W4:Y:S04]  /*54e20*/  LDL.LU.64 R240, [R1+0x2bc0] ;  /* 0x002bc00001f07983 */ /* 0x000f280000300a00 */
        /* <DEDUP_REMOVED lines=25> */
[----:B------:R1:W-:Y:S02]  /*54fc0*/  STL.64 [R1+0xc38], R110 ;  /* 0x000c386e01007387 */ /* 0x0003e40000100a00 */
[C---:B-1----:R-:W-:Y:S02]  /*54fd0*/  HMMA.1688.F32.TF32 R112, R232.reuse, R4, R104 ;  /* 0x00000004e870723c */ /* 0x042fe40000081068 */
[----:B------:R-:W-:Y:S04]  /*54fe0*/  LDS R238, [R0+0x4d200] ;  /* 0x04d2000000ee7984 */ /* 0x000fe80000000800 */
[----:B------:R-:W-:Y:S02]  /*54ff0*/  LDS R237, [R3+0x4c200] ;  /* 0x04c2000003ed7984 */ /* 0x000fe40000000800 */
[C---:B------:R-:W-:Y:S02]  /*55000*/  HMMA.1688.F32.TF32 R108, R232.reuse, R8, R100 ;  /* 0x00000008e86c723c */ /* 0x040fe40000081064 */
[----:B------:R-:W1:Y:S06]  /*55010*/  LDS R239, [R3+0x4d200] ;  /* 0x04d2000003ef7984 */ /* 0x000e6c0000000800 */
        /* <DEDUP_REMOVED lines=196> */
[----:B------:R-:W-:Y:S01]  /*55c60*/  HMMA.1688.F32.TF32 R68, R232, R12, R248 ;  /* 0x0000000ce844723c */ /* 0x000fe200000810f8 */
[----:B------:R-:W-:-:S06]  /*55c70*/  IMAD.MOV.U32 R244, RZ, RZ, R240 ;  /* 0x000000fffff47224 */ /* 0x000fcc00078e00f0 */
        /* <DEDUP_REMOVED lines=16> */
[----:B------:R-:W3:Y:S01]  /*55d80*/  LDL.LU R71, [R1+0x16c] ;  /* 0x00016c0001477983 */ /* 0x000ee20000300800 */
[----:B--2---:R-:W-:-:S03]  /*55d90*/  IMAD.MOV.U32 R72, RZ, RZ, R243 ;  /* 0x000000ffff487224 */ /* 0x004fc600078e00f3 */
[----:B------:R-:W2:Y:S01]  /*55da0*/  LDL.LU R243, [R1+0x2bac] ;  /* 0x002bac0001f37983 */ /* 0x000ea20000300800 */
[----:B------:R-:W-:-:S03]  /*55db0*/  IMAD.MOV.U32 R73, RZ, RZ, R241 ;  /* 0x000000ffff497224 */ /* 0x000fc600078e00f1 */
[----:B------:R-:W4:Y:S01]  /*55dc0*/  LDL.LU R241, [R1+0x2ba8] ;  /* 0x002ba80001f17983 */ /* 0x000f220000300800 */
[----:B------:R-:W-:Y:S01]  /*55dd0*/  IMAD.MOV.U32 R74, RZ, RZ, R242 ;  /* 0x000000ffff4a7224 */ /* 0x000fe200078e00f2 */
[----:B------:R-:W-:Y:S02]  /*55de0*/  MOV R75, R240 ;  /* 0x000000f0004b7202 */ /* 0x000fe40000000f00 */
[----:B------:R-:W3:Y:S04]  /*55df0*/  LDL.LU R242, [R1+0x2ba4] ;  /* 0x002ba40001f27983 */ /* 0x000ee80000300800 */
[----:B------:R-:W3:Y:S04]  /*55e00*/  LDL.LU R240, [R1+0x2ba0] ;  /* 0x002ba00001f07983 */ /* 0x000ee80000300800 */
[----:B------:R-:W3:Y:S04]  /*55e10*/  LDL.LU R80, [R1+0x190] ;  /* 0x0001900001507983 */ /* 0x000ee80000300800 */
[----:B------:R-:W3:Y:S01]  /*55e20*/  LDL.LU R81, [R1+0x194] ;  /* 0x0001940001517983 */ /* 0x000ee20000300800 */
[----:B--2---:R-:W-:-:S03]  /*55e30*/  IMAD.MOV.U32 R82, RZ, RZ, R243 ;  /* 0x000000ffff527224 */ /* 0x004fc600078e00f3 */
[----:B------:R-:W2:Y:S01]  /*55e40*/  LDL.LU R243, [R1+0x2b9c] ;  /* 0x002b9c0001f37983 */ /* 0x000ea20000300800 */
[----:B----4-:R-:W-:-:S03]  /*55e50*/  IMAD.MOV.U32 R83, RZ, RZ, R241 ;  /* 0x000000ffff537224 */ /* 0x010fc600078e00f1 */
[----:B------:R-:W4:Y:S01]  /*55e60*/  LDL.LU R241, [R1+0x2b98] ;  /* 0x002b980001f17983 */ /* 0x000f220000300800 */
[----:B---3--:R-:W-:-:S03]  /*55e70*/  IMAD.MOV.U32 R87, RZ, RZ, R242 ;  /* 0x000000ffff577224 */ /* 0x008fc600078e00f2 */
[----:B------:R-:W3:Y:S01]  /*55e80*/  LDL.LU R84, [R1+0x1a0] ;  /* 0x0001a00001547983 */ /* 0x000ee20000300800 */
[----:B------:R-:W-:-:S03]  /*55e90*/  IMAD.MOV.U32 R86, RZ, RZ, R240 ;  /* 0x000000ffff567224 */ /* 0x000fc600078e00f0 */
[----:B------:R-:W3:Y:S04]  /*55ea0*/  LDL.LU R85, [R1+0x1a4] ;  /* 0x0001a40001557983 */ /* 0x000ee80000300800 */
[----:B------:R-:W3:Y:S04]  /*55eb0*/  LDL.LU R240, [R1+0x2b94] ;  /* 0x002b940001f07983 */ /* 0x000ee80000300800 */
[----:B------:R-:W3:Y:S01]  /*55ec0*/  LDL.LU R242, [R1+0x2b90] ;  /* 0x002b900001f27983 */ /* 0x000ee20000300800 */
[----:B--2---:R-:W-:-:S03]  /*55ed0*/  IMAD.MOV.U32 R88, RZ, RZ, R243 ;  /* 0x000000ffff587224 */ /* 0x004fc600078e00f3 */
[----:B------:R-:W2:Y:S01]  /*55ee0*/  LDL.LU R243, [R1+0x2b8c] ;  /* 0x002b8c0001f37983 */ /* 0x000ea20000300800 */
[----:B----4-:R-:W-:-:S03]  /*55ef0*/  IMAD.MOV.U32 R89, RZ, RZ, R241 ;  /* 0x000000ffff597224 */ /* 0x010fc600078e00f1 */
[----:B------:R-:W4:Y:S04]  /*55f00*/  LDL.LU R241, [R1+0x2b88] ;  /* 0x002b880001f17983 */ /* 0x000f280000300800 */
[----:B------:R-:W4:Y:S04]  /*55f10*/  LDL.LU R90, [R1+0x1b8] ;  /* 0x0001b800015a7983 */ /* 0x000f280000300800 */
[----:B------:R-:W4:Y:S01]  /*55f20*/  LDL.LU R91, [R1+0x1bc] ;  /* 0x0001bc00015b7983 */ /* 0x000f220000300800 */
[----:B---3--:R-:W-:-:S03]  /*55f30*/  IMAD.MOV.U32 R96, RZ, RZ, R240 ;  /* 0x000000ffff607224 */ /* 0x008fc600078e00f0 */
[----:B------:R-:W3:Y:S01]  /*55f40*/  LDL.LU R240, [R1+0x2b84] ;  /* 0x002b840001f07983 */ /* 0x000ee20000300800 */
[----:B------:R-:W-:-:S03]  /*55f50*/  IMAD.MOV.U32 R97, RZ, RZ, R242 ;  /* 0x000000ffff617224 */ /* 0x000fc600078e00f2 */
        /* <DEDUP_REMOVED lines=45> */
[----:B---3--:R-:W-:-:S02]  /*56230*/  IMAD.MOV.U32 R107, RZ, RZ, R240 ;  /* 0x000000ffff6b7224 */ /* 0x008fc400078e00f0 */
[----:B------:R-:W-:Y:S01]  /*56240*/  IMAD.MOV.U32 R105, RZ, RZ, R242 ;  /* 0x000000ffff697224 */ /* 0x000fe200078e00f2 */
[----:B------:R-:W1:Y:S01]  /*56250*/  LDL.LU R240, [R1+0xa0] ;  /* 0x0000a00001f07983 */ /* 0x000e620000300800 */
[----:B--2---:R-:W-:Y:S02]  /*56260*/  IMAD.MOV.U32 R104, RZ, RZ, R243 ;  /* 0x000000ffff687224 */ /* 0x004fe400078e00f3 */
[----:B----4-:R-:W-:Y:S02]  /*56270*/  IMAD.MOV.U32 R106, RZ, RZ, R241 ;  /* 0x000000ffff6a7224 */ /* 0x010fe400078e00f1 */
[----:B------:R-:W1:Y:S04]  /*56280*/  LDL.LU R241, [R1+0xa4] ;  /* 0x0000a40001f17983 */ /* 0x000e680000300800 */
[----:B------:R-:W1:Y:S04]  /*56290*/  LDL.LU R242, [R1+0xa8] ;  /* 0x0000a80001f27983 */ /* 0x000e680000300800 */
[----:B------:R-:W1:Y:S04]  /*562a0*/  LDL.LU R243, [R1+0xac] ;  /* 0x0000ac0001f37983 */ /* 0x000e680000300800 */
        /* <DEDUP_REMOVED lines=28> */
[C---:B------:R-:W-:Y:S08]  /*56470*/  HMMA.1688.F32.TF32 R152, R232.reuse, R20, R152 ;  /* 0x00000014e898723c */ /* 0x040ff00000081098 */
[C---:B------:R-:W-:Y:S11]  /*56480*/  HMMA.1688.F32.TF32 R156, R232.reuse, R16, R156 ;  /* 0x00000010e89c723c */ /* 0x040ff6000008109c */
[----:B------:R-:W-:Y:S11]  /*56490*/  @!UPT UIADD3 URZ, URZ, URZ, URZ ;  /* 0x0000003f3f3ff290 */ /* 0x000ff6000fffe03f */
[----:B------:R-:W-:Y:S01]  /*564a0*/  @!UPT UIADD3 URZ, URZ, URZ, URZ ;  /* 0x0000003f3f3ff290 */ /* 0x000fe2000fffe03f */
[----:B------:R-:W-:Y:S04]  /*564b0*/  STL.64 [R1+0xcc0], R156 ;  /* 0x000cc09c01007387 */ /* 0x000fe80000100a00 */
[----:B------:R3:W-:Y:S04]  /*564c0*/  STL.64 [R1+0xcc8], R158 ;  /* 0x000cc89e01007387 */ /* 0x0007e80000100a00 */
[----:B---3--:R-:W3:Y:S04]  /*564d0*/  LDL.LU.64 R158, [R1+0x2b70] ;  /* 0x002b7000019e7983 */ /* 0x008ee80000300a00 */
[----:B------:R-:W3:Y:S04]  /*564e0*/  LDL.LU.64 R156, [R1+0x2b68] ;  /* 0x002b6800019c7983 */ /* 0x000ee80000300a00 */
[----:B------:R-:W-:Y:S04]  /*564f0*/  STL.64 [R1+0x620], R152 ;  /* 0x0006209801007387 */ /* 0x000fe80000100a00 */
[----:B------:R1:W-:Y:S04]  /*56500*/  STL.64 [R1+0x628], R154 ;  /* 0x0006289a01007387 */ /* 0x0003e80000100a00 */
[----:B-1----:R-:W3:Y:S04]  /*56510*/  LDL.LU.64 R154, [R1+0x2b60] ;  /* 0x002b6000019a7983 */ /* 0x002ee80000300a00 */
[----:B------:R-:W3:Y:S01]  /*56520*/  LDL.LU.64 R152, [R1+0x2b58] ;  /* 0x002b580001987983 */ /* 0x000ee20000300a00 */
[C---:B------:R-:W-:Y:S11]  /*56530*/  HMMA.1688.F32.TF32 R240, R232.reuse, R24, R240 ;  /* 0x00000018e8f0723c */ /* 0x040ff600000810f0 */
[----:B------:R-:W-:Y:S11]  /*56540*/  @!UPT UIADD3 URZ, URZ, URZ, URZ ;  /* 0x0000003f3f3ff290 */ /* 0x000ff6000fffe03f */
[----:B------:R-:W-:Y:S01]  /*56550*/  @!UPT UIADD3 URZ, URZ, URZ, URZ ;  /* 0x0000003f3f3ff290 */ /* 0x000fe2000fffe03f */
        /* <DEDUP_REMOVED lines=8> */
[----:B------:R1:W-:Y:S02]  /*565e0*/  STL.64 [R1+0x608], R150 ;  /* 0x0006089601007387 */ /* 0x0003e40000100a00 */
[C---:B-1----:R-:W-:Y:S08]  /*565f0*/  HMMA.1688.F32.TF32 R148, R232.reuse, R32, R144 ;  /* 0x00000020e894723c */ /* 0x042ff00000081090 */
[C---:B------:R-:W-:Y:S08]  /*56600*/  HMMA.1688.F32.TF32 R144, R232.reuse, R36, R140 ;  /* 0x00000024e890723c */ /* 0x040ff0000008108c */
[C---:B--2---:R-:W-:Y:S08]  /*56610*/  HMMA.1688.F32.TF32 R140, R232.reuse, R40, R136 ;  /* 0x00000028e88c723c */ /* 0x044ff00000081088 */
[C---:B------:R-:W-:Y:S08]  /*56620*/  HMMA.1688.F32.TF32 R136, R232.reuse, R44, R132 ;  /* 0x0000002ce888723c */ /* 0x040ff00000081084 */
[C---:B------:R-:W-:Y:S08]  /*56630*/  HMMA.1688.F32.TF32 R132, R232.reuse, R48, R128 ;  /* 0x00000030e884723c */ /* 0x040ff00000081080 */
[C---:B------:R-:W-:Y:S08]  /*56640*/  HMMA.1688.F32.TF32 R128, R232.reuse, R52, R124 ;  /* 0x00000034e880723c */ /* 0x040ff0000008107c */
[C---:B----4-:R-:W-:Y:S08]  /*56650*/  HMMA.1688.F32.TF32 R124, R232.reuse, R56, R120 ;  /* 0x00000038e87c723c */ /* 0x050ff00000081078 */
        /* <DEDUP_REMOVED lines=23> */
[----:B------:R-:W-:Y:S08]  /*567d0*/  HMMA.1688.F32.TF32 R72, R236, R52, R244 ;  /* 0x00000034ec48723c */ /* 0x000ff000000810f4 */
[----:B---3--:R-:W-:Y:S01]  /*567e0*/  HMMA.1688.F32.TF32 R116, R232, R64, R240 ;  /* 0x00000040e874723c */ /* 0x008fe200000810f0 */
[----:B------:R-:W-:Y:S04]  /*567f0*/  LDS R232, [R252+0x4c280] ;  /* 0x04c28000fce87984 */ /* 0x000fe80000000800 */
[----:B------:R-:W-:Y:S04]  /*56800*/  LDS R234, [R252+0x4d280] ;  /* 0x04d28000fcea7984 */ /* 0x000fe80000000800 */
[----:B------:R-:W-:Y:S04]  /*56810*/  LDS R233, [R2+0x4c280] ;  /* 0x04c2800002e97984 */ /* 0x000fe80000000800 */
[----:B------:R-:W1:Y:S04]  /*56820*/  LDS R235, [R2+0x4d280] ;  /* 0x04d2800002eb7984 */ /* 0x000e680000000800 */
[----:B------:R-:W-:Y:S04]  /*56830*/  LDS R241, [R2+0x4c380] ;  /* 0x04c3800002f17984 */ /* 0x000fe80000000800 */
[----:B------:R-:W-:Y:S04]  /*56840*/  LDS R243, [R2+0x4d380] ;  /* 0x04d3800002f37984 */ /* 0x000fe80000000800 */
[----:B------:R-:W-:Y:S04]  /*56850*/  STL.64 [R1+0x690], R116 ;  /* 0x0006907401007387 */ /* 0x000fe80000100a00 */
[----:B------:R2:W-:Y:S04]  /*56860*/  STL.64 [R1+0x698], R118 ;  /* 0x0006987601007387 */ /* 0x0005e80000100a00 */
[----:B------:R-:W-:Y:S04]  /*56870*/  LDS R240, [R252+0x4c380] ;  /* 0x04c38000fcf07984 */ /* 0x000fe80000000800 */
[----:B------:R-:W-:Y:S01]  /*56880*/  LDS R242, [R252+0x4d380] ;  /* 0x04d38000fcf27984 */ /* 0x000fe20000000800 */
[C---:B--2---:R-:W-:Y:S08]  /*56890*/  HMMA.1688.F32.TF32 R116, R236.reuse, R8, R108 ;  /* 0x00000008ec74723c */ /* 0x044ff0000008106c */
[C---:B------:R-:W-:Y:S08]  /*568a0*/  HMMA.1688.F32.TF32 R108, R236.reuse, R16, R100 ;  /* 0x00000010ec6c723c */ /* 0x040ff00000081064 */
[C---:B------:R-:W-:Y:S08]  /*568b0*/  HMMA.1688.F32.TF32 R100, R236.reuse, R24, R92 ;  /* 0x00000018ec64723c */ /* 0x040ff0000008105c */
        /* <DEDUP_REMOVED lines=124> */
[C---:B-1----:R-:W-:Y:S08]  /*57080*/  HMMA.1688.F32.TF32 R84, R232.reuse, R60, R84 ;  /* 0x0000003ce854723c */ /* 0x042ff00000081054 */
[C---:B--2---:R-:W-:Y:S08]  /*57090*/  HMMA.1688.F32.TF32 R88, R232.reuse, R56, R88 ;  /* 0x00000038e858723c */ /* 0x044ff00000081058 */
[C---:B----4-:R-:W-:Y:S08]  /*570a0*/  HMMA.1688.F32.TF32 R80, R232.reuse, R64, R80 ;  /* 0x00000040e850723c */ /* 0x050ff00000081050 */
[C---:B---3--:R-:W-:Y:S08]  /*570b0*/  HMMA.1688.F32.TF32 R96, R232.reuse, R48, R96 ;  /* 0x00000030e860723c */ /* 0x048ff00000081060 */
        /* <DEDUP_REMOVED lines=199> */
[----:B------:R1:W-:Y:S04]  /*57d30*/  LDS R238, [R0+0x4d380] ;  /* 0x04d3800000ee7984 */ /* 0x0003e80000000800 */
[----:B------:R2:W-:Y:S04]  /*57d40*/  STL.64 [R1+0x958], R110 ;  /* 0x0009586e01007387 */ /* 0x0005e80000100a00 */
[----:B-1----:R-:W3:Y:S04]  /*57d50*/  LDL.LU R0, [R1+0x2b44] ;  /* 0x002b440001007983 */ /* 0x002ee80000300800 */
[----:B------:R-:W-:Y:S01]  /*57d60*/  STL.64 [R1+0xfe0], R104 ;  /* 0x000fe06801007387 */ /* 0x000fe20000100a00 */
[C---:B--2---:R-:W-:Y:S03]  /*57d70*/  HMMA.1688.F32.TF32 R108, R232.reuse, R8, R100 ;  /* 0x00000008e86c723c */ /* 0x044fe60000081064 */
[----:B------:R1:W-:Y:S04]  /*57d80*/  STL.64 [R1+0xfe8], R106 ;  /* 0x000fe86a01007387 */ /* 0x0003e80000100a00 */
[----:B------:R-:W2:Y:S01]  /*57d90*/  LDL.LU R2, [R1+0x2b40] ;  /* 0x002b400001027983 */ /* 0x000ea20000300800 */
[C---:B------:R-:W-:Y:S03]  /*57da0*/  HMMA.1688.F32.TF32 R100, R232.reuse, R16, R92 ;  /* 0x00000010e864723c */ /* 0x040fe6000008105c */
[----:B------:R-:W-:Y:S04]  /*57db0*/  LDS R237, [R3+0x4c380] ;  /* 0x04c3800003ed7984 */ /* 0x000fe80000000800 */
[----:B------:R-:W4:Y:S01]  /*57dc0*/  LDS R239, [R3+0x4d380] ;  /* 0x04d3800003ef7984 */ /* 0x000f220000000800 */
[C---:B-1----:R-:W-:Y:S08]  /*57dd0*/  HMMA.1688.F32.TF32 R104, R232.reuse, R12, R96 ;  /* 0x0000000ce868723c */ /* 0x042ff00000081060 */
        /* <DEDUP_REMOVED lines=122> */
[C---:B----4-:R-:W-:Y:S08]  /*58580*/  HMMA.1688.F32.TF32 R84, R236.reuse, R52, R84 ;  /* 0x00000034ec54723c */ /* 0x050ff00000081054 */
[C---:B--2---:R-:W-:Y:S08]  /*58590*/  HMMA.1688.F32.TF32 R88, R236.reuse, R48, R88 ;  /* 0x00000030ec58723c */ /* 0x044ff00000081058 */
[C---:B---3--:R-:W-:Y:S08]  /*585a0*/  HMMA.1688.F32.TF32 R96, R236.reuse, R40, R96 ;  /* 0x00000028ec60723c */ /* 0x048ff00000081060 */
        /* <DEDUP_REMOVED lines=9> */
[----:B------:R-:W-:Y:S07]  /*58640*/  HMMA.1688.F32.TF32 R232, R232, R64, R136 ;  /* 0x00000040e8e8723c */ /* 0x000fee0000081088 */
[----:B------:R-:W-:Y:S01]  /*58650*/  STL.64 [R1+0x12a0], R148 ;  /* 0x0012a09401007387 */ /* 0x000fe20000100a00 */
[C---:B------:R-:W-:Y:S03]  /*58660*/  HMMA.1688.F32.TF32 R132, R236.reuse, R4, R132 ;  /* 0x00000004ec84723c */ /* 0x040fe60000081084 */
[----:B------:R1:W-:Y:S04]  /*58670*/  STL.64 [R1+0x12a8], R150 ;  /* 0x0012a89601007387 */ /* 0x0003e80000100a00 */
[----:B-1----:R-:W2:Y:S04]  /*58680*/  LDL.LU.64 R150, [R1+0x2b38] ;  /* 0x002b380001967983 */ /* 0x002ea80000300a00 */
[----:B------:R-:W2:Y:S01]  /*58690*/  LDL.LU.64 R148, [R1+0x2b30] ;  /* 0x002b300001947983 */ /* 0x000ea20000300a00 */
[C---:B------:R-:W-:Y:S03]  /*586a0*/  HMMA.1688.F32.TF32 R124, R236.reuse, R12, R124 ;  /* 0x0000000cec7c723c */ /* 0x040fe6000008107c */
        /* <DEDUP_REMOVED lines=9> */
[----:B------:R-:W2:Y:S04]  /*58740*/  LDL.LU.64 R138, [R1+0x2b08] ;  /* 0x002b0800018a7983 */ /* 0x000ea80000300a00 */
[----:B------:R-:W2:Y:S04]  /*58750*/  LDL.LU.64 R136, [R1+0x2b00] ;  /* 0x002b000001887983 */ /* 0x000ea80000300a00 */
[----:B------:R1:W-:Y:S04]  /*58760*/  STL.64 [R1+0x13a0], R232 ;  /* 0x0013a0e801007387 */ /* 0x0003e80000100a00 */
[----:B------:R1:W-:Y:S04]  /*58770*/  STL.64 [R1+0x13a8], R234 ;  /* 0x0013a8ea01007387 */ /* 0x0003e80000100a00 */
[----:B-1----:R-:W2:Y:S04]  /*58780*/  LDL.LU R232, [R1] ;  /* 0x0000000001e87983 */ /* 0x002ea80000300800 */
[----:B------:R-:W2:Y:S04]  /*58790*/  LDL.LU R233, [R1+0x4] ;  /* 0x0000040001e97983 */ /* 0x000ea80000300800 */
[----:B------:R-:W2:Y:S04]  /*587a0*/  LDL.LU R234, [R1+0x8] ;  /* 0x0000080001ea7983 */ /* 0x000ea80000300800 */
[----:B------:R-:W2:Y:S04]  /*587b0*/  LDL.LU R235, [R1+0xc] ;  /* 0x00000c0001eb7983 */ /* 0x000ea80000300800 */
        /* <DEDUP_REMOVED lines=67> */
[----:B------:R-:W3:Y:S04]  /*58bf0*/  LDL.LU.64 R74, [R1+0x2a08] ;  /* 0x002a0800014a7983 */ /* 0x000ee80000300a00 */
[----:B------:R-:W3:Y:S04]  /*58c00*/  LDL.LU.64 R72, [R1+0x2a00] ;  /* 0x002a000001487983 */ /* 0x000ee80000300a00 */
[----:B------:R1:W-:Y:S04]  /*58c10*/  STL.64 [R1+0x1290], R236 ;  /* 0x001290ec01007387 */ /* 0x0003e80000100a00 */
[----:B------:R4:W-:Y:S04]  /*58c20*/  STL.64 [R1+0x1298], R238 ;  /* 0x001298ee01007387 */ /* 0x0009e80000100a00 */
[----:B-1----:R-:W3:Y:S04]  /*58c30*/  LDL.LU R236, [R1+0x110] ;  /* 0x0001100001ec7983 */ /* 0x002ee80000300800 */
[----:B------:R-:W3:Y:S04]  /*58c40*/  LDL.LU R237, [R1+0x114] ;  /* 0x0001140001ed7983 */ /* 0x000ee80000300800 */
[----:B------:R-:W-:Y:S04]  /*58c50*/  STL.64 [R1+0x1280], R68 ;  /* 0x0012804401007387 */ /* 0x000fe80000100a00 */
[----:B------:R1:W-:Y:S01]  /*58c60*/  STL.64 [R1+0x1288], R70 ;  /* 0x0012884601007387 */ /* 0x0003e20000100a00 */
[----:B----4-:R-:W-:-:S02]  /*58c70*/  IMAD.MOV.U32 R239, RZ, RZ, R0 ;  /* 0x000000ffffef7224 */ /* 0x010fc400078e0000 */
[----:B------:R-:W-:Y:S01]  /*58c80*/  IMAD.MOV.U32 R0, RZ, RZ, R251 ;  /* 0x000000ffff007224 */ /* 0x000fe200078e00fb */
[----:B-1----:R-:W4:Y:S04]  /*58c90*/  LDL.LU.64 R70, [R1+0x29f8] ;  /* 0x0029f80001467983 */ /* 0x002f280000300a00 */
[----:B------:R-:W4:Y:S04]  /*58ca0*/  LDL.LU.64 R68, [R1+0x29f0] ;  /* 0x0029f00001447983 */ /* 0x000f280000300a00 */
[----:B------:R-:W-:Y:S04]  /*58cb0*/  STL.64 [R1+0x1270], R244 ;  /* 0x001270f401007387 */ /* 0x000fe80000100a00 */
[----:B------:R1:W-:Y:S04]  /*58cc0*/  STL.64 [R1+0x1278], R246 ;  /* 0x001278f601007387 */ /* 0x0003e80000100a00 */
[----:B-1----:R-:W4:Y:S04]  /*58cd0*/  LDL.LU.64 R246, [R1+0x29e8] ;  /* 0x0029e80001f67983 */ /* 0x002f280000300a00 */
[----:B------:R-:W4:Y:S04]  /*58ce0*/  LDL.LU.64 R244, [R1+0x29e0] ;  /* 0x0029e00001f47983 */ /* 0x000f280000300a00 */
[----:B------:R-:W-:Y:S04]  /*58cf0*/  STL.64 [R1+0x1260], R248 ;  /* 0x001260f801007387 */ /* 0x000fe80000100a00 */
[----:B------:R1:W-:Y:S04]  /*58d00*/  STL [R1+0x1268], R250 ;  /* 0x001268fa01007387 */ /* 0x0003e80000100800 */
[----:B-1----:R-:W4:Y:S04]  /*58d10*/  LDL.LU.64 R250, [R1+0x29d8] ;  /* 0x0029d80001fa7983 */ /* 0x002f280000300a00 */
[----:B------:R-:W4:Y:S04]  /*58d20*/  LDL.LU.64 R248, [R1+0x29d0] ;  /* 0x0029d00001f87983 */ /* 0x000f280000300a00 */
[----:B------:R1:W-:Y:S04]  /*58d30*/  STL [R1+0x28d8], R0 ;  /* 0x0028d80001007387 */ /* 0x0003e80000100800 */
[----:B-1----:R-:W4:Y:S01]  /*58d40*/  LDL.LU R0, [R1+0x824] ;  /* 0x0008240001007983 */ /* 0x002f220000300800 */
[----:B------:R-:W-:Y:S01]  /*58d50*/  MOV R238, R2 ;  /* 0x0000000200ee7202 */ /* 0x000fe20000000f00 */
[----:B--2---:R-:W-:Y:S11]  /*58d60*/  HMMA.1688.F32.TF32 R232, R240, R20, R232 ;  /* 0x00000014f0e8723c */ /* 0x004ff600000810e8 */
[----:B------:R-:W-:Y:S11]  /*58d70*/  @!UPT UIADD3 URZ, URZ, URZ, URZ ;  /* 0x0000003f3f3ff290 */ /* 0x000ff6000fffe03f */
[----:B------:R-:W-:Y:S02]  /*58d80*/  @!UPT UIADD3 URZ, URZ, URZ, URZ ;  /* 0x0000003f3f3ff290 */ /* 0x000fe4000fffe03f */
[----:B------:R-:W-:Y:S02]  /*58d90*/  IMAD.MOV.U32 R12, RZ, RZ, R232 ;  /* 0x000000ffff0c7224 */ /* 0x000fe400078e00e8 */
[----:B------:R-:W-:Y:S02]  /*58da0*/  IMAD.MOV.U32 R8, RZ, RZ, R233 ;  /* 0x000000ffff087224 */ /* 0x000fe400078e00e9 */
[----:B------:R-:W-:Y:S01]  /*58db0*/  IMAD.MOV.U32 R5, RZ, RZ, R234 ;  /* 0x000000ffff057224 */ /* 0x000fe200078e00ea */
[----:B------:R-:W-:Y:S01]  /*58dc0*/  LDS R233, [R3+0x4e000] ;  /* 0x04e0000003e97984 */ /* 0x000fe20000000800 */
[----:B------:R-:W-:-:S03]  /*58dd0*/  IMAD.MOV.U32 R4, RZ, RZ, R235 ;  /* 0x000000ffff047224 */ /* 0x000fc600078e00eb */
[----:B------:R-:W-:Y:S01]  /*58de0*/  LDS R235, [R3+0x4f000] ;  /* 0x04f0000003eb7984 */ /* 0x000fe20000000800 */
[C---:B---3--:R-:W-:Y:S11]  /*58df0*/  HMMA.1688.F32.TF32 R236, R240.reuse, R16, R236 ;  /* 0x00000010f0ec723c */ /* 0x048ff600000810ec */
[----:B------:R-:W-:Y:S11]  /*58e00*/  @!UPT UIADD3 URZ, URZ, URZ, URZ ;  /* 0x0000003f3f3ff290 */ /* 0x000ff6000fffe03f */
[----:B------:R-:W-:Y:S01]  /*58e10*/  @!UPT UIADD3 URZ, URZ, URZ, URZ ;  /* 0x0000003f3f3ff290 */ /* 0x000fe2000fffe03f */
[----:B------:R-:W-:Y:S04]  /*58e20*/  STL.64 [R1+0x1250], R236 ;  /* 0x001250ec01007387 */ /* 0x000fe80000100a00 */
[----:B------:R1:W-:Y:S01]  /*58e30*/  STL.64 [R1+0x1258], R238 ;  /* 0x001258ee01007387 */ /* 0x0003e20000100a00 */
[C---:B----4-:R-:W-:Y:S03]  /*58e40*/  HMMA.1688.F32.TF32 R248, R240.reuse, R24, R248 ;  /* 0x00000018f0f8723c */ /* 0x050fe600000810f8 */
[----:B------:R-:W2:Y:S05]  /*58e50*/  LDL.LU R24, [R1+0x820] ;  /* 0x0008200001187983 */ /* 0x000eaa0000300800 */
[C---:B-1----:R-:W-:Y:S01]  /*58e60*/  HMMA.1688.F32.TF32 R236, R240.reuse, R28, R244 ;  /* 0x0000001cf0ec723c */ /* 0x042fe200000810f4 */
[----:B------:R-:W-:Y:S07]  /*58e70*/  LDS R232, [R0+0x4e000] ;  /* 0x04e0000000e87984 */ /* 0x000fee0000000800 */
[----:B------:R-:W-:Y:S01]  /*58e80*/  HMMA.1688.F32.TF32 R68, R240, R32, R68 ;  /* 0x00000020f044723c */ /* 0x000fe20000081044 */
[----:B------:R-:W1:Y:S06]  /*58e90*/  LDS R234, [R0+0x4f000] ;  /* 0x04f0000000ea7984 */ /* 0x000e6c0000000800 */
[----:B------:R-:W-:Y:S04]  /*58ea0*/  STL.64 [R1+0x13d0], R248 ;  /* 0x0013d0f801007387 */ /* 0x000fe80000100a00 */
[----:B------:R-:W-:Y:S04]  /*58eb0*/  STL.64 [R1+0x13d8], R250 ;  /* 0x0013d8fa01007387 */ /* 0x000fe80000100a00 */
[----:B------:R-:W-:Y:S04]  /*58ec0*/  STL.64 [R1+0x13c0], R236 ;  /* 0x0013c0ec01007387 */ /* 0x000fe80000100a00 */
[----:B------:R-:W-:Y:S04]  /*58ed0*/  STL.64 [R1+0x13c8], R238 ;  /* 0x0013c8ee01007387 */ /* 0x000fe80000100a00 */
[----:B------:R3:W-:Y:S01]  /*58ee0*/  STL.64 [R1+0x1400], R68 ;  /* 0x0014004401007387 */ /* 0x0007e20000100a00 */
[----:B------:R-:W-:-:S02]  /*58ef0*/  IMAD.MOV.U32 R2, RZ, RZ, R70 ;  /* 0x000000ffff027224 */ /* 0x000fc400078e0046 */
[----:B------:R-:W-:Y:S01]  /*58f00*/  IMAD.MOV.U32 R9, RZ, RZ, R71 ;  /* 0x000000ffff097224 */ /* 0x000fe200078e0047 */
[----:B------:R-:W-:Y:S04]  /*58f10*/  LDS R248, [R252+0x4e000] ;  /* 0x04e00000fcf87984 */ /* 0x000fe80000000800 */
[----:B------:R-:W-:Y:S01]  /*58f20*/  LDS R250, [R252+0x4f000] ;  /* 0x04f00000fcfa7984 */ /* 0x000fe20000000800 */
[C---:B---3--:R-:W-:Y:S11]  /*58f30*/  HMMA.1688.F32.TF32 R68, R240.reuse, R36, R72 ;  /* 0x00000024f044723c */ /* 0x048ff60000081048 */
[----:B------:R-:W-:Y:S11]  /*58f40*/  @!UPT UIADD3 URZ, URZ, URZ, URZ ;  /* 0x0000003f3f3ff290 */ /* 0x000ff6000fffe03f */
[----:B------:R-:W-:Y:S02]  /*58f50*/  @!UPT UIADD3 URZ, URZ, URZ, URZ ;  /* 0x0000003f3f3ff290 */ /* 0x000fe4000fffe03f */
[----:B------:R-:W-:Y:S02]  /*58f60*/  IMAD.MOV.U32 R37, RZ, RZ, R68 ;  /* 0x000000ffff257224 */ /* 0x000fe400078e0044 */
[----:B------:R-:W-:Y:S02]  /*58f70*/  IMAD.MOV.U32 R36, RZ, RZ, R69 ;  /* 0x000000ffff247224 */ /* 0x000fe400078e0045 */
[----:B------:R-:W-:Y:S02]  /*58f80*/  IMAD.MOV.U32 R16, RZ, RZ, R70 ;  /* 0x000000ffff107224 */ /* 0x000fe400078e0046 */
[----:B------:R-:W-:Y:S02]  /*58f90*/  IMAD.MOV.U32 R13, RZ, RZ, R71 ;  /* 0x000000ffff0d7224 */ /* 0x000fe400078e0047 */
[C---:B------:R-:W-:Y:S08]  /*58fa0*/  HMMA.1688.F32.TF32 R68, R240.reuse, R40, R76 ;  /* 0x00000028f044723c */ /* 0x040ff0000008104c */
[C---:B------:R-:W-:Y:S11]  /*58fb0*/  HMMA.1688.F32.TF32 R72, R240.reuse, R48, R84 ;  /* 0x00000030f048723c */ /* 0x040ff60000081054 */
[----:B------:R-:W-:Y:S05]  /*58fc0*/  @!UPT UIADD3 URZ, URZ, URZ, URZ ;  /* 0x0000003f3f3ff290 */ /* 0x000fea000fffe03f */
[----:B------:R-:W-:Y:S01]  /*58fd0*/  IMAD.MOV.U32 R33, RZ, RZ, R68 ;  /* 0x000000ffff217224 */ /* 0x000fe200078e0044 */
[----:B------:R-:W-:Y:S01]  /*58fe0*/  MOV R29, R70 ;  /* 0x00000046001d7202 */ /* 0x000fe20000000f00 */
[----:B------:R-:W-:Y:S02]  /*58ff0*/  IMAD.MOV.U32 R32, RZ, RZ, R69 ;  /* 0x000000ffff207224 */ /* 0x000fe400078e0045 */
[----:B------:R-:W-:Y:S02]  /*59000*/  IMAD.MOV.U32 R28, RZ, RZ, R71 ;  /* 0x000000ffff1c7224 */ /* 0x000fe400078e0047 */
[C---:B------:R-:W-:Y:S01]  /*59010*/  HMMA.1688.F32.TF32 R68, R240.reuse, R44, R80 ;  /* 0x0000002cf044723c */ /* 0x040fe20000081050 */
[----:B------:R-:W-:Y:S04]  /*59020*/  STL.64 [R1+0x1470], R72 ;  /* 0x0014704801007387 */ /* 0x000fe80000100a00 */
[----:B------:R3:W-:Y:S03]  /*59030*/  STL.64 [R1+0x1478], R74 ;  /* 0x0014784a01007387 */ /* 0x0007e60000100a00 */
[C---:B------:R-:W-:Y:S08]  /*59040*/  HMMA.1688.F32.TF32 R76, R240.reuse, R56, R92 ;  /* 0x00000038f04c723c */ /* 0x040ff0000008105c */
[----:B---3--:R-:W-:Y:S08]  /*59050*/  HMMA.1688.F32.TF32 R72, R240, R60, R96 ;  /* 0x0000003cf048723c */ /* 0x008ff00000081060 */
[----:B------:R-:W-:-:S02]  /*59060*/  IMAD.MOV.U32 R25, RZ, RZ, R68 ;  /* 0x000000ffff197224 */ /* 0x000fc400078e0044 */
[----:B------:R-:W-:Y:S02]  /*59070*/  IMAD.MOV.U32 R21, RZ, RZ, R69 ;  /* 0x000000ffff157224 */ /* 0x000fe400078e0045 */
[----:B------:R-:W-:Y:S02]  /*59080*/  IMAD.MOV.U32 R20, RZ, RZ, R70 ;  /* 0x000000ffff147224 */ /* 0x000fe400078e0046 */
[----:B------:R-:W-:Y:S02]  /*59090*/  IMAD.MOV.U32 R17, RZ, RZ, R71 ;  /* 0x000000ffff117224 */ /* 0x000fe400078e0047 */
[C---:B------:R-:W-:Y:S11]  /*590a0*/  HMMA.1688.F32.TF32 R68, R240.reuse, R52, R88 ;  /* 0x00000034f044723c */ /* 0x040ff60000081058 */
[----:B------:R-:W-:Y:S11]  /*590b0*/  @!UPT UIADD3 URZ, URZ, URZ, URZ ;  /* 0x0000003f3f3ff290 */ /* 0x000ff6000fffe03f */
[----:B------:R-:W-:Y:S01]  /*590c0*/  @!UPT UIADD3 URZ, URZ, URZ, URZ ;  /* 0x0000003f3f3ff290 */ /* 0x000fe2000fffe03f */
[----:B------:R-:W-:Y:S04]  /*590d0*/  STL.64 [R1+0x1460], R68 ;  /* 0x0014604401007387 */ /* 0x000fe80000100a00 */
[----:B------:R3:W-:Y:S04]  /*590e0*/  STL.64 [R1+0x1468], R70 ;  /* 0x0014684601007387 */ /* 0x0007e80000100a00 */
[----:B------:R-:W-:Y:S04]  /*590f0*/  STL.64 [R1+0x1450], R76 ;  /* 0x0014504c01007387 */ /* 0x000fe80000100a00 */
[----:B------:R-:W-:Y:S01]  /*59100*/  STL.64 [R1+0x1458], R78 ;  /* 0x0014584e01007387 */ /* 0x000fe20000100a00 */
[----:B---3--:R-:W-:Y:S03]  /*59110*/  HMMA.1688.F32.TF32 R68, R240, R64, R100 ;  /* 0x00000040f044723c */ /* 0x008fe60000081064 */
[----:B------:R-:W-:Y:S04]  /*59120*/  STL.64 [R1+0x1440], R72 ;  /* 0x0014404801007387 */ /* 0x000fe80000100a00 */
[----:B------:R1:W-:Y:S02]  /*59130*/  STL.64 [R1+0x1448], R74 ;  /* 0x0014484a01007387 */ /* 0x0003e40000100a00 */
[C---:B-1----:R-:W-:Y:S11]  /*59140*/  HMMA.1688.F32.TF32 R72, R232.reuse, R6, R104 ;  /* 0x00000006e848723c */ /* 0x042ff60000081068 */
[----:B------:R-:W-:Y:S03]  /*59150*/  @!UPT UIADD3 URZ, URZ, URZ, URZ ;  /* 0x0000003f3f3ff290 */ /* 0x000fe6000fffe03f */
[----:B------:R-:W-:Y:S04]  /*59160*/  STL.64 [R1+0x1410], R68 ;  /* 0x0014104401007387 */ /* 0x000fe80000100a00 */
[----:B------:R1:W-:Y:S01]  /*59170*/  STL.64 [R1+0x1418], R70 ;  /* 0x0014184601007387 */ /* 0x0003e20000100a00 */
[C---:B------:R-:W-:Y:S08]  /*59180*/  HMMA.1688.F32.TF32 R76, R232.reuse, R14, R112 ;  /* 0x0000000ee84c723c */ /* 0x040ff00000081070 */
[C---:B-1----:R-:W-:Y:S01]  /*59190*/  HMMA.1688.F32.TF32 R68, R232.reuse, R10, R108 ;  /* 0x0000000ae844723c */ /* 0x042fe2000008106c */
[----:B------:R-:W-:Y:S04]  /*591a0*/  STL.64 [R1+0xde0], R72 ;  /* 0x000de04801007387 */ /* 0x000fe80000100a00 */
[----:B------:R1:W-:Y:S03]  /*591b0*/  STL.64 [R1+0xde8], R74 ;  /* 0x000de84a01007387 */ /* 0x0003e60000100a00 */
[C---:B-1----:R-:W-:Y:S11]  /*591c0*/  HMMA.1688.F32.TF32 R72, R232.reuse, R18, R116 ;  /* 0x00000012e848723c */ /* 0x042ff60000081074 */
[----:B------:R-:W-:Y:S04]  /*591d0*/  @!UPT UIADD3 URZ, URZ, URZ, URZ ;  /* 0x0000003f3f3ff290 */ /* 0x000fe8000fffe03f */
        /* <DEDUP_REMOVED lines=16> */
[C---:B---3--:R-:W-:Y:S03]  /*592e0*/  HMMA.1688.F32.TF32 R76, R232.reuse, R38, R136 ;  /* 0x00000026e84c723c */ /* 0x048fe60000081088 */
[----:B--2---:R-:W-:Y:S04]  /*592f0*/  LDS R249, [R24+0x4e000] ;  /* 0x04e0000018f97984 */ /* 0x004fe80000000800 */
[----:B------:R-:W2:Y:S01]  /*59300*/  LDS R251, [R24+0x4f000] ;  /* 0x04f0000018fb7984 */ /* 0x000ea20000000800 */
        /* <DEDUP_REMOVED lines=18> */
[----:B-1----:R-:W-:Y:S01]  /*59430*/  HMMA.1688.F32.TF32 R72, R232, R66, R164 ;  /* 0x00000042e848723c */ /* 0x002fe200000810a4 */
[----:B------:R-:W-:Y:S01]  /*59440*/  IMAD.MOV.U32 R244, RZ, RZ, R212 ;  /* 0x000000fffff47224 */ /* 0x000fe200078e00d4 */
[----:B------:R-:W-:Y:S05]  /*59450*/  LDS R164, [R0+0x4e100] ;  /* 0x04e1000000a47984 */ /* 0x000fea0000000800 */
[----:B------:R-:W-:Y:S01]  /*59460*/  STL.64 [R1+0x700], R68 ;  /* 0x0007004401007387 */ /* 0x000fe20000100a00 */
[----:B--2---:R-:W-:Y:S03]  /*59470*/  HMMA.1688.F32.TF32 R80, R248, R6, R168 ;  /* 0x00000006f850723c */ /* 0x004fe600000810a8 */
[----:B------:R-:W-:Y:S04]  /*59480*/  STL.64 [R1+0x708], R70 ;  /* 0x0007084601007387 */ /* 0x000fe80000100a00 */
[----:B------:R-:W-:Y:S04]  /*59490*/  STL.64 [R1+0x6b0], R76 ;  /* 0x0006b04c01007387 */ /* 0x000fe80000100a00 */
[----:B------:R1:W-:Y:S01]  /*594a0*/  STL.64 [R1+0x6b8], R78 ;  /* 0x0006b84e01007387 */ /* 0x0003e20000100a00 */
[----:B------:R-:W-:-:S02]  /*594b0*/  IMAD.MOV.U32 R245, RZ, RZ, R213 ;  /* 0x000000fffff57224 */ /* 0x000fc400078e00d5 */
[----:B------:R-:W-:Y:S01]  /*594c0*/  IMAD.MOV.U32 R246, RZ, RZ, R214 ;  /* 0x000000fffff67224 */ /* 0x000fe200078e00d6 */
[----:B------:R-:W-:Y:S04]  /*594d0*/  LDS R68, [R0+0x4e080] ;  /* 0x04e0800000447984 */ /* 0x000fe80000000800 */
[----:B------:R-:W-:Y:S01]  /*594e0*/  STL.64 [R1+0x4c0], R72 ;  /* 0x0004c04801007387 */ /* 0x000fe20000100a00 */
[----:B-1----:R-:W-:Y:S03]  /*594f0*/  HMMA.1688.F32.TF32 R76, R248, R10, R172 ;  /* 0x0000000af84c723c */ /* 0x002fe600000810ac */
[----:B------:R1:W-:Y:S01]  /*59500*/  STL.64 [R1+0x4c8], R74 ;  /* 0x0004c84a01007387 */ /* 0x0003e20000100a00 */
[----:B------:R-:W-:-:S02]  /*59510*/  IMAD.MOV.U32 R247, RZ, RZ, R208 ;  /* 0x000000fffff77224 */ /* 0x000fc400078e00d0 */
[----:B------:R-:W-:Y:S01]  /*59520*/  IMAD.MOV.U32 R84, RZ, RZ, R221 ;  /* 0x000000ffff547224 */ /* 0x000fe200078e00dd */
[----:B------:R-:W-:Y:S01]  /*59530*/  LDS R70, [R0+0x4f080] ;  /* 0x04f0800000467984 */ /* 0x000fe20000000800 */
[----:B------:R-:W-:Y:S02]  /*59540*/  IMAD.MOV.U32 R85, RZ, RZ, R216 ;  /* 0x000000ffff557224 */ /* 0x000fe400078e00d8 */
[----:B------:R-:W-:Y:S01]  /*59550*/  IMAD.MOV.U32 R86, RZ, RZ, R217 ;  /* 0x000000ffff567224 */ /* 0x000fe200078e00d9 */
[----:B------:R-:W-:Y:S01]  /*59560*/  LDS R69, [R3+0x4e080] ;  /* 0x04e0800003457984 */ /* 0x000fe20000000800 */
[----:B-1----:R-:W-:Y:S03]  /*59570*/  HMMA.1688.F32.TF32 R72, R248, R14, R176 ;  /* 0x0000000ef848723c */ /* 0x002fe600000810b0 */
[----:B------:R-:W-:Y:S04]  /*59580*/  STL.64 [R1+0x4b0], R80 ;  /* 0x0004b05001007387 */ /* 0x000fe80000100a00 */
[----:B------:R1:W-:Y:S01]  /*59590*/  STL.64 [R1+0x4b8], R82 ;  /* 0x0004b85201007387 */ /* 0x0003e20000100a00 */
[----:B------:R-:W-:-:S02]  /*595a0*/  IMAD.MOV.U32 R87, RZ, RZ, R218 ;  /* 0x000000ffff577224 */ /* 0x000fc400078e00da */
[----:B------:R-:W-:Y:S01]  /*595b0*/  IMAD.MOV.U32 R88, RZ, RZ, R231 ;  /* 0x000000ffff587224 */ /* 0x000fe200078e00e7 */
[----:B------:R-:W2:Y:S04]  /*595c0*/  LDS R71, [R3+0x4f080] ;  /* 0x04f0800003477984 */ /* 0x000ea80000000800 */
[----:B------:R-:W-:Y:S01]  /*595d0*/  STL.64 [R1+0x490], R76 ;  /* 0x0004904c01007387 */ /* 0x000fe20000100a00 */
[----:B-1----:R-:W-:Y:S03]  /*595e0*/  HMMA.1688.F32.TF32 R80, R248, R18, R180 ;  /* 0x00000012f850723c */ /* 0x002fe600000810b4 */
        /* <DEDUP_REMOVED lines=16> */
[----:B------:R-:W-:-:S03]  /*596f0*/  IMAD.MOV.U32 R239, RZ, RZ, R227 ;  /* 0x000000ffffef7224 */ /* 0x000fc600078e00e3 */
[----:B------:R-:W-:Y:S04]  /*59700*/  LDS R232, [R252+0x4e180] ;  /* 0x04e18000fce87984 */ /* 0x000fe80000000800 */
[----:B------:R-:W-:Y:S01]  /*59710*/  STL.64 [R1+0x430], R76 ;  /* 0x0004304c01007387 */ /* 0x000fe20000100a00 */
[C---:B-1----:R-:W-:Y:S03]  /*59720*/  HMMA.1688.F32.TF32 R80, R248.reuse, R30, R192 ;  /* 0x0000001ef850723c */ /* 0x042fe600000810c0 */
[----:B------:R1:W-:Y:S04]  /*59730*/  STL.64 [R1+0x438], R78 ;  /* 0x0004384e01007387 */ /* 0x0003e80000100a00 */
[----:B------:R-:W-:Y:S04]  /*59740*/  LDS R234, [R252+0x4f180] ;  /* 0x04f18000fcea7984 */ /* 0x000fe80000000800 */
[----:B------:R-:W-:Y:S01]  /*59750*/  STL.64 [R1+0x410], R72 ;  /* 0x0004104801007387 */ /* 0x000fe20000100a00 */
[C---:B-1----:R-:W-:Y:S03]  /*59760*/  HMMA.1688.F32.TF32 R76, R248.reuse, R34, R196 ;  /* 0x00000022f84c723c */ /* 0x042fe600000810c4 */
[----:B------:R1:W-:Y:S04]  /*59770*/  STL.64 [R1+0x418], R74 ;  /* 0x0004184a01007387 */ /* 0x0003e80000100a00 */
[----:B------:R-:W-:Y:S04]  /*59780*/  LDS R233, [R24+0x4e180] ;  /* 0x04e1800018e97984 */ /* 0x000fe80000000800 */
[----:B------:R-:W-:Y:S01]  /*59790*/  LDS R235, [R24+0x4f180] ;  /* 0x04f1800018eb7984 */ /* 0x000fe20000000800 */
[----:B-1----:R-:W-:Y:S03]  /*597a0*/  HMMA.1688.F32.TF32 R72, R248, R38, R200 ;  /* 0x00000026f848723c */ /* 0x002fe600000810c8 */
[----:B------:R-:W-:Y:S04]  /*597b0*/  STL.64 [R1+0x2f0], R80 ;  /* 0x0002f05001007387 */ /* 0x000fe80000100a00 */
[----:B------:R-:W-:Y:S04]  /*597c0*/  STL.64 [R1+0x2f8], R82 ;  /* 0x0002f85201007387 */ /* 0x000fe80000100a00 */
[----:B------:R-:W-:Y:S04]  /*597d0*/  STL.64 [R1+0x2b0], R76 ;  /* 0x0002b04c01007387 */ /* 0x000fe80000100a00 */
[----:B------:R-:W-:Y:S04]  /*597e0*/  STL.64 [R1+0x2b8], R78 ;  /* 0x0002b84e01007387 */ /* 0x000fe80000100a00 */
[----:B------:R-:W3:Y:S04]  /*597f0*/  LDL.LU R212, [R1+0x29c8] ;  /* 0x0029c80001d47983 */ /* 0x000ee80000300800 */
[----:B------:R1:W-:Y:S04]  /*59800*/  STL.64 [R1+0x290], R72 ;  /* 0x0002904801007387 */ /* 0x0003e80000100a00 */
[----:B------:R4:W-:Y:S04]  /*59810*/  STL.64 [R1+0x298], R74 ;  /* 0x0002984a01007387 */ /* 0x0009e80000100a00 */
[----:B------:R-:W2:Y:S04]  /*59820*/  LDL.LU R213, [R1+0x29c4] ;  /* 0x0029c40001d57983 */ /* 0x000ea80000300800 */
[----:B------:R-:W2:Y:S01]  /*59830*/  LDL.LU R214, [R1+0x29c0] ;  /* 0x0029c00001d67983 */ /* 0x000ea20000300800 */
[----:B-1----:R-:W-:-:S02]  /*59840*/  IMAD.MOV.U32 R72, RZ, RZ, R204 ;  /* 0x000000ffff487224 */ /* 0x002fc400078e00cc */
[----:B------:R-:W-:Y:S01]  /*59850*/  IMAD.MOV.U32 R73, RZ, RZ, R211 ;  /* 0x000000ffff497224 */ /* 0x000fe200078e00d3 */
[----:B------:R-:W2:Y:S01]  /*59860*/  LDL.LU R208, [R1+0x29bc] ;  /* 0x0029bc0001d07983 */ /* 0x000ea20000300800 */
[----:B----4-:R-:W-:-:S03]  /*59870*/  IMAD.MOV.U32 R74, RZ, RZ, R210 ;  /* 0x000000ffff4a7224 */ /* 0x010fc600078e00d2 */
[----:B------:R-:W4:Y:S01]  /*59880*/  LDL.LU R204, [R1+0x29b8] ;  /* 0x0029b80001cc7983 */ /* 0x000f220000300800 */
[----:B------:R-:W-:-:S03]  /*59890*/  IMAD.MOV.U32 R75, RZ, RZ, R209 ;  /* 0x000000ffff4b7224 */ /* 0x000fc600078e00d1 */
[----:B------:R-:W4:Y:S01]  /*598a0*/  LDL.LU R211, [R1+0x29b4] ;  /* 0x0029b40001d37983 */ /* 0x000f220000300800 */
[----:B------:R-:W-:Y:S01]  /*598b0*/  IMAD.MOV.U32 R76, RZ, RZ, R224 ;  /* 0x000000ffff4c7224 */ /* 0x000fe200078e00e0 */
[----:B------:R-:W-:Y:S02]  /*598c0*/  MOV R77, R225 ;  /* 0x000000e1004d7202 */ /* 0x000fe40000000f00 */
        /* <DEDUP_REMOVED lines=17> */
[----:B--2---:R-:W-:Y:S02]  /*599e0*/  IMAD.MOV.U32 R94, RZ, RZ, R213 ;  /* 0x000000ffff5e7224 */ /* 0x004fe400078e00d5 */
[----:B------:R-:W-:Y:S02]  /*599f0*/  IMAD.MOV.U32 R93, RZ, RZ, R214 ;  /* 0x000000ffff5d7224 */ /* 0x000fe400078e00d6 */
[----:B------:R-:W-:Y:S02]  /*59a00*/  IMAD.MOV.U32 R92, RZ, RZ, R208 ;  /* 0x000000ffff5c7224 */ /* 0x000fe400078e00d0 */
[----:B------:R-:W2:Y:S04]  /*59a10*/  LDL.LU R208, [R1+0x2978] ;  /* 0x0029780001d07983 */ /* 0x000ea80000300800 */
[----:B------:R-:W3:Y:S04]  /*59a20*/  LDL.LU R214, [R1+0x2974] ;  /* 0x0029740001d67983 */ /* 0x000ee80000300800 */
[----:B------:R-:W3:Y:S04]  /*59a30*/  LDL.LU R213, [R1+0x2970] ;  /* 0x0029700001d57983 */ /* 0x000ee80000300800 */
[----:B------:R-:W3:Y:S01]  /*59a40*/  LDL.LU R212, [R1+0x296c] ;  /* 0x00296c0001d47983 */ /* 0x000ee20000300800 */
[----:B----4-:R-:W-:-:S02]  /*59a50*/  IMAD.MOV.U32 R103, RZ, RZ, R224 ;  /* 0x000000ffff677224 */ /* 0x010fc400078e00e0 */
[----:B------:R-:W-:Y:S02]  /*59a60*/  IMAD.MOV.U32 R102, RZ, RZ, R225 ;  /* 0x000000ffff667224 */ /* 0x000fe400078e00e1 */
[----:B------:R-:W-:Y:S01]  /*59a70*/  IMAD.MOV.U32 R101, RZ, RZ, R226 ;  /* 0x000000ffff657224 */ /* 0x000fe200078e00e2 */
[----:B------:R-:W-:Y:S02]  /*59a80*/  MOV R100, R220 ;  /* 0x000000dc00647202 */ /* 0x000fe40000000f00 */
[----:B------:R-:W4:Y:S04]  /*59a90*/  LDL.LU R220, [R1+0x2968] ;  /* 0x0029680001dc7983 */ /* 0x000f280000300800 */
[----:B------:R-:W4:Y:S04]  /*59aa0*/  LDL.LU R226, [R1+0x2964] ;  /* 0x0029640001e27983 */ /* 0x000f280000300800 */
[----:B------:R-:W4:Y:S01]  /*59ab0*/  LDL.LU R225, [R1+0x2960] ;  /* 0x0029600001e17983 */ /* 0x000f220000300800 */
[----:B------:R-:W-:-:S02]  /*59ac0*/  IMAD.MOV.U32 R242, RZ, RZ, R216 ;  /* 0x000000fffff27224 */ /* 0x000fc400078e00d8 */
        /* <DEDUP_REMOVED lines=8> */
[----:B------:R-:W-:Y:S02]  /*59b50*/  IMAD.MOV.U32 R105, RZ, RZ, R229 ;  /* 0x000000ffff697224 */ /* 0x000fe400078e00e5 */
[----:B------:R-:W-:-:S02]  /*59b60*/  IMAD.MOV.U32 R104, RZ, RZ, R228 ;  /* 0x000000ffff687224 */ /* 0x000fc400078e00e4 */
[----:B------:R-:W4:Y:S01]  /*59b70*/  LDL.LU R228, [R1+0x2948] ;  /* 0x0029480001e47983 */ /* 0x000f220000300800 */
[----:B------:R-:W-:Y:S02]  /*59b80*/  IMAD.MOV.U32 R106, RZ, RZ, R230 ;  /* 0x000000ffff6a7224 */ /* 0x000fe400078e00e6 */
[----:B------:R-:W-:Y:S01]  /*59b90*/  IMAD.MOV.U32 R107, RZ, RZ, R231 ;  /* 0x000000ffff6b7224 */ /* 0x000fe200078e00e7 */
[----:B------:R-:W4:Y:S04]  /*59ba0*/  LDL.LU R229, [R1+0x2944] ;  /* 0x0029440001e57983 */ /* 0x000f280000300800 */
[----:B------:R-:W4:Y:S04]  /*59bb0*/  LDL.LU R230, [R1+0x2940] ;  /* 0x0029400001e67983 */ /* 0x000f280000300800 */
[----:B------:R-:W4:Y:S01]  /*59bc0*/  LDL.LU R231, [R1+0x293c] ;  /* 0x00293c0001e77983 */ /* 0x000f220000300800 */
[----:B------:R-:W-:-:S02]  /*59bd0*/  IMAD.MOV.U32 R96, RZ, RZ, R209 ;  /* 0x000000ffff607224 */ /* 0x000fc400078e00d1 */
[----:B------:R-:W-:Y:S02]  /*59be0*/  IMAD.MOV.U32 R97, RZ, RZ, R210 ;  /* 0x000000ffff617224 */ /* 0x000fe400078e00d2 */
[----:B------:R-:W-:Y:S02]  /*59bf0*/  IMAD.MOV.U32 R98, RZ, RZ, R211 ;  /* 0x000000ffff627224 */ /* 0x000fe400078e00d3 */
[----:B------:R-:W-:Y:S02]  /*59c00*/  IMAD.MOV.U32 R99, RZ, RZ, R204 ;  /* 0x000000ffff637224 */ /* 0x000fe400078e00cc */
[----:B------:R-:W-:Y:S01]  /*59c10*/  IMAD.MOV.U32 R80, RZ, RZ, R205 ;  /* 0x000000ffff507224 */ /* 0x000fe200078e00cd */
[----:B------:R-:W-:Y:S01]  /*59c20*/  MOV R82, R207 ;  /* 0x000000cf00527202 */ /* 0x000fe20000000f00 */
[----:B------:R-:W-:Y:S02]  /*59c30*/  IMAD.MOV.U32 R81, RZ, RZ, R206 ;  /* 0x000000ffff517224 */ /* 0x000fe400078e00ce */
[----:B------:R-:W-:-:S02]  /*59c40*/  IMAD.MOV.U32 R83, RZ, RZ, R215 ;  /* 0x000000ffff537224 */ /* 0x000fc400078e00d7 */
[----:B--2---:R-:W-:Y:S02]  /*59c50*/  IMAD.MOV.U32 R111, RZ, RZ, R208 ;  /* 0x000000ffff6f7224 */ /* 0x004fe400078e00d0 */
[----:B---3--:R-:W-:Y:S02]  /*59c60*/  IMAD.MOV.U32 R110, RZ, RZ, R214 ;  /* 0x000000ffff6e7224 */ /* 0x008fe400078e00d6 */
[----:B------:R-:W-:Y:S02]  /*59c70*/  IMAD.MOV.U32 R109, RZ, RZ, R213 ;  /* 0x000000ffff6d7224 */ /* 0x000fe400078e00d5 */
[----:B------:R-:W-:Y:S01]  /*59c80*/  IMAD.MOV.U32 R108, RZ, RZ, R212 ;  /* 0x000000ffff6c7224 */ /* 0x000fe200078e00d4 */
[----:B----4-:R-:W-:Y:S01]  /*59c90*/  MOV R115, R220 ;  /* 0x000000dc00737202 */ /* 0x010fe20000000f00 */
[----:B------:R-:W-:Y:S02]  /*59ca0*/  IMAD.MOV.U32 R114, RZ, RZ, R226 ;  /* 0x000000ffff727224 */ /* 0x000fe400078e00e2 */
[----:B------:R-:W-:-:S02]  /*59cb0*/  IMAD.MOV.U32 R113, RZ, RZ, R225 ;  /* 0x000000ffff717224 */ /* 0x000fc400078e00e1 */
[----:B------:R-:W-:Y:S02]  /*59cc0*/  IMAD.MOV.U32 R112, RZ, RZ, R224 ;  /* 0x000000ffff707224 */ /* 0x000fe400078e00e0 */
[----:B------:R-:W2:Y:S04]  /*59cd0*/  LDL.LU R224, [R1+0x2938] ;  /* 0x0029380001e07983 */ /* 0x000ea80000300800 */
[----:B------:R-:W2:Y:S04]  /*59ce0*/  LDL.LU R225, [R1+0x2934] ;  /* 0x0029340001e17983 */ /* 0x000ea80000300800 */
[----:B------:R-:W2:Y:S01]  /*59cf0*/  LDL.LU R226, [R1+0x2930] ;  /* 0x0029300001e27983 */ /* 0x000ea20000300800 */
[----:B------:R-:W-:-:S02]  /*59d00*/  IMAD.MOV.U32 R118, RZ, RZ, R217 ;  /* 0x000000ffff767224 */ /* 0x000fc400078e00d9 */
[----:B------:R-:W-:Y:S01]  /*59d10*/  IMAD.MOV.U32 R117, RZ, RZ, R216 ;  /* 0x000000ffff757224 */ /* 0x000fe200078e00d8 */
[----:B------:R-:W3:Y:S01]  /*59d20*/  LDL.LU R220, [R1+0x292c] ;  /* 0x00292c0001dc7983 */ /* 0x000ee20000300800 */
[----:B------:R-:W-:-:S03]  /*59d30*/  IMAD.MOV.U32 R116, RZ, RZ, R221 ;  /* 0x000000ffff747224 */ /* 0x000fc600078e00dd */
[----:B------:R-:W3:Y:S01]  /*59d40*/  LDL.LU R221, [R1+0x2928] ;  /* 0x0029280001dd7983 */ /* 0x000ee20000300800 */
        /* <DEDUP_REMOVED lines=23> */
[----:B------:R-:W4:Y:S01]  /*59ec0*/  LDL.LU R227, [R1+0x28dc] ;  /* 0x0028dc0001e37983 */ /* 0x000f220000300800 */
[----:B------:R-:W-:Y:S08]  /*59ed0*/  HMMA.1688.F32.TF32 R72, R68, R58, R72 ;  /* 0x0000003a4448723c */ /* 0x000ff00000081048 */
        /* <DEDUP_REMOVED lines=12> */
[C---:B-1----:R-:W-:Y:S08]  /*59fa0*/  HMMA.1688.F32.TF32 R124, R248.reuse, R62, R224 ;  /* 0x0000003ef87c723c */ /* 0x042ff000000810e0 */
[----:B------:R-:W-:Y:S01]  /*59fb0*/  HMMA.1688.F32.TF32 R248, R248, R66, R228 ;  /* 0x00000042f8f8723c */ /* 0x000fe200000810e4 */
[----:B------:R-:W-:Y:S04]  /*59fc0*/  STL.64 [R1+0x220], R132 ;  /* 0x0002208401007387 */ /* 0x000fe80000100a00 */
[----:B------:R-:W-:Y:S04]  /*59fd0*/  STL.64 [R1+0x228], R134 ;  /* 0x0002288601007387 */ /* 0x000fe80000100a00 */
[----:B------:R-:W-:Y:S04]  /*59fe0*/  STL.64 [R1+0x200], R128 ;  /* 0x0002008001007387 */ /* 0x000fe80000100a00 */
[----:B------:R1:W-:Y:S04]  /*59ff0*/  STL.64 [R1+0x208], R130 ;  /* 0x0002088201007387 */ /* 0x0003e80000100a00 */
[----:B------:R-:W-:Y:S04]  /*5a000*/  LDS R228, [R252+0x4e080] ;  /* 0x04e08000fce47984 */ /* 0x000fe80000000800 */
[----:B------:R-:W-:Y:S04]  /*5a010*/  LDS R230, [R252+0x4f080] ;  /* 0x04f08000fce67984 */ /* 0x000fe80000000800 */
[----:B------:R-:W-:Y:S01]  /*5a020*/  STL [R1+0x2590], R248 ;  /* 0x002590f801007387 */ /* 0x000fe20000100800 */
[C---:B-1----:R-:W-:Y:S03]  /*5a030*/  HMMA.1688.F32.TF32 R128, R68.reuse, R6, R120 ;  /* 0x000000064480723c */ /* 0x042fe60000081078 */
[----:B------:R-:W-:Y:S04]  /*5a040*/  STL.64 [R1+0x100], R124 ;  /* 0x0001007c01007387 */ /* 0x000fe80000100a00 */
[----:B------:R1:W-:Y:S01]  /*5a050*/  STL.64 [R1+0x108], R126 ;  /* 0x0001087e01007387 */ /* 0x0003e20000100a00 */
[C---:B------:R-:W-:Y:S03]  /*5a060*/  HMMA.1688.F32.TF32 R120, R68.reuse, R14, R112 ;  /* 0x0000000e4478723c */ /* 0x040fe60000081070 */
[----:B------:R-:W-:Y:S04]  /*5a070*/  LDS R229, [R24+0x4e080] ;  /* 0x04e0800018e57984 */ /* 0x000fe80000000800 */
[----:B------:R-:W2:Y:S01]  /*5a080*/  LDS R231, [R24+0x4f080] ;  /* 0x04f0800018e77984 */ /* 0x000ea20000000800 */
[C---:B-1----:R-:W-:Y:S08]  /*5a090*/  HMMA.1688.F32.TF32 R124, R68.reuse, R10, R116 ;  /* 0x0000000a447c723c */ /* 0x042ff00000081074 */
[C---:B------:R-:W-:Y:S08]  /*5a0a0*/  HMMA.1688.F32.TF32 R116, R68.reuse, R18, R108 ;  /* 0x000000124474723c */ /* 0x040ff0000008106c */
[C---:B------:R-:W-:Y:S08]  /*5a0b0*/  HMMA.1688.F32.TF32 R112, R68.reuse, R22, R104 ;  /* 0x000000164470723c */ /* 0x040ff00000081068 */
[C---:B------:R-:W-:Y:S08]  /*5a0c0*/  HMMA.1688.F32.TF32 R108, R68.reuse, R26, R240 ;  /* 0x0000001a446c723c */ /* 0x040ff000000810f0 */
[C---:B------:R-:W-:Y:S01]  /*5a0d0*/  HMMA.1688.F32.TF32 R104, R68.reuse, R30, R100 ;  /* 0x0000001e4468723c */ /* 0x040fe20000081064 */
[----:B------:R-:W-:Y:S07]  /*5a0e0*/  STL [R1+0x258c], R249 ;  /* 0x00258cf901007387 */ /* 0x000fee0000100800 */
[C---:B------:R-:W-:Y:S01]  /*5a0f0*/  HMMA.1688.F32.TF32 R100, R68.reuse, R34, R96 ;  /* 0x000000224464723c */ /* 0x040fe20000081060 */
[----:B------:R-:W-:Y:S07]  /*5a100*/  STL [R1+0x2588], R250 ;  /* 0x002588fa01007387 */ /* 0x000fee0000100800 */
[C---:B------:R-:W-:Y:S01]  /*5a110*/  HMMA.1688.F32.TF32 R96, R68.reuse, R38, R92 ;  /* 0x000000264460723c */ /* 0x040fe2000008105c */
[----:B------:R-:W-:Y:S07]  /*5a120*/  STL [R1+0x2584], R251 ;  /* 0x002584fb01007387 */ /* 0x000fee0000100800 */
        /* <DEDUP_REMOVED lines=34> */
[----:B-1----:R-:W4:Y:S04]  /*5a350*/  LDL.LU R72, [R1+0x9b0] ;  /* 0x0009b00001487983 */ /* 0x002f280000300800 */
[----:B------:R1:W-:Y:S04]  /*5a360*/  STL.64 [R1+0x10], R76 ;  /* 0x0000104c01007387 */ /* 0x0003e80000100a00 */
[----:B------:R1:W-:Y:S04]  /*5a370*/  STL.64 [R1+0x18], R78 ;  /* 0x0000184e01007387 */ /* 0x0003e80000100a00 */
[----:B------:R-:W-:Y:S04]  /*5a380*/  STL.64 [R1], R68 ;  /* 0x0000004401007387 */ /* 0x000fe80000100a00 */
[----:B------:R1:W-:Y:S04]  /*5a390*/  STL.64 [R1+0x8], R70 ;  /* 0x0000084601007387 */ /* 0x0003e80000100a00 */
        /* <DEDUP_REMOVED lines=81> */
[----:B------:R-:W-:Y:S04]  /*5a8b0*/  STL.64 [R1+0x1b8], R110 ;  /* 0x0001b86e01007387 */ /* 0x000fe80000100a00 */
[----:B------:R-:W-:Y:S04]  /*5a8c0*/  STL.64 [R1+0x1a0], R104 ;  /* 0x0001a06801007387 */ /* 0x000fe80000100a00 */
[----:B------:R-:W-:Y:S01]  /*5a8d0*/  STL.64 [R1+0x1a8], R106 ;  /* 0x0001a86a01007387 */ /* 0x000fe20000100a00 */
[C---:B------:R-:W-:Y:S03]  /*5a8e0*/  HMMA.1688.F32.TF32 R88, R228.reuse, R50, R88 ;  /* 0x00000032e458723c */ /* 0x040fe60000081058 */
[----:B------:R-:W-:Y:S04]  /*5a8f0*/  LDS R100, [R252+0x4e100] ;  /* 0x04e10000fc647984 */ /* 0x000fe80000000800 */
[----:B------:R-:W-:Y:S04]  /*5a900*/  LDS R102, [R252+0x4f100] ;  /* 0x04f10000fc667984 */ /* 0x000fe80000000800 */
[----:B------:R-:W-:Y:S04]  /*5a910*/  STL.64 [R1+0x180], R68 ;  /* 0x0001804401007387 */ /* 0x000fe80000100a00 */
[----:B------:R1:W-:Y:S01]  /*5a920*/  STL.64 [R1+0x188], R70 ;  /* 0x0001884601007387 */ /* 0x0003e20000100a00 */
[C---:B------:R-:W-:Y:S03]  /*5a930*/  HMMA.1688.F32.TF32 R84, R228.reuse, R54, R84 ;  /* 0x00000036e454723c */ /* 0x040fe60000081054 */
[----:B------:R-:W-:Y:S04]  /*5a940*/  LDS R101, [R24+0x4e100] ;  /* 0x04e1000018657984 */ /* 0x000fe80000000800 */
[----:B------:R-:W2:Y:S01]  /*5a950*/  LDS R103, [R24+0x4f100] ;  /* 0x04f1000018677984 */ /* 0x000ea20000000800 */
[C---:B-1----:R-:W-:Y:S03]  /*5a960*/  HMMA.1688.F32.TF32 R68, R228.reuse, R42, R80 ;  /* 0x0000002ae444723c */ /* 0x042fe60000081050 */
        /* <DEDUP_REMOVED lines=8> */
[----:B------:R-:W3:Y:S04]  /*5a9f0*/  LDL.LU R82, [R1+0x9e8] ;  /* 0x0009e80001527983 */ /* 0x000ee80000300800 */
[----:B------:R-:W3:Y:S01]  /*5aa00*/  LDL.LU R83, [R1+0x9ec] ;  /* 0x0009ec0001537983 */ /* 0x000ee20000300800 */
[C---:B-1----:R-:W-:Y:S03]  /*5aa10*/  HMMA.1688.F32.TF32 R68, R228.reuse, R46, R76 ;  /* 0x0000002ee444723c */ /* 0x042fe6000008104c */
[----:B------:R-:W4:Y:S05]  /*5aa20*/  LDL.LU R76, [R1+0x9f0] ;  /* 0x0009f000014c7983 */ /* 0x000f2a0000300800 */
[C---:B------:R-:W-:Y:S11]  /*5aa30*/  HMMA.1688.F32.TF32 R244, R228.reuse, R62, R244 ;  /* 0x0000003ee4f4723c */ /* 0x040ff600000810f4 */
[----:B------:R-:W-:Y:S04]  /*5aa40*/  @!UPT UIADD3 URZ, URZ, URZ, URZ ;  /* 0x0000003f3f3ff290 */ /* 0x000fe8000fffe03f */
[----:B------:R-:W-:Y:S04]  /*5aa50*/  STL.64 [R1+0x140], R68 ;  /* 0x0001404401007387 */ /* 0x000fe80000100a00 */
[----:B------:R1:W-:Y:S04]  /*5aa60*/  STL.64 [R1+0x148], R70 ;  /* 0x0001484601007387 */ /* 0x0003e80000100a00 */
[----:B------:R-:W4:Y:S04]  /*5aa70*/  LDL.LU R77, [R1+0x9f4] ;  /* 0x0009f400014d7983 */ /* 0x000f280000300800 */
[----:B------:R-:W4:Y:S01]  /*5aa80*/  LDL.LU R78, [R1+0x9f8] ;  /* 0x0009f800014e7983 */ /* 0x000f220000300800 */
[C---:B-1----:R-:W-:Y:S03]  /*5aa90*/  HMMA.1688.F32.TF32 R68, R228.reuse, R58, R72 ;  /* 0x0000003ae444723c */ /* 0x042fe60000081048 */
[----:B------:R-:W4:Y:S04]  /*5aaa0*/  LDL.LU R79, [R1+0x9fc] ;  /* 0x0009fc00014f7983 */ /* 0x000f280000300800 */
[----:B------:R-:W-:Y:S04]  /*5aab0*/  STL.64 [R1+0x130], R88 ;  /* 0x0001305801007387 */ /* 0x000fe80000100a00 */
[----:B------:R-:W-:Y:S04]  /*5aac0*/  STL.64 [R1+0x138], R90 ;  /* 0x0001385a01007387 */ /* 0x000fe80000100a00 */
[----:B------:R1:W-:Y:S04]  /*5aad0*/  STL.64 [R1+0x120], R84 ;  /* 0x0001205401007387 */ /* 0x0003e80000100a00 */
[----:B------:R1:W-:Y:S04]  /*5aae0*/  STL.64 [R1+0x128], R86 ;  /* 0x0001285601007387 */ /* 0x0003e80000100a00 */
[----:B------:R-:W-:Y:S04]  /*5aaf0*/  STL [R1+0x25a0], R244 ;  /* 0x0025a0f401007387 */ /* 0x000fe80000100800 */
[----:B------:R-:W-:Y:S01]  /*5ab00*/  STL.64 [R1+0x110], R68 ;  /* 0x0001104401007387 */ /* 0x000fe20000100a00 */
[----:B------:R-:W-:Y:S03]  /*5ab10*/  HMMA.1688.F32.TF32 R228, R228, R66, R236 ;  /* 0x00000042e4e4723c */ /* 0x000fe600000810ec */
[----:B------:R-:W-:Y:S04]  /*5ab20*/  STL.64 [R1+0x118], R70 ;  /* 0x0001184601007387 */ /* 0x000fe80000100a00 */
        /* <DEDUP_REMOVED lines=11> */
[----:B------:R-:W-:Y:S04]  /*5abe0*/  STL [R1+0x25b0], R228 ;  /* 0x0025b0e401007387 */ /* 0x000fe80000100800 */
[----:B------:R-:W-:Y:S04]  /*5abf0*/  STL [R1+0x25ac], R229 ;  /* 0x0025ace501007387 */ /* 0x000fe80000100800 */
[----:B------:R-:W-:Y:S04]  /*5ac00*/  STL [R1+0x25a8], R230 ;  /* 0x0025a8e601007387 */ /* 0x000fe80000100800 */
[----:B------:R-:W-:Y:S01]  /*5ac10*/  STL [R1+0x25a4], R231 ;  /* 0x0025a4e701007387 */ /* 0x000fe20000100800 */
[C---:B---3--:R-:W-:Y:S11]  /*5ac20*/  HMMA.1688.F32.TF32 R224, R164.reuse, R6, R80 ;  /* 0x00000006a4e0723c */ /* 0x048ff60000081050 */
[----:B------:R-:W-:Y:S11]  /*5ac30*/  @!UPT UIADD3 URZ, URZ, URZ, URZ ;  /* 0x0000003f3f3ff290 */ /* 0x000ff6000fffe03f */
[----:B------:R-:W-:Y:S01]  /*5ac40*/  @!UPT UIADD3 URZ, URZ, URZ, URZ ;  /* 0x0000003f3f3ff290 */ /* 0x000fe2000fffe03f */
[----:B------:R-:W-:Y:S04]  /*5ac50*/  STL [R1+0x25c0], R224 ;  /* 0x0025c0e001007387 */ /* 0x000fe80000100800 */
[----:B------:R-:W-:Y:S04]  /*5ac60*/  STL [R1+0x25bc], R225 ;  /* 0x0025bce101007387 */ /* 0x000fe80000100800 */
[----:B------:R-:W-:Y:S04]  /*5ac70*/  STL [R1+0x25b8], R226 ;  /* 0x0025b8e201007387 */ /* 0x000fe80000100800 */
[----:B------:R-:W-:Y:S04]  /*5ac80*/  STL [R1+0x25b4], R227 ;  /* 0x0025b4e301007387 */ /* 0x000fe80000100800 */
[----:B-1----:R-:W3:Y:S04]  /*5ac90*/  LDL.LU R84, [R1+0xa20] ;  /* 0x000a200001547983 */ /* 0x002ee80000300800 */
[----:B------:R-:W3:Y:S04]  /*5aca0*/  LDL.LU R85, [R1+0xa24] ;  /* 0x000a240001557983 */ /* 0x000ee80000300800 */
[----:B------:R-:W3:Y:S04]  /*5acb0*/  LDL.LU R86, [R1+0xa28] ;  /* 0x000a280001567983 */ /* 0x000ee80000300800 */
[----:B------:R-:W3:Y:S01]  /*5acc0*/  LDL.LU R87, [R1+0xa2c] ;  /* 0x000a2c0001577983 */ /* 0x000ee20000300800 */
[C---:B----4-:R-:W-:Y:S03]  /*5acd0*/  HMMA.1688.F32.TF32 R220, R164.reuse, R10, R76 ;  /* 0x0000000aa4dc723c */ /* 0x050fe6000008104c */
[----:B------:R-:W4:Y:S04]  /*5ace0*/  LDL.LU R76, [R1+0xa30] ;  /* 0x000a3000014c7983 */ /* 0x000f280000300800 */
[----:B------:R-:W4:Y:S04]  /*5acf0*/  LDL.LU R77, [R1+0xa34] ;  /* 0x000a3400014d7983 */ /* 0x000f280000300800 */
[----:B------:R-:W4:Y:S04]  /*5ad00*/  LDL.LU R78, [R1+0xa38] ;  /* 0x000a3800014e7983 */ /* 0x000f280000300800 */
[----:B------:R-:W4:Y:S08]  /*5ad10*/  LDL.LU R79, [R1+0xa3c] ;  /* 0x000a3c00014f7983 */ /* 0x000f300000300800 */
[----:B------:R-:W-:Y:S04]  /*5ad20*/  STL [R1+0x25d0], R220 ;  /* 0x0025d0dc01007387 */ /* 0x000fe80000100800 */
[----:B------:R-:W-:Y:S01]  /*5ad30*/  STL [R1+0x25cc], R221 ;  /* 0x0025ccdd01007387 */ /* 0x000fe20000100800 */
[C---:B--2---:R-:W-:Y:S03]  /*5ad40*/  HMMA.1688.F32.TF32 R216, R164.reuse, R14, R236 ;  /* 0x0000000ea4d8723c */ /* 0x044fe600000810ec */
[----:B------:R-:W-:Y:S04]  /*5ad50*/  STL [R1+0x25c8], R222 ;  /* 0x0025c8de01007387 */ /* 0x000fe80000100800 */
[----:B------:R-:W-:Y:S04]  /*5ad60*/  STL [R1+0x25c4], R223 ;  /* 0x0025c4df01007387 */ /* 0x000fe80000100800 */
[----:B------:R-:W2:Y:S04]  /*5ad70*/  LDL.LU R236, [R1+0xa40] ;  /* 0x000a400001ec7983 */ /* 0x000ea80000300800 */
[----:B------:R-:W2:Y:S04]  /*5ad80*/  LDL.LU R237, [R1+0xa44] ;  /* 0x000a440001ed7983 */ /* 0x000ea80000300800 */
[----:B------:R-:W2:Y:S04]  /*5ad90*/  LDL.LU R238, [R1+0xa48] ;  /* 0x000a480001ee7983 */ /* 0x000ea80000300800 */
[----:B------:R-:W2:Y:S04]  /*5ada0*/  LDL.LU R239, [R1+0xa4c] ;  /* 0x000a4c0001ef7983 */ /* 0x000ea80000300800 */
[----:B------:R-:W-:Y:S04]  /*5adb0*/  STL [R1+0x25e0], R216 ;  /* 0x0025e0d801007387 */ /* 0x000fe80000100800 */
[----:B------:R-:W-:Y:S04]  /*5adc0*/  STL [R1+0x25dc], R217 ;  /* 0x0025dcd901007387 */ /* 0x000fe80000100800 */
[----:B------:R-:W-:Y:S04]  /*5add0*/  STL [R1+0x25d8], R218 ;  /* 0x0025d8da01007387 */ /* 0x000fe80000100800 */
[----:B------:R-:W-:Y:S04]  /*5ade0*/  STL [R1+0x25d4], R219 ;  /* 0x0025d4db01007387 */ /* 0x000fe80000100800 */
        /* <DEDUP_REMOVED lines=9> */
[----:B------:R-:W-:Y:S04]  /*5ae80*/  STL [R1+0x25f0], R212 ;  /* 0x0025f0d401007387 */ /* 0x000fe80000100800 */
[----:B------:R-:W-:Y:S04]  /*5ae90*/  STL [R1+0x25ec], R213 ;  /* 0x0025ecd501007387 */ /* 0x000fe80000100800 */
[----:B------:R-:W-:Y:S04]  /*5aea0*/  STL [R1+0x25e8], R214 ;  /* 0x0025e8d601007387 */ /* 0x000fe80000100800 */
[----:B------:R-:W-:Y:S01]  /*5aeb0*/  STL [R1+0x25e4], R215 ;  /* 0x0025e4d701007387 */ /* 0x000fe20000100800 */
[C---:B---3--:R-:W-:Y:S08]  /*5aec0*/  HMMA.1688.F32.TF32 R208, R164.reuse, R22, R84 ;  /* 0x00000016a4d0723c */ /* 0x048ff00000081054 */
[C---:B----4-:R-:W-:Y:S11]  /*5aed0*/  HMMA.1688.F32.TF32 R204, R164.reuse, R26, R76 ;  /* 0x0000001aa4cc723c */ /* 0x050ff6000008104c */
[----:B------:R-:W-:Y:S04]  /*5aee0*/  @!UPT UIADD3 URZ, URZ, URZ, URZ ;  /* 0x0000003f3f3ff290 */ /* 0x000fe8000fffe03f */
        /* <DEDUP_REMOVED lines=8> */
[C---:B--2---:R-:W-:Y:S03]  /*5af70*/  HMMA.1688.F32.TF32 R200, R164.reuse, R30, R236 ;  /* 0x0000001ea4c8723c */ /* 0x044fe600000810ec */
        /* <DEDUP_REMOVED lines=9> */
[----:B------:R-:W-:Y:S04]  /*5b010*/  STL [R1+0x2620], R200 ;  /* 0x002620c801007387 */ /* 0x000fe80000100800 */
[----:B------:R-:W-:Y:S04]  /*5b020*/  STL [R1+0x261c], R201 ;  /* 0x00261cc901007387 */ /* 0x000fe80000100800 */
[----:B------:R-:W-:Y:S04]  /*5b030*/  STL [R1+0x2618], R202 ;  /* 0x002618ca01007387 */ /* 0x000fe80000100800 */
[----:B------:R-:W-:Y:S08]  /*5b040*/  STL [R1+0x2614], R203 ;  /* 0x002614cb01007387 */ /* 0x000ff00000100800 */
        /* <DEDUP_REMOVED lines=13> */
[----:B------:R-:W-:Y:S04]  /*5b120*/  STL [R1+0x2640], R192 ;  /* 0x002640c001007387 */ /* 0x000fe80000100800 */
[----:B------:R-:W-:Y:S04]  /*5b130*/  STL [R1+0x263c], R193 ;  /* 0x00263cc101007387 */ /* 0x000fe80000100800 */
[----:B------:R-:W-:Y:S04]  /*5b140*/  STL [R1+0x2638], R194 ;  /* 0x002638c201007387 */ /* 0x000fe80000100800 */
[----:B------:R-:W-:Y:S01]  /*5b150*/  STL [R1+0x2634], R195 ;  /* 0x002634c301007387 */ /* 0x000fe20000100800 */
[C---:B---3--:R-:W-:Y:S03]  /*5b160*/  HMMA.1688.F32.TF32 R188, R164.reuse, R42, R76 ;  /* 0x0000002aa4bc723c */ /* 0x048fe6000008104c */
[----:B------:R-:W3:Y:S04]  /*5b170*/  LDL.LU R76, [R1+0xab0] ;  /* 0x000ab000014c7983 */ /* 0x000ee80000300800 */
[----:B------:R-:W3:Y:S04]  /*5b180*/  LDL.LU R77, [R1+0xab4] ;  /* 0x000ab400014d7983 */ /* 0x000ee80000300800 */
[----:B------:R-:W3:Y:S04]  /*5b190*/  LDL.LU R78, [R1+0xab8] ;  /* 0x000ab800014e7983 */ /* 0x000ee80000300800 */
[----:B------:R-:W3:Y:S08]  /*5b1a0*/  LDL.LU R79, [R1+0xabc] ;  /* 0x000abc00014f7983 */ /* 0x000ef00000300800 */
        /* <DEDUP_REMOVED lines=9> */
[----:B------:R-:W2:Y:S04]  /*5b240*/  LDL.LU R236, [R1+0xac0] ;  /* 0x000ac00001ec7983 */ /* 0x000ea80000300800 */
[----:B------:R-:W2:Y:S04]  /*5b250*/  LDL.LU R237, [R1+0xac4] ;  /* 0x000ac40001ed7983 */ /* 0x000ea80000300800 */
[----:B------:R-:W2:Y:S04]  /*5b260*/  LDL.LU R238, [R1+0xac8] ;  /* 0x000ac80001ee7983 */ /* 0x000ea80000300800 */
[----:B------:R-:W2:Y:S08]  /*5b270*/  LDL.LU R239, [R1+0xacc] ;  /* 0x000acc0001ef7983 */ /* 0x000eb00000300800 */
[----:B------:R-:W-:Y:S04]  /*5b280*/  STL [R1+0x2660], R184 ;  /* 0x002660b801007387 */ /* 0x000fe80000100800 */
[----:B------:R-:W-:Y:S01]  /*5b290*/  STL [R1+0x265c], R185 ;  /* 0x00265cb901007387 */ /* 0x000fe20000100800 */
[C---:B----4-:R-:W-:Y:S03]  /*5b2a0*/  HMMA.1688.F32.TF32 R180, R164.reuse, R50, R84 ;  /* 0x00000032a4b4723c */ /* 0x050fe60000081054 */
[----:B------:R-:W-:Y:S04]  /*5b2b0*/  STL [R1+0x2658], R186 ;  /* 0x002658ba01007387 */ /* 0x000fe80000100800 */
[----:B------:R-:W-:Y:S01]  /*5b2c0*/  STL [R1+0x2654], R187 ;  /* 0x002654bb01007387 */ /* 0x000fe20000100800 */
[C---:B------:R-:W-:Y:S11]  /*5b2d0*/  HMMA.1688.F32.TF32 R176, R164.reuse, R54, R72 ;  /* 0x00000036a4b0723c */ /* 0x040ff60000081048 */
[----:B------:R-:W-:Y:S04]  /*5b2e0*/  @!UPT UIADD3 URZ, URZ, URZ, URZ ;  /* 0x0000003f3f3ff290 */ /* 0x000fe8000fffe03f */
        /* <DEDUP_REMOVED lines=8> */
[----:B------:R-:W-:Y:S04]  /*5b370*/  STL.64 [R1+0x2680], R176 ;  /* 0x002680b001007387 */ /* 0x000fe80000100a00 */
[----:B------:R-:W-:Y:S04]  /*5b380*/  STL [R1+0x2678], R178 ;  /* 0x002678b201007387 */ /* 0x000fe80000100800 */
[----:B------:R-:W-:Y:S01]  /*5b390*/  STL [R1+0x2674], R179 ;  /* 0x002674b301007387 */ /* 0x000fe20000100800 */
[C---:B---3--:R-:W-:Y:S03]  /*5b3a0*/  HMMA.1688.F32.TF32 R172, R164.reuse, R58, R76 ;  /* 0x0000003aa4ac723c */ /* 0x048fe6000008104c */
[----:B------:R-:W3:Y:S04]  /*5b3b0*/  LDL.LU R76, [R1+0xaf0] ;  /* 0x000af000014c7983 */ /* 0x000ee80000300800 */
[----:B------:R-:W3:Y:S04]  /*5b3c0*/  LDL.LU R77, [R1+0xaf4] ;  /* 0x000af400014d7983 */ /* 0x000ee80000300800 */
[----:B------:R-:W3:Y:S04]  /*5b3d0*/  LDL.LU R78, [R1+0xaf8] ;  /* 0x000af800014e7983 */ /* 0x000ee80000300800 */
[----:B------:R-:W3:Y:S01]  /*5b3e0*/  LDL.LU R79, [R1+0xafc] ;  /* 0x000afc00014f7983 */ /* 0x000ee20000300800 */
[C---:B------:R-:W-:Y:S07]  /*5b3f0*/  HMMA.1688.F32.TF32 R168, R164.reuse, R62, R80 ;  /* 0x0000003ea4a8723c */ /* 0x040fee0000081050 */
        /* <DEDUP_REMOVED lines=12> */
[----:B--2---:R-:W-:Y:S03]  /*5b4c0*/  HMMA.1688.F32.TF32 R164, R164, R66, R236 ;  /* 0x00000042a4a4723c */ /* 0x004fe600000810ec */
[----:B------:R-:W-:Y:S04]  /*5b4d0*/  LDS R236, [R0+0x4e180] ;  /* 0x04e1800000ec7984 */ /* 0x000fe80000000800 */
[----:B------:R-:W-:Y:S04]  /*5b4e0*/  LDS R238, [R0+0x4f180] ;  /* 0x04f1800000ee7984 */ /* 0x000fe80000000800 */
[----:B------:R-:W-:Y:S04]  /*5b4f0*/  LDS R237, [R3+0x4e180] ;  /* 0x04e1800003ed7984 */ /* 0x000fe80000000800 */
[----:B------:R-:W1:Y:S08]  /*5b500*/  LDS R239, [R3+0x4f180] ;  /* 0x04f1800003ef7984 */ /* 0x000e700000000800 */
[----:B------:R2:W-:Y:S04]  /*5b510*/  STL [R1+0x26b4], R164 ;  /* 0x0026b4a401007387 */ /* 0x0005e80000100800 */
[----:B------:R1:W-:Y:S04]  /*5b520*/  STL [R1+0x26b0], R165 ;  /* 0x0026b0a501007387 */ /* 0x0003e80000100800 */
[----:B------:R1:W-:Y:S04]  /*5b530*/  STL [R1+0x26ac], R166 ;  /* 0x0026aca601007387 */ /* 0x0003e80000100800 */
[----:B------:R1:W-:Y:S01]  /*5b540*/  STL [R1+0x26a8], R167 ;  /* 0x0026a8a701007387 */ /* 0x0003e20000100800 */
[C---:B----4-:R-:W-:Y:S03]  /*5b550*/  HMMA.1688.F32.TF32 R160, R100.reuse, R6, R72 ;  /* 0x0000000664a0723c */ /* 0x050fe60000081048 */
[----:B------:R-:W4:Y:S04]  /*5b560*/  LDL.LU R72, [R1+0xb10] ;  /* 0x000b100001487983 */ /* 0x000f280000300800 */
[----:B------:R-:W4:Y:S04]  /*5b570*/  LDL.LU R73, [R1+0xb14] ;  /* 0x000b140001497983 */ /* 0x000f280000300800 */
[----:B------:R-:W4:Y:S04]  /*5b580*/  LDL.LU R74, [R1+0xb18] ;  /* 0x000b1800014a7983 */ /* 0x000f280000300800 */
[----:B------:R-:W4:Y:S08]  /*5b590*/  LDL.LU R75, [R1+0xb1c] ;  /* 0x000b1c00014b7983 */ /* 0x000f300000300800 */
        /* <DEDUP_REMOVED lines=21> */
[C---:B------:R-:W-:Y:S03]  /*5b6f0*/  HMMA.1688.F32.TF32 R152, R100.reuse, R14, R80 ;  /* 0x0000000e6498723c */ /* 0x040fe60000081050 */
[----:B------:R-:W3:Y:S04]  /*5b700*/  LDL.LU R80, [R1+0xb50] ;  /* 0x000b500001507983 */ /* 0x000ee80000300800 */
[----:B------:R-:W3:Y:S04]  /*5b710*/  LDL.LU R81, [R1+0xb54] ;  /* 0x000b540001517983 */ /* 0x000ee80000300800 */
[----:B------:R-:W3:Y:S04]  /*5b720*/  LDL.LU R82, [R1+0xb58] ;  /* 0x000b580001527983 */ /* 0x000ee80000300800 */
[----:B------:R-:W3:Y:S08]  /*5b730*/  LDL.LU R83, [R1+0xb5c] ;  /* 0x000b5c0001537983 */ /* 0x000ef00000300800 */
        /* <DEDUP_REMOVED lines=8> */
[----:B------:R-:W4:Y:S01]  /*5b7c0*/  LDL.LU R75, [R1+0xb6c] ;  /* 0x000b6c00014b7983 */ /* 0x000f220000300800 */
[C---:B--2---:R-:W-:Y:S07]  /*5b7d0*/  HMMA.1688.F32.TF32 R144, R100.reuse, R22, R88 ;  /* 0x000000166490723c */ /* 0x044fee0000081058 */
[----:B------:R2:W-:Y:S04]  /*5b7e0*/  STL [R1+0x26f4], R148 ;  /* 0x0026f49401007387 */ /* 0x0005e80000100800 */
[----:B------:R1:W-:Y:S04]  /*5b7f0*/  STL [R1+0x26f0], R149 ;  /* 0x0026f09501007387 */ /* 0x0003e80000100800 */
[----:B------:R1:W-:Y:S04]  /*5b800*/  STL [R1+0x26ec], R150 ;  /* 0x0026ec9601007387 */ /* 0x0003e80000100800 */
[----:B------:R1:W-:Y:S04]  /*5b810*/  STL [R1+0x26e8], R151 ;  /* 0x0026e89701007387 */ /* 0x0003e80000100800 */
        /* <DEDUP_REMOVED lines=14> */
[----:B------:R-:W-:Y:S01]  /*5b900*/  STL [R1+0x2724], R136 ;  /* 0x0027248801007387 */ /* 0x000fe20000100800 */
[C---:B------:R-:W-:Y:S03]  /*5b910*/  HMMA.1688.F32.TF32 R132, R100.reuse, R34, R80 ;  /* 0x000000226484723c */ /* 0x040fe60000081050 */
[----:B------:R-:W-:Y:S04]  /*5b920*/  STL [R1+0x2720], R137 ;  /* 0x0027208901007387 */ /* 0x000fe80000100800 */
        /* <DEDUP_REMOVED lines=14> */
[C---:B----4-:R-:W-:Y:S03]  /*5ba10*/  HMMA.1688.F32.TF32 R128, R100.reuse, R38, R72 ;  /* 0x000000266480723c */ /* 0x050fe60000081048 */
[----:B------:R-:W4:Y:S04]  /*5ba20*/  LDL.LU R72, [R1+0x1010] ;  /* 0x0010100001487983 */ /* 0x000f280000300800 */
[----:B------:R-:W4:Y:S04]  /*5ba30*/  LDL.LU R73, [R1+0x1014] ;  /* 0x0010140001497983 */ /* 0x000f280000300800 */
[----:B------:R-:W4:Y:S04]  /*5ba40*/  LDL.LU R74, [R1+0x1018] ;  /* 0x00101800014a7983 */ /* 0x000f280000300800 */
[----:B------:R-:W4:Y:S08]  /*5ba50*/  LDL.LU R75, [R1+0x101c] ;  /* 0x00101c00014b7983 */ /* 0x000f300000300800 */
        /* <DEDUP_REMOVED lines=20> */
[----:B------:R-:W-:Y:S01]  /*5bba0*/  STL [R1+0x2748], R127 ;  /* 0x0027487f01007387 */ /* 0x000fe20000100800 */
[C---:B--2---:R-:W-:Y:S08]  /*5bbb0*/  HMMA.1688.F32.TF32 R120, R100.reuse, R46, R92 ;  /* 0x0000002e6478723c */ /* 0x044ff0000008105c */
[C---:B------:R-:W-:Y:S11]  /*5bbc0*/  HMMA.1688.F32.TF32 R116, R100.reuse, R50, R88 ;  /* 0x000000326474723c */ /* 0x040ff60000081058 */
[----:B------:R-:W-:Y:S04]  /*5bbd0*/  @!UPT UIADD3 URZ, URZ, URZ, URZ ;  /* 0x0000003f3f3ff290 */ /* 0x000fe8000fffe03f */
[----:B------:R-:W-:Y:S04]  /*5bbe0*/  STL [R1+0x2764], R120 ;  /* 0x0027647801007387 */ /* 0x000fe80000100800 */
[----:B------:R-:W-:Y:S04]  /*5bbf0*/  STL [R1+0x2760], R121 ;  /* 0x0027607901007387 */ /* 0x000fe80000100800 */
[----:B------:R-:W-:Y:S04]  /*5bc00*/  STL [R1+0x275c], R122 ;  /* 0x00275c7a01007387 */ /* 0x000fe80000100800 */
[----:B------:R-:W-:Y:S01]  /*5bc10*/  STL [R1+0x2758], R123 ;  /* 0x0027587b01007387 */ /* 0x000fe20000100800 */
[C---:B----4-:R-:W-:Y:S03]  /*5bc20*/  HMMA.1688.F32.TF32 R112, R100.reuse, R54, R72 ;  /* 0x000000366470723c */ /* 0x050fe60000081048 */
[----:B------:R-:W-:Y:S04]  /*5bc30*/  STL [R1+0x2774], R116 ;  /* 0x0027747401007387 */ /* 0x000fe80000100800 */
[----:B------:R-:W-:Y:S04]  /*5bc40*/  STL [R1+0x2770], R117 ;  /* 0x0027707501007387 */ /* 0x000fe80000100800 */
[----:B------:R-:W-:Y:S04]  /*5bc50*/  STL [R1+0x276c], R118 ;  /* 0x00276c7601007387 */ /* 0x000fe80000100800 */
[----:B------:R-:W-:Y:S04]  /*5bc60*/  STL [R1+0x2768], R119 ;  /* 0x0027687701007387 */ /* 0x000fe80000100800 */
[----:B------:R-:W1:Y:S04]  /*5bc70*/  LDL.LU R72, [R1+0xfd0] ;  /* 0x000fd00001487983 */ /* 0x000e680000300800 */
[----:B------:R-:W1:Y:S04]  /*5bc80*/  LDL.LU R73, [R1+0xfd4] ;  /* 0x000fd40001497983 */ /* 0x000e680000300800 */
[----:B------:R-:W1:Y:S04]  /*5bc90*/  LDL.LU R74, [R1+0xfd8] ;  /* 0x000fd800014a7983 */ /* 0x000e680000300800 */
[----:B------:R-:W1:Y:S01]  /*5bca0*/  LDL.LU R75, [R1+0xfdc] ;  /* 0x000fdc00014b7983 */ /* 0x000e620000300800 */
[C---:B------:R-:W-:Y:S03]  /*5bcb0*/  HMMA.1688.F32.TF32 R108, R100.reuse, R58, R84 ;  /* 0x0000003a646c723c */ /* 0x040fe60000081054 */
[----:B------:R-:W-:Y:S05]  /*5bcc0*/  STL [R1+0x2784], R112 ;  /* 0x0027847001007387 */ /* 0x000fea0000100800 */
[C---:B------:R-:W-:Y:S01]  /*5bcd0*/  HMMA.1688.F32.TF32 R104, R100.reuse, R62, R80 ;  /* 0x0000003e6468723c */ /* 0x040fe20000081050 */
[----:B------:R-:W-:Y:S04]  /*5bce0*/  STL [R1+0x2780], R113 ;  /* 0x0027807101007387 */ /* 0x000fe80000100800 */
[----:B------:R-:W-:Y:S04]  /*5bcf0*/  STL [R1+0x277c], R114 ;  /* 0x00277c7201007387 */ /* 0x000fe80000100800 */
[----:B------:R-:W-:Y:S06]  /*5bd00*/  STL [R1+0x2778], R115 ;  /* 0x0027787301007387 */ /* 0x000fec0000100800 */
        /* <DEDUP_REMOVED lines=16> */
[----:B---3--:R-:W-:Y:S11]  /*5be10*/  HMMA.1688.F32.TF32 R100, R100, R66, R76 ;  /* 0x000000426464723c */ /* 0x008ff6000008104c */
[----:B------:R-:W-:Y:S11]  /*5be20*/  @!UPT UIADD3 URZ, URZ, URZ, URZ ;  /* 0x0000003f3f3ff290 */ /* 0x000ff6000fffe03f */
[----:B------:R-:W-:Y:S01]  /*5be30*/  @!UPT UIADD3 URZ, URZ, URZ, URZ ;  /* 0x0000003f3f3ff290 */ /* 0x000fe2000fffe03f */
        /* <DEDUP_REMOVED lines=16> */
[C---:B-1----:R-:W-:Y:S03]  /*5bf40*/  HMMA.1688.F32.TF32 R96, R236.reuse, R6, R72 ;  /* 0x00000006ec60723c */ /* 0x042fe60000081048 */
        /* <DEDUP_REMOVED lines=8> */
[----:B------:R-:W-:Y:S04]  /*5bfd0*/  STL [R1+0x27c4], R96 ;  /* 0x0027c46001007387 */ /* 0x000fe80000100800 */
[----:B------:R-:W-:Y:S04]  /*5bfe0*/  STL [R1+0x27c0], R97 ;  /* 0x0027c06101007387 */ /* 0x000fe80000100800 */
[----:B------:R-:W-:Y:S04]  /*5bff0*/  STL [R1+0x27bc], R98 ;  /* 0x0027bc6201007387 */ /* 0x000fe80000100800 */
[----:B------:R-:W-:Y:S01]  /*5c000*/  STL [R1+0x27b8], R99 ;  /* 0x0027b86301007387 */ /* 0x000fe20000100800 */
[C---:B--2---:R-:W-:Y:S08]  /*5c010*/  HMMA.1688.F32.TF32 R88, R236.reuse, R14, R88 ;  /* 0x0000000eec58723c */ /* 0x044ff00000081058 */
[C---:B----4-:R-:W-:Y:S11]  /*5c020*/  HMMA.1688.F32.TF32 R92, R236.reuse, R10, R92 ;  /* 0x0000000aec5c723c */ /* 0x050ff6000008105c */
[----:B------:R-:W-:Y:S11]  /*5c030*/  @!UPT UIADD3 URZ, URZ, URZ, URZ ;  /* 0x0000003f3f3ff290 */ /* 0x000ff6000fffe03f */
[----:B------:R-:W-:Y:S01]  /*5c040*/  @!UPT UIADD3 URZ, URZ, URZ, URZ ;  /* 0x0000003f3f3ff290 */ /* 0x000fe2000fffe03f */
        /* <DEDUP_REMOVED lines=8> */
[C---:B---3--:R-:W-:Y:S08]  /*5c0d0*/  HMMA.1688.F32.TF32 R84, R236.reuse, R18, R84 ;  /* 0x00000012ec54723c */ /* 0x048ff00000081054 */
[C---:B------:R-:W-:Y:S08]  /*5c0e0*/  HMMA.1688.F32.TF32 R80, R236.reuse, R22, R80 ;  /* 0x00000016ec50723c */ /* 0x040ff00000081050 */
        /* <DEDUP_REMOVED lines=13> */
[C---:B------:R-:W-:Y:S08]  /*5c1c0*/  HMMA.1688.F32.TF32 R72, R236.reuse, R30, R72 ;  /* 0x0000001eec48723c */ /* 0x040ff00000081048 */
[C---:B------:R-:W-:Y:S11]  /*5c1d0*/  HMMA.1688.F32.TF32 R68, R236.reuse, R34, R240 ;  /* 0x00000022ec44723c */ /* 0x040ff600000810f0 */
[----:B------:R-:W-:Y:S04]  /*5c1e0*/  @!UPT UIADD3 URZ, URZ, URZ, URZ ;  /* 0x0000003f3f3ff290 */ /* 0x000fe8000fffe03f */
        /* <DEDUP_REMOVED lines=100> */
[----:B------:R-:W-:Y:S04]  /*5c830*/  STL [R1+0x2834], R68 ;  /* 0x0028344401007387 */ /* 0x000fe80000100800 */
[----:B------:R-:W-:Y:S04]  /*5c840*/  STL [R1+0x2830], R69 ;  /* 0x0028304501007387 */ /* 0x000fe80000100800 */
[----:B------:R-:W-:Y:S04]  /*5c850*/  STL [R1+0x282c], R70 ;  /* 0x00282c4601007387 */ /* 0x000fe80000100800 */
[----:B------:R2:W-:Y:S02]  /*5c860*/  STL [R1+0x2828], R71 ;  /* 0x0028284701007387 */ /* 0x0005e40000100800 */
        /* <DEDUP_REMOVED lines=21> */
[----:B------:R-:W-:Y:S04]  /*5c9c0*/  LDS R236, [R0+0x4e200] ;  /* 0x04e2000000ec7984 */ /* 0x000fe80000000800 */
[----:B------:R-:W-:Y:S04]  /*5c9d0*/  LDS R238, [R0+0x4f200] ;  /* 0x04f2000000ee7984 */ /* 0x000fe80000000800 */
[----:B------:R-:W-:Y:S04]  /*5c9e0*/  STL.64 [R1+0x300], R72 ;  /* 0x0003004801007387 */ /* 0x000fe80000100a00 */
[----:B------:R-:W-:Y:S04]  /*5c9f0*/  STL.64 [R1+0x308], R74 ;  /* 0x0003084a01007387 */ /* 0x000fe80000100a00 */
[----:B------:R-:W-:Y:S04]  /*5ca00*/  STL.64 [R1+0x2e0], R68 ;  /* 0x0002e04401007387 */ /* 0x000fe80000100a00 */
[----:B------:R1:W-:Y:S04]  /*5ca10*/  STL.64 [R1+0x2e8], R70 ;  /* 0x0002e84601007387 */ /* 0x0003e80000100a00 */
[----:B------:R-:W-:Y:S04]  /*5ca20*/  LDS R237, [R3+0x4e200] ;  /* 0x04e2000003ed7984 */ /* 0x000fe80000000800 */
[----:B------:R-:W2:Y:S01]  /*5ca30*/  LDS R239, [R3+0x4f200] ;  /* 0x04f2000003ef7984 */ /* 0x000ea20000000800 */
        /* <DEDUP_REMOVED lines=12> */
[C---:B---3--:R-:W-:Y:S03]  /*5cb00*/  HMMA.1688.F32.TF32 R72, R232.reuse, R26, R200 ;  /* 0x0000001ae848723c */ /* 0x048fe600000810c8 */
[----:B------:R1:W-:Y:S05]  /*5cb10*/  STL.64 [R1+0x3d8], R70 ;  /* 0x0003d84601007387 */ /* 0x0003ea0000100a00 */
[C---:B-1----:R-:W-:Y:S06]  /*5cb20*/  HMMA.1688.F32.TF32 R68, R232.reuse, R30, R204 ;  /* 0x0000001ee844723c */ /* 0x042fec00000810cc */
[----:B------:R-:W-:Y:S04]  /*5cb30*/  STL.64 [R1+0x3c0], R76 ;  /* 0x0003c04c01007387 */ /* 0x000fe80000100a00 */
[----:B------:R1:W-:Y:S05]  /*5cb40*/  STL.64 [R1+0x3c8], R78 ;  /* 0x0003c84e01007387 */ /* 0x0003ea0000100a00 */
        /* <DEDUP_REMOVED lines=27> */
[----:B------:R-:W3:Y:S04]  /*5cd00*/  LDL.LU R248, [R1+0xcb0] ;  /* 0x000cb00001f87983 */ /* 0x000ee80000300800 */
[----:B------:R-:W-:Y:S04]  /*5cd10*/  STL.64 [R1+0x320], R72 ;  /* 0x0003204801007387 */ /* 0x000fe80000100a00 */
[----:B------:R-:W-:Y:S04]  /*5cd20*/  STL.64 [R1+0x328], R74 ;  /* 0x0003284a01007387 */ /* 0x000fe80000100a00 */
        /* <DEDUP_REMOVED lines=96> */
[----:B------:R-:W1:Y:S01]  /*5d330*/  LDS R235, [R24+0x4f200] ;  /* 0x04f2000018eb7984 */ /* 0x000e620000000800 */
[C---:B--2---:R-:W-:Y:S08]  /*5d340*/  HMMA.1688.F32.TF32 R68, R236.reuse, R6, R152 ;  /* 0x00000006ec44723c */ /* 0x044ff00000081098 */
[C---:B------:R-:W-:Y:S08]  /*5d350*/  HMMA.1688.F32.TF32 R76, R236.reuse, R10, R156 ;  /* 0x0000000aec4c723c */ /* 0x040ff0000008109c */
[C---:B---3--:R-:W-:Y:S07]  /*5d360*/  HMMA.1688.F32.TF32 R72, R236.reuse, R14, R160 ;  /* 0x0000000eec48723c */ /* 0x048fee00000810a0 */
        /* <DEDUP_REMOVED lines=11> */
[C---:B----4-:R-:W-:Y:S06]  /*5d420*/  HMMA.1688.F32.TF32 R68, R236.reuse, R30, R176 ;  /* 0x0000001eec44723c */ /* 0x050fec00000810b0 */
        /* <DEDUP_REMOVED lines=28> */
[----:B------:R-:W-:Y:S04]  /*5d5f0*/  STL.64 [R1+0x538], R78 ;  /* 0x0005384e01007387 */ /* 0x000fe80000100a00 */
[----:B------:R-:W-:Y:S04]  /*5d600*/  STL.64 [R1+0x550], R72 ;  /* 0x0005504801007387 */ /* 0x000fe80000100a00 */
[----:B------:R-:W-:Y:S04]  /*5d610*/  STL.64 [R1+0x558], R74 ;  /* 0x0005584a01007387 */ /* 0x000fe80000100a00 */
[----:B------:R-:W-:Y:S04]  /*5d620*/  LDS R236, [R0+0x4e280] ;  /* 0x04e2800000ec7984 */ /* 0x000fe80000000800 */
[----:B------:R-:W-:Y:S04]  /*5d630*/  LDS R238, [R0+0x4f280] ;  /* 0x04f2800000ee7984 */ /* 0x000fe80000000800 */
        /* <DEDUP_REMOVED lines=20> */
[----:B------:R-:W-:Y:S04]  /*5d780*/  STL.64 [R1+0x628], R78 ;  /* 0x0006284e01007387 */ /* 0x000fe80000100a00 */
[----:B------:R-:W3:Y:S04]  /*5d790*/  LDL.LU R244, [R1+0x10d0] ;  /* 0x0010d00001f47983 */ /* 0x000ee80000300800 */
[----:B------:R-:W-:Y:S04]  /*5d7a0*/  STL.64 [R1+0x610], R72 ;  /* 0x0006104801007387 */ /* 0x000fe80000100a00 */
[----:B------:R1:W-:Y:S04]  /*5d7b0*/  STL.64 [R1+0x618], R74 ;  /* 0x0006184a01007387 */ /* 0x0003e80000100a00 */
        /* <DEDUP_REMOVED lines=110> */
[C---:B---3--:R-:W-:Y:S03]  /*5dea0*/  HMMA.1688.F32.TF32 R76, R232.reuse, R58, R176 ;  /* 0x0000003ae84c723c */ /* 0x048fe600000810b0 */
[----:B------:R-:W-:Y:S04]  /*5deb0*/  STL.64 [R1+0x5a0], R68 ;  /* 0x0005a04401007387 */ /* 0x000fe80000100a00 */
[----:B------:R2:W-:Y:S01]  /*5dec0*/  STL.64 [R1+0x5a8], R70 ;  /* 0x0005a84601007387 */ /* 0x0005e20000100a00 */
[C---:B-1----:R-:W-:Y:S08]  /*5ded0*/  HMMA.1688.F32.TF32 R72, R232.reuse, R62, R180 ;  /* 0x0000003ee848723c */ /* 0x042ff000000810b4 */
[----:B--2---:R-:W-:Y:S01]  /*5dee0*/  HMMA.1688.F32.TF32 R68, R232, R66, R240 ;  /* 0x00000042e844723c */ /* 0x004fe200000810f0 */
[----:B------:R-:W-:Y:S04]  /*5def0*/  LDS R240, [R252+0x4e280] ;  /* 0x04e28000fcf07984 */ /* 0x000fe80000000800 */
[----:B------:R-:W-:Y:S04]  /*5df00*/  LDS R242, [R252+0x4f280] ;  /* 0x04f28000fcf27984 */ /* 0x000fe80000000800 */
        /* <DEDUP_REMOVED lines=10> */
[----:B------:R-:W-:Y:S04]  /*5dfb0*/  LDS R234, [R0+0x4f300] ;  /* 0x04f3000000ea7984 */ /* 0x000fe80000000800 */
[----:B------:R-:W-:Y:S04]  /*5dfc0*/  LDS R233, [R3+0x4e300] ;  /* 0x04e3000003e97984 */ /* 0x000fe80000000800 */
[----:B------:R-:W1:Y:S08]  /*5dfd0*/  LDS R235, [R3+0x4f300] ;  /* 0x04f3000003eb7984 */ /* 0x000e700000000800 */
[----:B------:R-:W-:Y:S04]  /*5dfe0*/  STL.64 [R1+0x570], R68 ;  /* 0x0005704401007387 */ /* 0x000fe80000100a00 */
[----:B------:R3:W-:Y:S02]  /*5dff0*/  STL.64 [R1+0x578], R70 ;  /* 0x0005784601007387 */ /* 0x0007e40000100a00 */
[C---:B---3--:R-:W-:Y:S08]  /*5e000*/  HMMA.1688.F32.TF32 R68, R236.reuse, R10, R188 ;  /* 0x0000000aec44723c */ /* 0x048ff000000810bc */
[C---:B------:R-:W-:Y:S08]  /*5e010*/  HMMA.1688.F32.TF32 R76, R236.reuse, R14, R192 ;  /* 0x0000000eec4c723c */ /* 0x040ff000000810c0 */
[C---:B------:R-:W-:Y:S07]  /*5e020*/  HMMA.1688.F32.TF32 R72, R236.reuse, R18, R196 ;  /* 0x00000012ec48723c */ /* 0x040fee00000810c4 */
[----:B------:R-:W-:Y:S04]  /*5e030*/  STL.64 [R1+0x670], R68 ;  /* 0x0006704401007387 */ /* 0x000fe80000100a00 */
[----:B------:R3:W-:Y:S02]  /*5e040*/  STL.64 [R1+0x678], R70 ;  /* 0x0006784601007387 */ /* 0x0007e40000100a00 */
[C---:B---3--:R-:W-:Y:S02]  /*5e050*/  HMMA.1688.F32.TF32 R68, R236.reuse, R22, R200 ;  /* 0x00000016ec44723c */ /* 0x048fe400000810c8 */
[----:B------:R-:W-:Y:S04]  /*5e060*/  STL.64 [R1+0x680], R76 ;  /* 0x0006804c01007387 */ /* 0x000fe80000100a00 */
[----:B------:R3:W-:Y:S04]  /*5e070*/  STL.64 [R1+0x688], R78 ;  /* 0x0006884e01007387 */ /* 0x0007e80000100a00 */
[----:B------:R-:W-:Y:S04]  /*5e080*/  STL.64 [R1+0x690], R72 ;  /* 0x0006904801007387 */ /* 0x000fe80000100a00 */
[----:B------:R4:W-:Y:S01]  /*5e090*/  STL.64 [R1+0x698], R74 ;  /* 0x0006984a01007387 */ /* 0x0009e20000100a00 */
[C---:B---3--:R-:W-:Y:S08]  /*5e0a0*/  HMMA.1688.F32.TF32 R76, R236.reuse, R26, R204 ;  /* 0x0000001aec4c723c */ /* 0x048ff000000810cc */
[----:B------:R-:W-:Y:S01]  /*5e0b0*/  STL.64 [R1+0x6a0], R68 ;  /* 0x0006a04401007387 */ /* 0x000fe20000100a00 */
[C---:B----4-:R-:W-:Y:S03]  /*5e0c0*/  HMMA.1688.F32.TF32 R72, R236.reuse, R30, R208 ;  /* 0x0000001eec48723c */ /* 0x050fe600000810d0 */
[----:B------:R3:W-:Y:S05]  /*5e0d0*/  STL.64 [R1+0x6a8], R70 ;  /* 0x0006a84601007387 */ /* 0x0007ea0000100a00 */
[C---:B---3--:R-:W-:Y:S06]  /*5e0e0*/  HMMA.1688.F32.TF32 R68, R236.reuse, R34, R212 ;  /* 0x00000022ec44723c */ /* 0x048fec00000810d4 */
[----:B------:R-:W-:Y:S04]  /*5e0f0*/  STL.64 [R1+0x6c0], R76 ;  /* 0x0006c04c01007387 */ /* 0x000fe80000100a00 */
[----:B------:R3:W-:Y:S05]  /*5e100*/  STL.64 [R1+0x6c8], R78 ;  /* 0x0006c84e01007387 */ /* 0x0007ea0000100a00 */
[----:B------:R-:W-:Y:S04]  /*5e110*/  STL.64 [R1+0x6d0], R72 ;  /* 0x0006d04801007387 */ /* 0x000fe80000100a00 */
[----:B------:R4:W-:Y:S01]  /*5e120*/  STL.64 [R1+0x6d8], R74 ;  /* 0x0006d84a01007387 */ /* 0x0009e20000100a00 */
[C---:B---3--:R-:W-:Y:S03]  /*5e130*/  HMMA.1688.F32.TF32 R76, R236.reuse, R38, R216 ;  /* 0x00000026ec4c723c */ /* 0x048fe600000810d8 */
[----:B------:R-:W-:Y:S05]  /*5e140*/  STL.64 [R1+0x6e0], R68 ;  /* 0x0006e04401007387 */ /* 0x000fea0000100a00 */
[C---:B----4-:R-:W-:Y:S01]  /*5e150*/  HMMA.1688.F32.TF32 R72, R236.reuse, R42, R220 ;  /* 0x0000002aec48723c */ /* 0x050fe200000810dc */
[----:B------:R3:W-:Y:S07]  /*5e160*/  STL.64 [R1+0x6e8], R70 ;  /* 0x0006e84601007387 */ /* 0x0007ee0000100a00 */
[C---:B---3--:R-:W-:Y:S07]  /*5e170*/  HMMA.1688.F32.TF32 R68, R236.reuse, R46, R224 ;  /* 0x0000002eec44723c */ /* 0x048fee00000810e0 */
[----:B------:R-:W-:Y:S04]  /*5e180*/  STL.64 [R1+0x6f0], R76 ;  /* 0x0006f04c01007387 */ /* 0x000fe80000100a00 */
[----:B------:R3:W-:Y:S04]  /*5e190*/  STL.64 [R1+0x6f8], R78 ;  /* 0x0006f84e01007387 */ /* 0x0007e80000100a00 */
        /* <DEDUP_REMOVED lines=122> */
[----:B--2---:R-:W-:Y:S01]  /*5e940*/  HMMA.1688.F32.TF32 R76, R236, R62, R132 ;  /* 0x0000003eec4c723c */ /* 0x004fe20000081084 */
[----:B------:R-:W-:Y:S04]  /*5e950*/  LDS R238, [R0+0x4f380] ;  /* 0x04f3800000ee7984 */ /* 0x000fe80000000800 */
[----:B------:R-:W-:Y:S04]  /*5e960*/  LDS R236, [R0+0x4e380] ;  /* 0x04e3800000ec7984 */ /* 0x000fe80000000800 */
[----:B------:R-:W-:Y:S04]  /*5e970*/  LDS R239, [R3+0x4f380] ;  /* 0x04f3800003ef7984 */ /* 0x000fe80000000800 */
[----:B------:R-:W-:Y:S01]  /*5e980*/  LDS R237, [R3+0x4e380] ;  /* 0x04e3800003ed7984 */ /* 0x000fe20000000800 */
[C---:B---3--:R-:W-:Y:S09]  /*5e990*/  HMMA.1688.F32.TF32 R68, R240.reuse, R6, R140 ;  /* 0x00000006f044723c */ /* 0x048ff2000008108c */
        /* <DEDUP_REMOVED lines=44> */
[----:B--2---:R-:W-:Y:S01]  /*5ec60*/  HMMA.1688.F32.TF32 R68, R240, R66, R200 ;  /* 0x00000042f044723c */ /* 0x004fe200000810c8 */
[----:B------:R-:W-:Y:S04]  /*5ec70*/  LDS R240, [R252+0x4e300] ;  /* 0x04e30000fcf07984 */ /* 0x000fe80000000800 */
[----:B------:R-:W-:Y:S04]  /*5ec80*/  LDS R242, [R252+0x4f300] ;  /* 0x04f30000fcf27984 */ /* 0x000fe80000000800 */
        /* <DEDUP_REMOVED lines=133> */
[C---:B--2---:R-:W-:Y:S08]  /*5f4e0*/  HMMA.1688.F32.TF32 R76, R232.reuse, R46, R148 ;  /* 0x0000002ee84c723c */ /* 0x044ff00000081094 */
[C---:B---3--:R-:W-:Y:S07]  /*5f4f0*/  HMMA.1688.F32.TF32 R72, R232.reuse, R50, R152 ;  /* 0x00000032e848723c */ /* 0x048fee0000081098 */
        /* <DEDUP_REMOVED lines=11> */
[----:B----4-:R-:W-:Y:S06]  /*5f5b0*/  HMMA.1688.F32.TF32 R68, R232, R66, R168 ;  /* 0x00000042e844723c */ /* 0x010fec00000810a8 */
[----:B------:R-:W-:Y:S04]  /*5f5c0*/  STL.64 [R1+0x910], R76 ;  /* 0x0009104c01007387 */ /* 0x000fe80000100a00 */
[----:B------:R-:W-:Y:S05]  /*5f5d0*/  STL.64 [R1+0x918], R78 ;  /* 0x0009184e01007387 */ /* 0x000fea0000100a00 */
        /* <DEDUP_REMOVED lines=53> */
[----:B------:R1:W-:Y:S04]  /*5f930*/  STL.64 [R1+0xdc8], R74 ;  /* 0x000dc84a01007387 */ /* 0x0003e80000100a00 */
[----:B------:R-:W3:Y:S04]  /*5f940*/  LDL.LU R244, [R1+0x1250] ;  /* 0x0012500001f47983 */ /* 0x000ee80000300800 */
        /* <DEDUP_REMOVED lines=76> */
[----:B------:R-:W3:Y:S01]  /*5fe10*/  LDL.LU R230, [R1+0x1268] ;  /* 0x0012680001e67983 */ /* 0x000ee20000300800 */
[----:B------:R-:W-:-:S03]  /*5fe20*/  IMAD.MOV.U32 R231, RZ, RZ, R0 ;  /* 0x000000ffffe77224 */ /* 0x000fc600078e0000 */
[----:B------:R-:W3:Y:S08]  /*5fe30*/  LDL.LU R0, [R1+0x28d4] ;  /* 0x0028d40001007983 */ /* 0x000ef00000300800 */
[----:B------:R-:W-:Y:S04]  /*5fe40*/  STL [R1+0x2844], R240 ;  /* 0x002844f001007387 */ /* 0x000fe80000100800 */
[----:B------:R-:W-:Y:S04]  /*5fe50*/  STL [R1+0x2840], R241 ;  /* 0x002840f101007387 */ /* 0x000fe80000100800 */
[----:B------:R-:W-:Y:S04]  /*5fe60*/  STL [R1+0x283c], R242 ;  /* 0x00283cf201007387 */ /* 0x000fe80000100800 */
[----:B------:R-:W-:Y:S01]  /*5fe70*/  STL [R1+0x2838], R243 ;  /* 0x002838f301007387 */ /* 0x000fe20000100800 */
[----:B------:R-:W-:Y:S01]  /*5fe80*/  IMAD.MOV.U32 R250, RZ, RZ, R5 ;  /* 0x000000fffffa7224 */ /* 0x000fe200078e0005 */
[C---:B-1----:R-:W-:Y:S08]  /*5fe90*/  HMMA.1688.F32.TF32 R72, R236.reuse, R14, R164 ;  /* 0x0000000eec48723c */ /* 0x042ff000000810a4 */
[C---:B----4-:R-:W-:Y:S08]  /*5fea0*/  HMMA.1688.F32.TF32 R68, R236.reuse, R10, R160 ;  /* 0x0000000aec44723c */ /* 0x050ff000000810a0 */
[C---:B--2---:R-:W-:Y:S11]  /*5feb0*/  HMMA.1688.F32.TF32 R76, R236.reuse, R18, R168 ;  /* 0x00000012ec4c723c */ /* 0x044ff600000810a8 */
        /* <DEDUP_REMOVED lines=13> */
[----:B------:R1:W-:Y:S04]  /*5ff90*/  STL.64 [R1+0x988], R74 ;  /* 0x0009884a01007387 */ /* 0x0003e80000100a00 */
[----:B------:R-:W-:Y:S04]  /*5ffa0*/  STL.64 [R1+0x990], R76 ;  /* 0x0009904c01007387 */ /* 0x000fe80000100a00 */
[----:B------:R-:W-:Y:S04]  /*5ffb0*/  STL.64 [R1+0x998], R78 ;  /* 0x0009984e01007387 */ /* 0x000fe80000100a00 */
[----:B------:R-:W2:Y:S01]  /*5ffc0*/  LDL R5, [R1+0x1940] ;  /* 0x0019400001057983 */ /* 0x000ea20000100800 */
[C---:B---3--:R-:W-:Y:S08]  /*5ffd0*/  HMMA.1688.F32.TF32 R68, R236.reuse, R34, R184 ;  /* 0x00000022ec44723c */ /* 0x048ff000000810b8 */
[C---:B-1----:R-:W-:Y:S11]  /*5ffe0*/  HMMA.1688.F32.TF32 R72, R236.reuse, R38, R188 ;  /* 0x00000026ec48723c */ /* 0x042ff600000810bc */
[----:B------:R-:W-:Y:S04]  /*5fff0*/  @!UPT UIADD3 URZ, URZ, URZ, URZ ;  /* 0x0000003f3f3ff290 */ /* 0x000fe8000fffe03f */
[----:B------:R-:W-:Y:S04]  /*60000*/  STL.64 [R1+0x9a0], R68 ;  /* 0x0009a04401007387 */ /* 0x000fe80000100a00 */
[----:B------:R1:W-:Y:S02]  /*60010*/  STL.64 [R1+0x9a8], R70 ;  /* 0x0009a84601007387 */ /* 0x0003e40000100a00 */
[----:B-1----:R-:W-:Y:S02]  /*60020*/  HMMA.1688.F32.TF32 R68, R236, R42, R192 ;  /* 0x0000002aec44723c */ /* 0x002fe400000810c0 */
[----:B------:R-:W-:Y:S01]  /*60030*/  STL.64 [R1+0x9b0], R72 ;  /* 0x0009b04801007387 */ /* 0x000fe20000100a00 */
[----:B------:R-:W-:-:S03]  /*60040*/  IMAD.MOV.U32 R251, RZ, RZ, R4 ;  /* 0x000000fffffb7224 */ /* 0x000fc600078e0004 */
[----:B------:R1:W-:Y:S02]  /*60050*/  STL.64 [R1+0x9b8], R74 ;  /* 0x0009b84a01007387 */ /* 0x0003e40000100a00 */
[C---:B------:R-:W-:Y:S02]  /*60060*/  HMMA.1688.F32.TF32 R76, R236.reuse, R46, R196 ;  /* 0x0000002eec4c723c */ /* 0x040fe400000810c4 */
[----:B------:R-:W3:Y:S06]  /*60070*/  LDL.LU R4, [R1+0x1930] ;  /* 0x0019300001047983 */ /* 0x000eec0000300800 */
[C---:B-1----:R-:W-:Y:S07]  /*60080*/  HMMA.1688.F32.TF32 R72, R236.reuse, R50, R200 ;  /* 0x00000032ec48723c */ /* 0x042fee00000810c8 */
[----:B------:R-:W-:Y:S04]  /*60090*/  STL.64 [R1+0x9c0], R68 ;  /* 0x0009c04401007387 */ /* 0x000fe80000100a00 */
[----:B------:R1:W-:Y:S02]  /*600a0*/  STL.64 [R1+0x9c8], R70 ;  /* 0x0009c84601007387 */ /* 0x0003e40000100a00 */
[C---:B-1----:R-:W-:Y:S02]  /*600b0*/  HMMA.1688.F32.TF32 R68, R236.reuse, R54, R204 ;  /* 0x00000036ec44723c */ /* 0x042fe400000810cc */
[----:B------:R-:W-:Y:S04]  /*600c0*/  STL.64 [R1+0x9d0], R76 ;  /* 0x0009d04c01007387 */ /* 0x000fe80000100a00 */
[----:B------:R1:W-:Y:S04]  /*600d0*/  STL.64 [R1+0x9d8], R78 ;  /* 0x0009d84e01007387 */ /* 0x0003e80000100a00 */
[----:B------:R-:W3:Y:S04]  /*600e0*/  LDL.LU R44, [R1+0x2124] ;  /* 0x00212400012c7983 */ /* 0x000ee80000300800 */
[----:B------:R-:W-:Y:S01]  /*600f0*/  STL.64 [R1+0x9e0], R72 ;  /* 0x0009e04801007387 */ /* 0x000fe20000100a00 */
[C---:B-1----:R-:W-:Y:S03]  /*60100*/  HMMA.1688.F32.TF32 R76, R236.reuse, R58, R208 ;  /* 0x0000003aec4c723c */ /* 0x042fe600000810d0 */
[----:B------:R1:W-:Y:S05]  /*60110*/  STL.64 [R1+0x9e8], R74 ;  /* 0x0009e84a01007387 */ /* 0x0003ea0000100a00 */
[----:B------:R-:W-:Y:S04]  /*60120*/  STL.64 [R1+0x9f0], R68 ;  /* 0x0009f04401007387 */ /* 0x000fe80000100a00 */
[----:B------:R1:W-:Y:S02]  /*60130*/  STL.64 [R1+0x9f8], R70 ;  /* 0x0009f84601007387 */ /* 0x0003e40000100a00 */
[C---:B-1----:R-:W-:Y:S08]  /*60140*/  HMMA.1688.F32.TF32 R72, R236.reuse, R62, R212 ;  /* 0x0000003eec48723c */ /* 0x042ff000000810d4 */
[----:B------:R-:W-:Y:S01]  /*60150*/  HMMA.1688.F32.TF32 R68, R236, R66, R216 ;  /* 0x00000042ec44723c */ /* 0x000fe200000810d8 */
[----:B------:R-:W-:Y:S04]  /*60160*/  STL.64 [R1+0xa00], R76 ;  /* 0x000a004c01007387 */ /* 0x000fe80000100a00 */
[----:B------:R-:W-:Y:S10]  /*60170*/  STL.64 [R1+0xa08], R78 ;  /* 0x000a084e01007387 */ /* 0x000ff40000100a00 */
[----:B------:R-:W-:Y:S04]  /*60180*/  STL.64 [R1+0xa20], R72 ;  /* 0x000a204801007387 */ /* 0x000fe80000100a00 */
[----:B------:R1:W-:Y:S04]  /*60190*/  STL.64 [R1+0xa28], R74 ;  /* 0x000a284a01007387 */ /* 0x0003e80000100a00 */
[----:B------:R-:W3:Y:S04]  /*601a0*/  LDL.LU R45, [R1+0x2120] ;  /* 0x00212000012d7983 */ /* 0x000ee80000300800 */
[----:B------:R-:W-:Y:S01]  /*601b0*/  STL.64 [R1+0xa10], R68 ;  /* 0x000a104401007387 */ /* 0x000fe20000100a00 */
[C---:B-1----:R-:W-:Y:S03]  /*601c0*/  HMMA.1688.F32.TF32 R72, R232.reuse, R6, R220 ;  /* 0x00000006e848723c */ /* 0x042fe600000810dc */
[----:B------:R1:W-:Y:S05]  /*601d0*/  STL.64 [R1+0xa18], R70 ;  /* 0x000a184601007387 */ /* 0x0003ea0000100a00 */
[C---:B-1----:R-:W-:Y:S11]  /*601e0*/  HMMA.1688.F32.TF32 R68, R232.reuse, R10, R224 ;  /* 0x0000000ae844723c */ /* 0x042ff600000810e0 */
[----:B------:R-:W-:Y:S04]  /*601f0*/  @!UPT UIADD3 URZ, URZ, URZ, URZ ;  /* 0x0000003f3f3ff290 */ /* 0x000fe8000fffe03f */
[----:B------:R-:W-:Y:S04]  /*60200*/  STL.64 [R1+0xd60], R72 ;  /* 0x000d604801007387 */ /* 0x000fe80000100a00 */
[----:B------:R1:W-:Y:S04]  /*60210*/  STL.64 [R1+0xd68], R74 ;  /* 0x000d684a01007387 */ /* 0x0003e80000100a00 */
[----:B------:R-:W-:Y:S01]  /*60220*/  STL.64 [R1+0xd50], R68 ;  /* 0x000d504401007387 */ /* 0x000fe20000100a00 */
[C---:B-1----:R-:W-:Y:S03]  /*60230*/  HMMA.1688.F32.TF32 R72, R232.reuse, R14, R228 ;  /* 0x0000000ee848723c */ /* 0x042fe600000810e4 */
[----:B------:R1:W-:Y:S05]  /*60240*/  STL.64 [R1+0xd58], R70 ;  /* 0x000d584601007387 */ /* 0x0003ea0000100a00 */
[----:B-1----:R-:W-:Y:S01]  /*60250*/  HMMA.1688.F32.TF32 R68, R232, R18, R244 ;  /* 0x00000012e844723c */ /* 0x002fe200000810f4 */
[----:B------:R-:W-:-:S02]  /*60260*/  IMAD.MOV.U32 R248, RZ, RZ, R12 ;  /* 0x000000fffff87224 */ /* 0x000fc400078e000c */
[----:B------:R-:W-:Y:S11]  /*60270*/  IMAD.MOV.U32 R249, RZ, RZ, R8 ;  /* 0x000000fffff97224 */ /* 0x000ff600078e0008 */
[----:B------:R-:W-:Y:S01]  /*60280*/  @!UPT UIADD3 URZ, URZ, URZ, URZ ;  /* 0x0000003f3f3ff290 */ /* 0x000fe2000fffe03f */
[----:B------:R-:W-:Y:S04]  /*60290*/  STL.64 [R1+0xda0], R72 ;  /* 0x000da04801007387 */ /* 0x000fe80000100a00 */
[----:B------:R-:W-:Y:S01]  /*602a0*/  STL.64 [R1+0xda8], R74 ;  /* 0x000da84a01007387 */ /* 0x000fe20000100a00 */
[----:B------:R-:W-:-:S03]  /*602b0*/  IMAD.MOV.U32 R8, RZ, RZ, 0x3f ;  /* 0x0000003fff087424 */ /* 0x000fc600078e00ff */
[----:B------:R-:W-:Y:S04]  /*602c0*/  STL.64 [R1+0xd90], R68 ;  /* 0x000d904401007387 */ /* 0x000fe80000100a00 */
[----:B------:R1:W-:Y:S01]  /*602d0*/  STL.64 [R1+0xd98], R70 ;  /* 0x000d984601007387 */ /* 0x0003e20000100a00 */
[----:B------:R-:W-:Y:S01]  /*602e0*/  IADD3 R24, R8, c[0x0][0x180], RZ ;  /* 0x0000600008187a10 */ /* 0x000fe20007ffe0ff */
[----:B-1----:R-:W-:Y:S03]  /*602f0*/  HMMA.1688.F32.TF32 R68, R232, R22, R248 ;  /* 0x00000016e844723c */ /* 0x002fe600000810f8 */
[----:B------:R-:W-:-:S04]  /*60300*/  SHF.R.S32.HI R8, RZ, 0x1f, R24 ;  /* 0x0000001fff087819 */ /* 0x000fc80000011418 */
[----:B------:R-:W-:-:S04]  /*60310*/  LEA.HI R8, R8, R24, RZ, 0x6 ;  /* 0x0000001808087211 */ /* 0x000fc800078f30ff */
[----:B------:R-:W-:-:S04]  /*60320*/  SHF.R.S32.HI R8, RZ, 0x6, R8 ;  /* 0x00000006ff087819 */ /* 0x000fc80000011408 */
[----:B------:R-:W-:-:S08]  /*60330*/  IADD3 R8, R8, -0x2, RZ ;  /* 0xfffffffe08087810 */ /* 0x000fd00007ffe0ff */
[----:B------:R-:W-:Y:S04]  /*60340*/  STL.64 [R1+0xd80], R68 ;  /* 0x000d804401007387 */ /* 0x000fe80000100a00 */
[----:B------:R-:W-:Y:S04]  /*60350*/  STL.64 [R1+0xd88], R70 ;  /* 0x000d884601007387 */ /* 0x000fe80000100a00 */
[----:B------:R-:W4:Y:S04]  /*60360*/  LDL.LU R23, [R1+0x2128] ;  /* 0x0021280001177983 */ /* 0x000f280000300800 */
[----:B------:R-:W4:Y:S04]  /*60370*/  LDL.LU R22, [R1+0x212c] ;  /* 0x00212c0001167983 */ /* 0x000f280000300800 */
[----:B------:R-:W4:Y:S04]  /*60380*/  LDL.LU R19, [R1+0x2118] ;  /* 0x0021180001137983 */ /* 0x000f280000300800 */
[----:B------:R-:W-:Y:S01]  /*60390*/  BAR.SYNC.DEFER_BLOCKING 0x0 ;  /* 0x0000000000007b1d */ /* 0x000fe20000010000 */
[----:B--2---:R-:W-:-:S05]  /*603a0*/  ISETP.GE.AND P0, PT, R5, R8, PT ;  /* 0x000000080500720c */ /* 0x004fca0003f06270 */
[----:B------:R-:W3:Y:S04]  /*603b0*/  LDL.LU R8, [R1+0x2130] ;  /* 0x0021300001087983 */ /* 0x000ee80000300800 */
[----:B------:R-:W3:Y:S04]  /*603c0*/  LDL.LU R40, [R1+0x1d4c] ;  /* 0x001d4c0001287983 */ /* 0x000ee80000300800 */
[----:B------:R-:W3:Y:S04]  /*603d0*/  LDL.LU R14, [R1+0x1d50] ;  /* 0x001d5000010e7983 */ /* 0x000ee80000300800 */
[----:B------:R-:W3:Y:S04]  /*603e0*/  LDL.LU R11, [R1+0x2110] ;  /* 0x00211000010b7983 */ /* 0x000ee80000300800 */
[----:B------:R-:W3:Y:S01]  /*603f0*/  LDL.LU R10, [R1+0x211c] ;  /* 0x00211c00010a7983 */ /* 0x000ee20000300800 */
[----:B------:R-:W-:-:S03]  /*60400*/  IMAD.MOV.U32 R12, RZ, RZ, c[0x0][0x180] ;  /* 0x00006000ff0c7624 */ /* 0x000fc600078e00ff */
[----:B------:R-:W1:Y:S02]  /*60410*/  S2R R41, SR_TID.X ;  /* 0x0000000000297919 */ /* 0x000e640000002100 */
[----:B------:R-:W-:Y:S01]  /*60420*/  IADD3 R3, R12, -0x80, RZ ;  /* 0xffffff800c037810 */ /* 0x000fe20007ffe0ff */
[----:B------:R-:W-:-:S04]  /*60430*/  IMAD.MOV.U32 R24, RZ, RZ, c[0x0][0x188] ;  /* 0x00006200ff187624 */ /* 0x000fc800078e00ff */
[----:B------:R-:W-:Y:S02]  /*60440*/  IMAD R3, R5, -0x40, R3 ;  /* 0xffffffc005037824 */ /* 0x000fe400078e0203 */
[----:B------:R-:W-:-:S03]  /*60450*/  IMAD.SHL.U32 R24, R24, 0x40, RZ ;  /* 0x0000004018187824 */ /* 0x000fc600078e00ff */
[----:B------:R-:W-:Y:S02]  /*60460*/  ISETP.GT.AND P1, PT, R3, RZ, PT ;  /* 0x000000ff0300720c */ /* 0x000fe40003f24270 */
[----:B------:R-:W-:Y:S02]  /*60470*/  SHF.L.U32 R24, R24, 0x2, RZ ;  /* 0x0000000218187819 */ /* 0x000fe400000006ff */
[----:B------:R-:W-:-:S04]  /*60480*/  SEL R5, RZ, 0x4, !P1 ;  /* 0x00000004ff057807 */ /* 0x000fc80004800000 */
[----:B------:R-:W-:Y:S02]  /*60490*/  SEL R5, R5, RZ, !P0 ;  /* 0x000000ff05057207 */ /* 0x000fe40004000000 */
[----:B---3--:R-:W-:Y:S02]  /*604a0*/  IADD3 R4, R4, 0x1, RZ ;  /* 0x0000000104047810 */ /* 0x008fe40007ffe0ff */
[----:B-1----:R-:W-:Y:S02]  /*604b0*/  LOP3.LUT R12, R41, 0x7f, RZ, 0xc0, !PT ;  /* 0x0000007f290c7812 */ /* 0x002fe400078ec0ff */
[----:B------:R-:W-:Y:S02]  /*604c0*/  ISETP.GT.AND P2, PT, R4, 0x1, PT ;  /* 0x000000010400780c */ /* 0x000fe40003f44270 */
[----:B------:R-:W-:Y:S01]  /*604d0*/  ISETP.NE.U32.AND P1, PT, R5, RZ, PT ;  /* 0x000000ff0500720c */ /* 0x000fe20003f25070 */
[----:B------:R-:W-:Y:S01]  /*604e0*/  IMAD.SHL.U32 R15, R12, 0x4, RZ ;  /* 0x000000040c0f7824 */ /* 0x000fe200078e00ff */
[----:B------:R-:W-:-:S05]  /*604f0*/  SEL R175, R4, RZ, !P2 ;  /* 0x000000ff04af7207 */ /* 0x000fca0005000000 */
[----:B------:R-:W-:Y:S01]  /*60500*/  IMAD R4, R175, 0x10000, R15 ;  /* 0x00010000af047824 */ /* 0x000fe200078e020f */
[----:B------:R-:W-:-:S05]  /*60510*/  IADD3 R44, P3, R44, R24, RZ ;  /* 0x000000182c2c7210 */ /* 0x000fca0007f7e0ff */
[----:B------:R-:W-:Y:S01]  /*60520*/  STL [R1+0x2124], R44 ;  /* 0x0021242c01007387 */ /* 0x000fe20000100800 */
[----:B------:R-:W-:-:S03]  /*60530*/  IMAD.MOV.U32 R6, RZ, RZ, R44 ;  /* 0x000000ffff067224 */ /* 0x000fc600078e002c */
[----:B------:R-:W-:Y:S01]  /*60540*/  STL [R1+0x1930], R175 ;  /* 0x001930af01007387 */ /* 0x000fe20000100800 */
[----:B------:R-:W-:-:S04]  /*60550*/  IMAD.X R45, R45, 0x1, R0, P3 ;  /* 0x000000012d2d7824 */ /* 0x000fc800018e0600 */
[----:B------:R-:W-:Y:S01]  /*60560*/  IMAD.MOV.U32 R7, RZ, RZ, R45 ;  /* 0x000000ffff077224 */ /* 0x000fe200078e002d */
[----:B------:R1:W-:Y:S04]  /*60570*/  STL [R1+0x2120], R45 ;  /* 0x0021202d01007387 */ /* 0x0003e80000100800 */
[----:B------:R-:W-:Y:S01]  /*60580*/  @!PT LDS RZ, [RZ] ;  /* 0x00000000fffff984 */ /* 0x000fe20000000800 */
[----:B------:R-:W-:Y:S01]  /*60590*/  @!PT LDS RZ, [RZ] ;  /* 0x00000000fffff984 */ /* 0x000fe20000000800 */
[----:B------:R-:W-:Y:S01]  /*605a0*/  @!PT LDS RZ, [RZ] ;  /* 0x00000000fffff984 */ /* 0x000fe20000000800 */
[----:B------:R3:W-:Y:S04]  /*605b0*/  LDGSTS.E [R4+0x40000], [R6.64], P1 ;  /* 0x4000000006047fae */ /* 0x0007e80008921844 */
[----:B-1----:R-:W3:Y:S04]  /*605c0*/  LDL.LU R45, [R1+0x1d70] ;  /* 0x001d7000012d7983 */ /* 0x002ee80000300800 */
[----:B------:R-:W3:Y:S01]  /*605d0*/  LDL.LU R18, [R1+0x2114] ;  /* 0x0021140001127983 */ /* 0x000ee20000300800 */
[----:B----4-:R-:W-:-:S05]  /*605e0*/  IADD3 R22, P3, R22, R24, RZ ;  /* 0x0000001816167210 */ /* 0x010fca0007f7e0ff */
[----:B------:R-:W-:Y:S01]  /*605f0*/  IMAD.X R23, R23, 0x1, R0, P3 ;  /* 0x0000000117177824 */ /* 0x000fe200018e0600 */
[----:B------:R1:W-:Y:S01]  /*60600*/  STL [R1+0x212c], R22 ;  /* 0x00212c1601007387 */ /* 0x0003e20000100800 */
[----:B---3--:R-:W-:Y:S02]  /*60610*/  IMAD.MOV.U32 R6, RZ, RZ, R22 ;  /* 0x000000ffff067224 */ /* 0x008fe400078e0016 */
[----:B------:R-:W-:Y:S01]  /*60620*/  IMAD.MOV.U32 R7, RZ, RZ, R23 ;  /* 0x000000ffff077224 */ /* 0x000fe200078e0017 */
[----:B------:R3:W-:Y:S04]  /*60630*/  STL [R1+0x2128], R23 ;  /* 0x0021281701007387 */ /* 0x0007e80000100800 */
[----:B------:R4:W-:Y:S01]  /*60640*/  LDGSTS.E [R4+0x40200], [R6.64], P1 ;  /* 0x4020000006047fae */ /* 0x0009e20008921844 */
[----:B------:R-:W-:-:S05]  /*60650*/  IADD3 R8, P4, R8, R24, RZ ;  /* 0x0000001808087210 */ /* 0x000fca0007f9e0ff */
[----:B------:R-:W-:Y:S01]  /*60660*/  IMAD.X R19, R19, 0x1, R0, P4 ;  /* 0x0000000113137824 */ /* 0x000fe200020e0600 */
[----:B------:R-:W-:Y:S04]  /*60670*/  STL [R1+0x2130], R8 ;  /* 0x0021300801007387 */ /* 0x000fe80000100800 */
[----:B------:R-:W2:Y:S01]  /*60680*/  LDL.LU R48, [R1+0x1d6c] ;  /* 0x001d6c0001307983 */ /* 0x000ea20000300800 */
[----:B----4-:R-:W-:-:S03]  /*60690*/  IMAD.MOV.U32 R7, RZ, RZ, R19 ;  /* 0x000000ffff077224 */ /* 0x010fc600078e0013 */
[----:B------:R4:W-:Y:S04]  /*606a0*/  STL [R1+0x2118], R19 ;  /* 0x0021181301007387 */ /* 0x0009e80000100800 */
[----:B-1----:R-:W2:Y:S01]  /*606b0*/  LDL.LU R22, [R1+0x2108] ;  /* 0x0021080001167983 */ /* 0x002ea20000300800 */
[----:B------:R-:W-:-:S03]  /*606c0*/  IMAD.MOV.U32 R6, RZ, RZ, R8 ;  /* 0x000000ffff067224 */ /* 0x000fc600078e0008 */
[----:B---3--:R-:W3:Y:S04]  /*606d0*/  LDL.LU R23, [R1+0x1d8c] ;  /* 0x001d8c0001177983 */ /* 0x008ee80000300800 */
[----:B----4-:R-:W4:Y:S04]  /*606e0*/  LDL.LU R19, [R1+0x1d90] ;  /* 0x001d900001137983 */ /* 0x010f280000300800 */
[----:B------:R-:W3:Y:S04]  /*606f0*/  LDL.LU R44, [R1+0x2100] ;  /* 0x00210000012c7983 */ /* 0x000ee80000300800 */
[----:B------:R-:W3:Y:S01]  /*60700*/  LDL.LU R8, [R1+0x210c] ;  /* 0x00210c0001087983 */ /* 0x000ee20000300800 */
[----:B------:R-:W-:-:S04]  /*60710*/  ISETP.GT.AND P2, PT, R3, 0x4, PT ;  /* 0x000000040300780c */ /* 0x000fc80003f44270 */
[----:B------:R-:W-:-:S04]  /*60720*/  SEL R5, RZ, 0x4, !P2 ;  /* 0x00000004ff057807 */ /* 0x000fc80005000000 */
[----:B------:R-:W-:-:S04]  /*60730*/  SEL R5, R5, RZ, !P0 ;  /* 0x000000ff05057207 */ /* 0x000fc80004000000 */
[----:B------:R-:W-:Y:S02]  /*60740*/  ISETP.NE.U32.AND P2, PT, R5, RZ, PT ;  /* 0x000000ff0500720c */ /* 0x000fe40003f45070 */
[-C--:B------:R-:W-:Y:S02]  /*60750*/  IADD3 R14, P3, R14, R24.reuse, RZ ;  /* 0x000000180e0e7210 */ /* 0x080fe40007f7e0ff */
[----:B------:R-:W-:-:S03]  /*60760*/  IADD3 R10, P4, R10, R24, RZ ;  /* 0x000000180a0a7210 */ /* 0x000fc60007f9e0ff */
[--C-:B------:R-:W-:Y:S02]  /*60770*/  IMAD.X R40, R40, 0x1, R0.reuse, P3 ;  /* 0x0000000128287824 */ /* 0x100fe400018e0600 */
[----:B------:R-:W-:Y:S01]  /*60780*/  IMAD.X R11, R11, 0x1, R0, P4 ;  /* 0x000000010b0b7824 */ /* 0x000fe200020e0600 */
[----:B------:R-:W-:Y:S04]  /*60790*/  STL [R1+0x1d50], R14 ;  /* 0x001d500e01007387 */ /* 0x000fe80000100800 */
[----:B------:R1:W-:Y:S04]  /*607a0*/  LDGSTS.E [R4+0x41000], [R6.64], P2 ;  /* 0x4100000006047fae */ /* 0x0003e80009121844 */
[----:B------:R1:W-:Y:S04]  /*607b0*/  STL [R1+0x1d4c], R40 ;  /* 0x001d4c2801007387 */ /* 0x0003e80000100800 */
[----:B------:R-:W-:Y:S01]  /*607c0*/  STL [R1+0x211c], R10 ;  /* 0x00211c0a01007387 */ /* 0x000fe20000100800 */
[----:B-1----:R-:W-:Y:S01]  /*607d0*/  IMAD.MOV.U32 R6, RZ, RZ, R14 ;  /* 0x000000ffff067224 */ /* 0x002fe200078e000e */
[----:B------:R-:W-:-:S02]  /*607e0*/  MOV R7, R40 ;  /* 0x0000002800077202 */ /* 0x000fc40000000f00 */
[----:B------:R1:W-:Y:S04]  /*607f0*/  STL [R1+0x2110], R11 ;  /* 0x0021100b01007387 */ /* 0x0003e80000100800 */
[----:B------:R1:W-:Y:S04]  /*60800*/  LDGSTS.E [R4+0x41200], [R6.64], P2 ;  /* 0x4120000006047fae */ /* 0x0003e80009121844 */
[----:B------:R-:W3:Y:S01]  /*60810*/  LDL.LU R40, [R1+0x1dac] ;  /* 0x001dac0001287983 */ /* 0x000ee20000300800 */
[----:B-1----:R-:W-:-:S03]  /*60820*/  IMAD.MOV.U32 R7, RZ, RZ, R11 ;  /* 0x000000ffff077224 */ /* 0x002fc600078e000b */
[----:B------:R-:W3:Y:S01]  /*60830*/  LDL.LU R11, [R1+0x1db0] ;  /* 0x001db000010b7983 */ /* 0x000ee20000300800 */
[----:B------:R-:W-:-:S03]  /*60840*/  IMAD.MOV.U32 R6, RZ, RZ, R10 ;  /* 0x000000ffff067224 */ /* 0x000fc600078e000a */
[----:B------:R-:W3:Y:S04]  /*60850*/  LDL.LU R14, [R1+0x20f8] ;  /* 0x0020f800010e7983 */ /* 0x000ee80000300800 */
[----:B------:R-:W3:Y:S01]  /*60860*/  LDL.LU R10, [R1+0x2104] ;  /* 0x00210400010a7983 */ /* 0x000ee20000300800 */
[----:B------:R-:W-:-:S04]  /*60870*/  ISETP.GT.AND P1, PT, R3, 0x8, PT ;  /* 0x000000080300780c */ /* 0x000fc80003f24270 */
[----:B------:R-:W-:-:S04]  /*60880*/  SEL R5, RZ, 0x4, !P1 ;  /* 0x00000004ff057807 */ /* 0x000fc80004800000 */
[----:B------:R-:W-:Y:S02]  /*60890*/  SEL R5, R5, RZ, !P0 ;  /* 0x000000ff05057207 */ /* 0x000fe40004000000 */
[----:B------:R-:W-:Y:S02]  /*608a0*/  ISETP.GT.AND P2, PT, R3, 0xc, PT ;  /* 0x0000000c0300780c */ /* 0x000fe40003f44270 */
[----:B------:R-:W-:Y:S02]  /*608b0*/  ISETP.NE.U32.AND P1, PT, R5, RZ, PT ;  /* 0x000000ff0500720c */ /* 0x000fe40003f25070 */
[----:B------:R-:W-:-:S04]  /*608c0*/  SEL R5, RZ, 0x4, !P2 ;  /* 0x00000004ff057807 */ /* 0x000fc80005000000 */
[----:B------:R-:W-:-:S04]  /*608d0*/  SEL R5, R5, RZ, !P0 ;  /* 0x000000ff05057207 */ /* 0x000fc80004000000 */
[----:B------:R-:W-:-:S03]  /*608e0*/  ISETP.NE.U32.AND P2, PT, R5, RZ, PT ;  /* 0x000000ff0500720c */ /* 0x000fc60003f45070 */
[----:B------:R1:W-:Y:S01]  /*608f0*/  LDGSTS.E [R4+0x42000], [R6.64], P1 ;  /* 0x4200000006047fae */ /* 0x0003e20008921844 */
[-C--:B------:R-:W-:Y:S02]  /*60900*/  IADD3 R45, P3, R45, R24.reuse, RZ ;  /* 0x000000182d2d7210 */ /* 0x080fe40007f7e0ff */
[----:B------:R-:W-:-:S03]  /*60910*/  IADD3 R18, P4, R18, R24, RZ ;  /* 0x0000001812127210 */ /* 0x000fc60007f9e0ff */
[----:B-1----:R-:W-:Y:S01]  /*60920*/  IMAD.MOV.U32 R6, RZ, RZ, R45 ;  /* 0x000000ffff067224 */ /* 0x002fe200078e002d */
[----:B------:R-:W-:Y:S01]  /*60930*/  STL [R1+0x1d70], R45 ;  /* 0x001d702d01007387 */ /* 0x000fe20000100800 */
[----:B--2---:R-:W-:-:S04]  /*60940*/  IMAD.X R48, R48, 0x1, R0, P3 ;  /* 0x0000000130307824 */ /* 0x004fc800018e0600 */
[----:B------:R-:W-:Y:S01]  /*60950*/  IMAD.MOV.U32 R7, RZ, RZ, R48 ;  /* 0x000000ffff077224 */ /* 0x000fe200078e0030 */
[----:B------:R-:W-:Y:S01]  /*60960*/  STL [R1+0x1d6c], R48 ;  /* 0x001d6c3001007387 */ /* 0x000fe20000100800 */
[----:B------:R-:W-:-:S03]  /*60970*/  IMAD.X R22, R22, 0x1, R0, P4 ;  /* 0x0000000116167824 */ /* 0x000fc600020e0600 */
[----:B------:R1:W-:Y:S01]  /*60980*/  LDGSTS.E [R4+0x42200], [R6.64], P1 ;  /* 0x4220000006047fae */ /* 0x0003e20008921844 */
[----:B----4-:R-:W-:-:S03]  /*60990*/  IADD3 R19, P3, R19, R24, RZ ;  /* 0x0000001813137210 */ /* 0x010fc60007f7e0ff */
[----:B------:R-:W-:Y:S01]  /*609a0*/  STL [R1+0x2114], R18 ;  /* 0x0021141201007387 */ /* 0x000fe20000100800 */
[----:B-1----:R-:W-:Y:S01]  /*609b0*/  IMAD.MOV.U32 R6, RZ, RZ, R18 ;  /* 0x000000ffff067224 */ /* 0x002fe200078e0012 */
[----:B---3--:R-:W-:Y:S01]  /*609c0*/  IADD3 R8, P4, R8, R24, RZ ;  /* 0x0000001808087210 */ /* 0x008fe20007f9e0ff */
[----:B------:R-:W-:Y:S01]  /*609d0*/  IMAD.MOV.U32 R7, RZ, RZ, R22 ;  /* 0x000000ffff077224 */ /* 0x000fe200078e0016 */
[----:B------:R1:W-:Y:S01]  /*609e0*/  STL [R1+0x2108], R22 ;  /* 0x0021081601007387 */ /* 0x0003e20000100800 */
[--C-:B------:R-:W-:Y:S02]  /*609f0*/  IMAD.X R23, R23, 0x1, R0.reuse, P3 ;  /* 0x0000000117177824 */ /* 0x100fe400018e0600 */
[----:B------:R-:W-:Y:S01]  /*60a00*/  IMAD.X R44, R44, 0x1, R0, P4 ;  /* 0x000000012c2c7824 */ /* 0x000fe200020e0600 */
[----:B------:R2:W-:Y:S04]  /*60a10*/  LDGSTS.E [R4+0x43000], [R6.64], P2 ;  /* 0x4300000006047fae */ /* 0x0005e80009121844 */
[----:B-1----:R-:W3:Y:S04]  /*60a20*/  LDL.LU R22, [R1+0x1dd0] ;  /* 0x001dd00001167983 */ /* 0x002ee80000300800 */
[----:B------:R-:W4:Y:S01]  /*60a30*/  LDL.LU R18, [R1+0x20fc] ;  /* 0x0020fc0001127983 */ /* 0x000f220000300800 */
[----:B--2---:R-:W-:-:S03]  /*60a40*/  IMAD.MOV.U32 R7, RZ, RZ, R23 ;  /* 0x000000ffff077224 */ /* 0x004fc600078e0017 */
[----:B------:R-:W-:Y:S01]  /*60a50*/  STL [R1+0x1d90], R19 ;  /* 0x001d901301007387 */ /* 0x000fe20000100800 */
[----:B------:R-:W-:-:S03]  /*60a60*/  IMAD.MOV.U32 R6, RZ, RZ, R19 ;  /* 0x000000ffff067224 */ /* 0x000fc600078e0013 */
[----:B------:R1:W-:Y:S04]  /*60a70*/  STL [R1+0x1d8c], R23 ;  /* 0x001d8c1701007387 */ /* 0x0003e80000100800 */
[----:B------:R2:W-:Y:S01]  /*60a80*/  STL [R1+0x210c], R8 ;  /* 0x00210c0801007387 */ /* 0x0005e20000100800 */
[----:B------:R-:W-:-:S03]  /*60a90*/  ISETP.GT.AND P1, PT, R3, 0x10, PT ;  /* 0x000000100300780c */ /* 0x000fc60003f24270 */
[----:B------:R2:W-:Y:S04]  /*60aa0*/  LDGSTS.E [R4+0x43200], [R6.64], P2 ;  /* 0x4320000006047fae */ /* 0x0005e80009121844 */
[----:B-1----:R-:W4:Y:S04]  /*60ab0*/  LDL.LU R23, [R1+0x1dcc] ;  /* 0x001dcc0001177983 */ /* 0x002f280000300800 */
[----:B------:R-:W-:Y:S04]  /*60ac0*/  STL [R1+0x2100], R44 ;  /* 0x0021002c01007387 */ /* 0x000fe80000100800 */
[----:B------:R-:W4:Y:S01]  /*60ad0*/  LDL.LU R19, [R1+0x20f0] ;  /* 0x0020f00001137983 */ /* 0x000f220000300800 */
[----:B------:R-:W-:Y:S01]  /*60ae0*/  SEL R5, RZ, 0x4, !P1 ;  /* 0x00000004ff057807 */ /* 0x000fe20004800000 */
[----:B--2---:R-:W-:-:S02]  /*60af0*/  IMAD.MOV.U32 R6, RZ, RZ, R8 ;  /* 0x000000ffff067224 */ /* 0x004fc400078e0008 */
[----:B------:R-:W-:Y:S01]  /*60b00*/  IMAD.MOV.U32 R7, RZ, RZ, R44 ;  /* 0x000000ffff077224 */ /* 0x000fe200078e002c */
[----:B------:R-:W-:Y:S01]  /*60b10*/  SEL R5, R5, RZ, !P0 ;  /* 0x000000ff05057207 */ /* 0x000fe20004000000 */
[----:B------:R-:W2:Y:S03]  /*60b20*/  LDL.LU R45, [R1+0x1df0] ;  /* 0x001df000012d7983 */ /* 0x000ea60000300800 */
[----:B------:R-:W-:Y:S01]  /*60b30*/  ISETP.NE.U32.AND P1, PT, R5, RZ, PT ;  /* 0x000000ff0500720c */ /* 0x000fe20003f25070 */
[----:B------:R-:W2:Y:S01]  /*60b40*/  LDL.LU R8, [R1+0x20f4] ;  /* 0x0020f40001087983 */ /* 0x000ea20000300800 */
[----:B------:R-:W-:-:S04]  /*60b50*/  IADD3 R11, P3, R11, R24, RZ ;  /* 0x000000180b0b7210 */ /* 0x000fc80007f7e0ff */
[----:B------:R-:W-:Y:S02]  /*60b60*/  IADD3.X R40, R40, R0, RZ, P3, !PT ;  /* 0x0000000028287210 */ /* 0x000fe40001ffe4ff */
[----:B------:R-:W-:-:S05]  /*60b70*/  IADD3 R10, P4, R10, R24, RZ ;  /* 0x000000180a0a7210 */ /* 0x000fca0007f9e0ff */
[----:B------:R1:W-:Y:S04]  /*60b80*/  LDGSTS.E [R4+0x44000], [R6.64], P1 ;  /* 0x4400000006047fae */ /* 0x0003e80008921844 */
[----:B------:R1:W-:Y:S01]  /*60b90*/  STL [R1+0x1db0], R11 ;  /* 0x001db00b01007387 */ /* 0x0003e20000100800 */
[----:B------:R-:W-:-:S03]  /*60ba0*/  IMAD.X R14, R14, 0x1, R0, P4 ;  /* 0x000000010e0e7824 */ /* 0x000fc600020e0600 */
[----:B------:R-:W-:Y:S01]  /*60bb0*/  STL [R1+0x1dac], R40 ;  /* 0x001dac2801007387 */ /* 0x000fe20000100800 */
[----:B-1----:R-:W-:-:S03]  /*60bc0*/  IMAD.MOV.U32 R6, RZ, RZ, R11 ;  /* 0x000000ffff067224 */ /* 0x002fc600078e000b */
[----:B------:R-:W-:Y:S01]  /*60bd0*/  STL [R1+0x2104], R10 ;  /* 0x0021040a01007387 */ /* 0x000fe20000100800 */
[----:B------:R-:W-:-:S03]  /*60be0*/  IMAD.MOV.U32 R7, RZ, RZ, R40 ;  /* 0x000000ffff077224 */ /* 0x000fc600078e0028 */
[----:B------:R-:W2:Y:S04]  /*60bf0*/  LDL.LU R48, [R1+0x1dec] ;  /* 0x001dec0001307983 */ /* 0x000ea80000300800 */
[----:B------:R1:W-:Y:S04]  /*60c00*/  STL [R1+0x20f8], R14 ;  /* 0x0020f80e01007387 */ /* 0x0003e80000100800 */
[----:B------:R1:W-:Y:S04]  /*60c10*/  LDGSTS.E [R4+0x44200], [R6.64], P1 ;  /* 0x4420000006047fae */ /* 0x0003e80008921844 */
[----:B------:R-:W2:Y:S01]  /*60c20*/  LDL.LU R11, [R1+0x20e8] ;  /* 0x0020e800010b7983 */ /* 0x000ea20000300800 */
[----:B-1----:R-:W-:-:S02]  /*60c30*/  IMAD.MOV.U32 R7, RZ, RZ, R14 ;  /* 0x000000ffff077224 */ /* 0x002fc400078e000e */
[----:B------:R-:W-:Y:S01]  /*60c40*/  IMAD.MOV.U32 R6, RZ, RZ, R10 ;  /* 0x000000ffff067224 */ /* 0x000fe200078e000a */
[----:B------:R-:W2:Y:S04]  /*60c50*/  LDL.LU R14, [R1+0x1e0c] ;  /* 0x001e0c00010e7983 */ /* 0x000ea80000300800 */
[----:B------:R-:W2:Y:S04]  /*60c60*/  LDL.LU R10, [R1+0x1e10] ;  /* 0x001e1000010a7983 */ /* 0x000ea80000300800 */
[----:B------:R-:W2:Y:S04]  /*60c70*/  LDL.LU R44, [R1+0x20e0] ;  /* 0x0020e000012c7983 */ /* 0x000ea80000300800 */
[----:B------:R-:W2:Y:S01]  /*60c80*/  LDL.LU R40, [R1+0x20ec] ;  /* 0x0020ec0001287983 */ /* 0x000ea20000300800 */
[----:B------:R-:W-:-:S04]  /*60c90*/  ISETP.GT.AND P2, PT, R3, 0x14, PT ;  /* 0x000000140300780c */ /* 0x000fc80003f44270 */
[----:B------:R-:W-:-:S04]  /*60ca0*/  SEL R5, RZ, 0x4, !P2 ;  /* 0x00000004ff057807 */ /* 0x000fc80005000000 */
[----:B------:R-:W-:-:S04]  /*60cb0*/  SEL R5, R5, RZ, !P0 ;  /* 0x000000ff05057207 */ /* 0x000fc80004000000 */
[----:B------:R-:W-:Y:S11]  /*60cc0*/  ISETP.NE.U32.AND P2, PT, R5, RZ, PT ;  /* 0x000000ff0500720c */ /* 0x000ff60003f45070 */
[----:B------:R-:W-:Y:S02]  /*60cd0*/  @!UPT UIADD3 URZ, URZ, URZ, URZ ;  /* 0x0000003f3f3ff290 */ /* 0x000fe4000fffe03f */
[----:B------:R1:W-:Y:S01]  /*60ce0*/  LDGSTS.E [R4+0x45000], [R6.64], P2 ;  /* 0x4500000006047fae */ /* 0x0003e20009121844 */
[-C--:B---3--:R-:W-:Y:S02]  /*60cf0*/  IADD3 R22, P3, R22, R24.reuse, RZ ;  /* 0x0000001816167210 */ /* 0x088fe40007f7e0ff */
[----:B----4-:R-:W-:-:S03]  /*60d00*/  IADD3 R18, P4, R18, R24, RZ ;  /* 0x0000001812127210 */ /* 0x010fc60007f9e0ff */
[----:B------:R-:W-:Y:S01]  /*60d10*/  STL [R1+0x1dd0], R22 ;  /* 0x001dd01601007387 */ /* 0x000fe20000100800 */
[----:B-1----:R-:W-:Y:S02]  /*60d20*/  IMAD.MOV.U32 R6, RZ, RZ, R22 ;  /* 0x000000ffff067224 */ /* 0x002fe400078e0016 */
[----:B------:R-:W-:-:S04]  /*60d30*/  IMAD.X R23, R23, 0x1, R0, P3 ;  /* 0x0000000117177824 */ /* 0x000fc800018e0600 */
[----:B------:R-:W-:Y:S01]  /*60d40*/  IMAD.MOV.U32 R7, RZ, RZ, R23 ;  /* 0x000000ffff077224 */ /* 0x000fe200078e0017 */
[----:B------:R1:W-:Y:S01]  /*60d50*/  STL [R1+0x1dcc], R23 ;  /* 0x001dcc1701007387 */ /* 0x0003e20000100800 */
[----:B------:R-:W-:-:S03]  /*60d60*/  IMAD.X R19, R19, 0x1, R0, P4 ;  /* 0x0000000113137824 */ /* 0x000fc600020e0600 */
[----:B------:R-:W-:Y:S04]  /*60d70*/  STL [R1+0x20fc], R18 ;  /* 0x0020fc1201007387 */ /* 0x000fe80000100800 */
[----:B------:R3:W-:Y:S04]  /*60d80*/  STL [R1+0x20f0], R19 ;  /* 0x0020f01301007387 */ /* 0x0007e80000100800 */
[----:B-1----:R-:W4:Y:S04]  /*60d90*/  LDL.LU R23, [R1+0x1e2c] ;  /* 0x001e2c0001177983 */ /* 0x002f280000300800 */
[----:B------:R-:W4:Y:S04]  /*60da0*/  LDL.LU R22, [R1+0x1e30] ;  /* 0x001e300001167983 */ /* 0x000f280000300800 */
[----:B------:R1:W-:Y:S02]  /*60db0*/  LDGSTS.E [R4+0x45200], [R6.64], P2 ;  /* 0x4520000006047fae */ /* 0x0003e40009121844 */
[----:B-1----:R-:W-:-:S02]  /*60dc0*/  IMAD.MOV.U32 R7, RZ, RZ, R19 ;  /* 0x000000ffff077224 */ /* 0x002fc400078e0013 */
[----:B------:R-:W-:Y:S01]  /*60dd0*/  IMAD.MOV.U32 R6, RZ, RZ, R18 ;  /* 0x000000ffff067224 */ /* 0x000fe200078e0012 */
[----:B---3--:R-:W3:Y:S04]  /*60de0*/  LDL.LU R19, [R1+0x20d8] ;  /* 0x0020d80001137983 */ /* 0x008ee80000300800 */
[----:B------:R-:W3:Y:S01]  /*60df0*/  LDL.LU R18, [R1+0x20e4] ;  /* 0x0020e40001127983 */ /* 0x000ee20000300800 */
[----:B------:R-:W-:-:S04]  /*60e00*/  ISETP.GT.AND P1, PT, R3, 0x18, PT ;  /* 0x000000180300780c */ /* 0x000fc80003f24270 */
[----:B------:R-:W-:-:S04]  /*60e10*/  SEL R5, RZ, 0x4, !P1 ;  /* 0x00000004ff057807 */ /* 0x000fc80004800000 */
[----:B------:R-:W-:Y:S02]  /*60e20*/  SEL R5, R5, RZ, !P0 ;  /* 0x000000ff05057207 */ /* 0x000fe40004000000 */
[----:B------:R-:W-:Y:S02]  /*60e30*/  ISETP.GT.AND P2, PT, R3, 0x1c, PT ;  /* 0x0000001c0300780c */ /* 0x000fe40003f44270 */
[----:B------:R-:W-:Y:S02]  /*60e40*/  ISETP.NE.U32.AND P1, PT, R5, RZ, PT ;  /* 0x000000ff0500720c */ /* 0x000fe40003f25070 */
[----:B------:R-:W-:Y:S02]  /*60e50*/  SEL R5, RZ, 0x4, !P2 ;  /* 0x00000004ff057807 */ /* 0x000fe40005000000 */
[----:B--2---:R-:W-:Y:S02]  /*60e60*/  IADD3 R45, P3, R45, R24, RZ ;  /* 0x000000182d2d7210 */ /* 0x004fe40007f7e0ff */
[----:B------:R-:W-:-:S03]  /*60e70*/  SEL R5, R5, RZ, !P0 ;  /* 0x000000ff05057207 */ /* 0x000fc60004000000 */
[--C-:B------:R-:W-:Y:S01]  /*60e80*/  IMAD.X R48, R48, 0x1, R0.reuse, P3 ;  /* 0x0000000130307824 */ /* 0x100fe200018e0600 */
[-C--:B------:R-:W-:Y:S02]  /*60e90*/  IADD3 R8, P4, R8, R24.reuse, RZ ;  /* 0x0000001808087210 */ /* 0x080fe40007f9e0ff */
[----:B------:R-:W-:Y:S01]  /*60ea0*/  ISETP.NE.U32.AND P2, PT, R5, RZ, PT ;  /* 0x000000ff0500720c */ /* 0x000fe20003f45070 */
[----:B------:R1:W-:Y:S02]  /*60eb0*/  LDGSTS.E [R4+0x46000], [R6.64], P1 ;  /* 0x4600000006047fae */ /* 0x0003e40008921844 */
[----:B------:R-:W-:Y:S01]  /*60ec0*/  IMAD.X R11, R11, 0x1, R0, P4 ;  /* 0x000000010b0b7824 */ /* 0x000fe200020e0600 */
[----:B------:R-:W-:Y:S01]  /*60ed0*/  IADD3 R10, P3, R10, R24, RZ ;  /* 0x000000180a0a7210 */ /* 0x000fe20007f7e0ff */
[----:B------:R-:W-:Y:S01]  /*60ee0*/  STL [R1+0x1df0], R45 ;  /* 0x001df02d01007387 */ /* 0x000fe20000100800 */
[----:B-1----:R-:W-:Y:S01]  /*60ef0*/  IMAD.MOV.U32 R6, RZ, RZ, R45 ;  /* 0x000000ffff067224 */ /* 0x002fe200078e002d */
[----:B------:R-:W-:-:S02]  /*60f00*/  MOV R7, R48 ;  /* 0x0000003000077202 */ /* 0x000fc40000000f00 */
[----:B------:R-:W-:Y:S01]  /*60f10*/  STL [R1+0x1dec], R48 ;  /* 0x001dec3001007387 */ /* 0x000fe20000100800 */
[----:B------:R-:W-:Y:S01]  /*60f20*/  IMAD.X R14, R14, 0x1, R0, P3 ;  /* 0x000000010e0e7824 */ /* 0x000fe200018e0600 */
[----:B------:R-:W-:Y:S02]  /*60f30*/  IADD3 R40, P4, R40, R24, RZ ;  /* 0x0000001828287210 */ /* 0x000fe40007f9e0ff */
[----:B------:R1:W-:Y:S04]  /*60f40*/  LDGSTS.E [R4+0x46200], [R6.64], P1 ;  /* 0x4620000006047fae */ /* 0x0003e80008921844 */
[----:B------:R-:W-:Y:S04]  /*60f50*/  STL [R1+0x20f4], R8 ;  /* 0x0020f40801007387 */ /* 0x000fe80000100800 */
[----:B------:R2:W-:Y:S01]  /*60f60*/  STL [R1+0x20e8], R11 ;  /* 0x0020e80b01007387 */ /* 0x0005e20000100800 */
[----:B-1----:R-:W-:-:S02]  /*60f70*/  IMAD.MOV.U32 R6, RZ, RZ, R8 ;  /* 0x000000ffff067224 */ /* 0x002fc400078e0008 */
[----:B------:R-:W-:Y:S02]  /*60f80*/  IMAD.MOV.U32 R7, RZ, RZ, R11 ;  /* 0x000000ffff077224 */ /* 0x000fe400078e000b */
[----:B--2---:R-:W3:Y:S01]  /*60f90*/  LDL.LU R11, [R1+0x1e50] ;  /* 0x001e5000010b7983 */ /* 0x004ee20000300800 */
[----:B------:R-:W-:-:S03]  /*60fa0*/  IMAD.X R44, R44, 0x1, R0, P4 ;  /* 0x000000012c2c7824 */ /* 0x000fc600020e0600 */
[----:B------:R-:W3:Y:S04]  /*60fb0*/  LDL.LU R8, [R1+0x20dc] ;  /* 0x0020dc0001087983 */ /* 0x000ee80000300800 */
[----:B------:R-:W-:Y:S04]  /*60fc0*/  STL [R1+0x1e10], R10 ;  /* 0x001e100a01007387 */ /* 0x000fe80000100800 */
[----:B------:R1:W-:Y:S04]  /*60fd0*/  LDGSTS.E [R4+0x47000], [R6.64], P2 ;  /* 0x4700000006047fae */ /* 0x0003e80009121844 */
[----:B------:R1:W-:Y:S04]  /*60fe0*/  STL [R1+0x1e0c], R14 ;  /* 0x001e0c0e01007387 */ /* 0x0003e80000100800 */
[----:B------:R1:W-:Y:S02]  /*60ff0*/  STL [R1+0x20ec], R40 ;  /* 0x0020ec2801007387 */ /* 0x0003e40000100800 */
[----:B-1----:R-:W-:-:S02]  /*61000*/  IMAD.MOV.U32 R7, RZ, RZ, R14 ;  /* 0x000000ffff077224 */ /* 0x002fc400078e000e */
[----:B------:R-:W3:Y:S01]  /*61010*/  LDL.LU R14, [R1+0x1e4c] ;  /* 0x001e4c00010e7983 */ /* 0x000ee20000300800 */
[----:B------:R-:W-:-:S03]  /*61020*/  IMAD.MOV.U32 R6, RZ, RZ, R10 ;  /* 0x000000ffff067224 */ /* 0x000fc600078e000a */
[----:B------:R1:W-:Y:S04]  /*61030*/  STL [R1+0x20e0], R44 ;  /* 0x0020e02c01007387 */ /* 0x0003e80000100800 */
[----:B------:R-:W3:Y:S01]  /*61040*/  LDL.LU R10, [R1+0x20d0] ;  /* 0x0020d000010a7983 */ /* 0x000ee20000300800 */
[----:B------:R-:W-:-:S03]  /*61050*/  ISETP.GT.AND P1, PT, R3, 0x20, PT ;  /* 0x000000200300780c */ /* 0x000fc60003f24270 */
[----:B------:R1:W-:Y:S01]  /*61060*/  LDGSTS.E [R4+0x47200], [R6.64], P2 ;  /* 0x4720000006047fae */ /* 0x0003e20009121844 */
[----:B------:R-:W-:-:S03]  /*61070*/  SEL R5, RZ, 0x4, !P1 ;  /* 0x00000004ff057807 */ /* 0x000fc60004800000 */
[----:B------:R-:W3:Y:S01]  /*61080*/  LDL.LU R45, [R1+0x1e70] ;  /* 0x001e7000012d7983 */ /* 0x000ee20000300800 */
[----:B------:R-:W-:-:S04]  /*61090*/  SEL R5, R5, RZ, !P0 ;  /* 0x000000ff05057207 */ /* 0x000fc80004000000 */
[----:B------:R-:W-:Y:S01]  /*610a0*/  ISETP.NE.U32.AND P1, PT, R5, RZ, PT ;  /* 0x000000ff0500720c */ /* 0x000fe20003f25070 */
[----:B-1----:R-:W-:Y:S02]  /*610b0*/  IMAD.MOV.U32 R6, RZ, RZ, R40 ;  /* 0x000000ffff067224 */ /* 0x002fe400078e0028 */
[----:B------:R-:W-:Y:S01]  /*610c0*/  IMAD.MOV.U32 R7, RZ, RZ, R44 ;  /* 0x000000ffff077224 */ /* 0x000fe200078e002c */
[----:B------:R-:W3:Y:S09]  /*610d0*/  LDL.LU R40, [R1+0x20d4] ;  /* 0x0020d40001287983 */ /* 0x000ef20000300800 */
[----:B------:R1:W-:Y:S01]  /*610e0*/  LDGSTS.E [R4+0x48000], [R6.64], P1 ;  /* 0x4800000006047fae */ /* 0x0003e20008921844 */
[----:B----4-:R-:W-:-:S05]  /*610f0*/  IADD3 R22, P3, R22, R24, RZ ;  /* 0x0000001816167210 */ /* 0x010fca0007f7e0ff */
[----:B------:R-:W-:Y:S01]  /*61100*/  IMAD.X R23, R23, 0x1, R0, P3 ;  /* 0x0000000117177824 */ /* 0x000fe200018e0600 */
[----:B------:R-:W-:Y:S01]  /*61110*/  STL [R1+0x1e30], R22 ;  /* 0x001e301601007387 */ /* 0x000fe20000100800 */
[----:B-1----:R-:W-:Y:S02]  /*61120*/  IMAD.MOV.U32 R6, RZ, RZ, R22 ;  /* 0x000000ffff067224 */ /* 0x002fe400078e0016 */
[----:B------:R-:W-:Y:S01]  /*61130*/  IMAD.MOV.U32 R7, RZ, RZ, R23 ;  /* 0x000000ffff077224 */ /* 0x000fe200078e0017 */
[----:B------:R1:W-:Y:S04]  /*61140*/  STL [R1+0x1e2c], R23 ;  /* 0x001e2c1701007387 */ /* 0x0003e80000100800 */
[----:B------:R4:W-:Y:S01]  /*61150*/  LDGSTS.E [R4+0x48200], [R6.64], P1 ;  /* 0x4820000006047fae */ /* 0x0009e20008921844 */
[----:B---3--:R-:W-:-:S05]  /*61160*/  IADD3 R18, P4, R18, R24, RZ ;  /* 0x0000001812127210 */ /* 0x008fca0007f9e0ff */
[----:B------:R-:W-:Y:S01]  /*61170*/  IMAD.X R19, R19, 0x1, R0, P4 ;  /* 0x0000000113137824 */ /* 0x000fe200020e0600 */
[----:B------:R3:W-:Y:S04]  /*61180*/  STL [R1+0x20e4], R18 ;  /* 0x0020e41201007387 */ /* 0x0007e80000100800 */
[----:B------:R-:W2:Y:S01]  /*61190*/  LDL.LU R48, [R1+0x1e6c] ;  /* 0x001e6c0001307983 */ /* 0x000ea20000300800 */
[----:B----4-:R-:W-:-:S03]  /*611a0*/  IMAD.MOV.U32 R6, RZ, RZ, R18 ;  /* 0x000000ffff067224 */ /* 0x010fc600078e0012 */
[----:B------:R4:W-:Y:S04]  /*611b0*/  STL [R1+0x20d8], R19 ;  /* 0x0020d81301007387 */ /* 0x0009e80000100800 */
[----:B------:R-:W2:Y:S04]  /*611c0*/  LDL.LU R44, [R1+0x20c8] ;  /* 0x0020c800012c7983 */ /* 0x000ea80000300800 */
[----:B-1----:R-:W2:Y:S01]  /*611d0*/  LDL.LU R23, [R1+0x1e8c] ;  /* 0x001e8c0001177983 */ /* 0x002ea20000300800 */
[----:B------:R-:W-:-:S03]  /*611e0*/  IMAD.MOV.U32 R7, RZ, RZ, R19 ;  /* 0x000000ffff077224 */ /* 0x000fc600078e0013 */
[----:B---3--:R-:W3:Y:S04]  /*611f0*/  LDL.LU R18, [R1+0x1e90] ;  /* 0x001e900001127983 */ /* 0x008ee80000300800 */
[----:B------:R-:W3:Y:S04]  /*61200*/  LDL.LU R22, [R1+0x20c0] ;  /* 0x0020c00001167983 */ /* 0x000ee80000300800 */
[----:B----4-:R-:W4:Y:S01]  /*61210*/  LDL.LU R19, [R1+0x20cc] ;  /* 0x0020cc0001137983 */ /* 0x010f220000300800 */
[----:B------:R-:W-:-:S04]  /*61220*/  ISETP.GT.AND P2, PT, R3, 0x24, PT ;  /* 0x000000240300780c */ /* 0x000fc80003f44270 */
[----:B------:R-:W-:-:S04]  /*61230*/  SEL R5, RZ, 0x4, !P2 ;  /* 0x00000004ff057807 */ /* 0x000fc80005000000 */
[----:B------:R-:W-:-:S04]  /*61240*/  SEL R5, R5, RZ, !P0 ;  /* 0x000000ff05057207 */ /* 0x000fc80004000000 */
[----:B------:R-:W-:Y:S11]  /*61250*/  ISETP.NE.U32.AND P2, PT, R5, RZ, PT ;  /* 0x000000ff0500720c */ /* 0x000ff60003f45070 */
[----:B------:R-:W-:Y:S02]  /*61260*/  @!UPT UIADD3 URZ, URZ, URZ, URZ ;  /* 0x0000003f3f3ff290 */ /* 0x000fe4000fffe03f */
[----:B------:R1:W-:Y:S01]  /*61270*/  LDGSTS.E [R4+0x49000], [R6.64], P2 ;  /* 0x4900000006047fae */ /* 0x0003e20009121844 */
[-C--:B------:R-:W-:Y:S02]  /*61280*/  IADD3 R11, P3, R11, R24.reuse, RZ ;  /* 0x000000180b0b7210 */ /* 0x080fe40007f7e0ff */
[----:B------:R-:W-:-:S03]  /*61290*/  IADD3 R8, P4, R8, R24, RZ ;  /* 0x0000001808087210 */ /* 0x000fc60007f9e0ff */
[----:B------:R-:W-:Y:S01]  /*612a0*/  STL [R1+0x1e50], R11 ;  /* 0x001e500b01007387 */ /* 0x000fe20000100800 */
[----:B-1----:R-:W-:Y:S01]  /*612b0*/  IMAD.MOV.U32 R6, RZ, RZ, R11 ;  /* 0x000000ffff067224 */ /* 0x002fe200078e000b */
[----:B------:R-:W-:-:S05]  /*612c0*/  IADD3.X R14, R14, R0, RZ, P3, !PT ;  /* 0x000000000e0e7210 */ /* 0x000fca0001ffe4ff */
[----:B------:R-:W-:Y:S02]  /*612d0*/  IMAD.MOV.U32 R7, RZ, RZ, R14 ;  /* 0x000000ffff077224 */ /* 0x000fe400078e000e */
[----:B------:R-:W-:Y:S01]  /*612e0*/  IMAD.X R10, R10, 0x1, R0, P4 ;  /* 0x000000010a0a7824 */ /* 0x000fe200020e0600 */
[----:B------:R1:W-:Y:S04]  /*612f0*/  STL [R1+0x1e4c], R14 ;  /* 0x001e4c0e01007387 */ /* 0x0003e80000100800 */
[----:B------:R1:W-:Y:S04]  /*61300*/  STL [R1+0x20dc], R8 ;  /* 0x0020dc0801007387 */ /* 0x0003e80000100800 */
[----:B------:R1:W-:Y:S04]  /*61310*/  LDGSTS.E [R4+0x49200], [R6.64], P2 ;  /* 0x4920000006047fae */ /* 0x0003e80009121844 */
[----:B------:R1:W-:Y:S04]  /*61320*/  STL [R1+0x20d0], R10 ;  /* 0x0020d00a01007387 */ /* 0x0003e80000100800 */
[----:B-1----:R-:W4:Y:S01]  /*61330*/  LDL.LU R14, [R1+0x1eac] ;  /* 0x001eac00010e7983 */ /* 0x002f220000300800 */
[----:B------:R-:W-:-:S03]  /*61340*/  IMAD.MOV.U32 R6, RZ, RZ, R8 ;  /* 0x000000ffff067224 */ /* 0x000fc600078e0008 */
[----:B------:R-:W4:Y:S01]  /*61350*/  LDL.LU R8, [R1+0x1eb0] ;  /* 0x001eb00001087983 */ /* 0x000f220000300800 */
[----:B------:R-:W-:-:S03]  /*61360*/  IMAD.MOV.U32 R7, RZ, RZ, R10 ;  /* 0x000000ffff077224 */ /* 0x000fc600078e000a */
[----:B------:R-:W4:Y:S04]  /*61370*/  LDL.LU R11, [R1+0x20b8] ;  /* 0x0020b800010b7983 */ /* 0x000f280000300800 */
[----:B------:R-:W4:Y:S01]  /*61380*/  LDL.LU R10, [R1+0x20c4] ;  /* 0x0020c400010a7983 */ /* 0x000f220000300800 */
[----:B------:R-:W-:-:S04]  /*61390*/  ISETP.GT.AND P1, PT, R3, 0x28, PT ;  /* 0x000000280300780c */ /* 0x000fc80003f24270 */
[----:B------:R-:W-:-:S04]  /*613a0*/  SEL R5, RZ, 0x4, !P1 ;  /* 0x00000004ff057807 */ /* 0x000fc80004800000 */
[----:B------:R-:W-:Y:S02]  /*613b0*/  SEL R5, R5, RZ, !P0 ;  /* 0x000000ff05057207 */ /* 0x000fe40004000000 */
[----:B------:R-:W-:Y:S02]  /*613c0*/  ISETP.GT.AND P2, PT, R3, 0x2c, PT ;  /* 0x0000002c0300780c */ /* 0x000fe40003f44270 */
[----:B------:R-:W-:Y:S02]  /*613d0*/  ISETP.NE.U32.AND P1, PT, R5, RZ, PT ;  /* 0x000000ff0500720c */ /* 0x000fe40003f25070 */
[----:B------:R-:W-:Y:S02]  /*613e0*/  SEL R5, RZ, 0x4, !P2 ;  /* 0x00000004ff057807 */ /* 0x000fe40005000000 */
[----:B------:R-:W-:Y:S02]  /*613f0*/  IADD3 R45, P3, R45, R24, RZ ;  /* 0x000000182d2d7210 */ /* 0x000fe40007f7e0ff */
[----:B------:R-:W-:-:S02]  /*61400*/  SEL R5, R5, RZ, !P0 ;  /* 0x000000ff05057207 */ /* 0x000fc40004000000 */
[----:B------:R-:W-:Y:S02]  /*61410*/  IADD3 R40, P4, R40, R24, RZ ;  /* 0x0000001828287210 */ /* 0x000fe40007f9e0ff */
[----:B------:R-:W-:-:S03]  /*61420*/  ISETP.NE.U32.AND P2, PT, R5, RZ, PT ;  /* 0x000000ff0500720c */ /* 0x000fc60003f45070 */
[----:B------:R1:W-:Y:S04]  /*61430*/  LDGSTS.E [R4+0x4a000], [R6.64], P1 ;  /* 0x4a00000006047fae */ /* 0x0003e80008921844 */
[----:B------:R-:W-:Y:S01]  /*61440*/  STL [R1+0x1e70], R45 ;  /* 0x001e702d01007387 */ /* 0x000fe20000100800 */
[----:B-1----:R-:W-:Y:S02]  /*61450*/  IMAD.MOV.U32 R6, RZ, RZ, R45 ;  /* 0x000000ffff067224 */ /* 0x002fe400078e002d */
[----:B--2---:R-:W-:-:S04]  /*61460*/  IMAD.X R48, R48, 0x1, R0, P3 ;  /* 0x0000000130307824 */ /* 0x004fc800018e0600 */
[----:B------:R-:W-:Y:S02]  /*61470*/  IMAD.MOV.U32 R7, RZ, RZ, R48 ;  /* 0x000000ffff077224 */ /* 0x000fe400078e0030 */
[----:B------:R-:W-:-:S03]  /*61480*/  IMAD.X R44, R44, 0x1, R0, P4 ;  /* 0x000000012c2c7824 */ /* 0x000fc600020e0600 */
[----:B------:R1:W-:Y:S01]  /*61490*/  LDGSTS.E [R4+0x4a200], [R6.64], P1 ;  /* 0x4a20000006047fae */ /* 0x0003e20008921844 */
[----:B---3--:R-:W-:-:S03]  /*614a0*/  IADD3 R18, P3, R18, R24, RZ ;  /* 0x0000001812127210 */ /* 0x008fc60007f7e0ff */
[----:B------:R-:W-:Y:S01]  /*614b0*/  STL [R1+0x1e6c], R48 ;  /* 0x001e6c3001007387 */ /* 0x000fe20000100800 */
[----:B-1----:R-:W-:Y:S02]  /*614c0*/  IMAD.MOV.U32 R6, RZ, RZ, R40 ;  /* 0x000000ffff067224 */ /* 0x002fe400078e0028 */
[----:B------:R-:W-:Y:S01]  /*614d0*/  IMAD.MOV.U32 R7, RZ, RZ, R44 ;  /* 0x000000ffff077224 */ /* 0x000fe200078e002c */
[----:B----4-:R-:W-:Y:S01]  /*614e0*/  IADD3 R19, P4, R19, R24, RZ ;  /* 0x0000001813137210 */ /* 0x010fe20007f9e0ff */
[--C-:B------:R-:W-:Y:S01]  /*614f0*/  IMAD.X R23, R23, 0x1, R0.reuse, P3 ;  /* 0x0000000117177824 */ /* 0x100fe200018e0600 */
[----:B------:R-:W-:Y:S03]  /*61500*/  STL [R1+0x20d4], R40 ;  /* 0x0020d42801007387 */ /* 0x000fe60000100800 */
[----:B------:R-:W-:Y:S01]  /*61510*/  IMAD.X R22, R22, 0x1, R0, P4 ;  /* 0x0000000116167824 */ /* 0x000fe200020e0600 */
[----:B------:R-:W-:Y:S04]  /*61520*/  STL [R1+0x20c8], R44 ;  /* 0x0020c82c01007387 */ /* 0x000fe80000100800 */
[----:B------:R-:W-:Y:S04]  /*61530*/  STL [R1+0x1e90], R18 ;  /* 0x001e901201007387 */ /* 0x000fe80000100800 */
[----:B------:R1:W-:Y:S04]  /*61540*/  LDGSTS.E [R4+0x4b000], [R6.64], P2 ;  /* 0x4b00000006047fae */ /* 0x0003e80009121844 */
[----:B------:R2:W-:Y:S04]  /*61550*/  STL [R1+0x1e8c], R23 ;  /* 0x001e8c1701007387 */ /* 0x0005e80000100800 */
[----:B------:R-:W-:Y:S01]  /*61560*/  STL [R1+0x20cc], R19 ;  /* 0x0020cc1301007387 */ /* 0x000fe20000100800 */
[----:B-1----:R-:W-:Y:S01]  /*61570*/  MOV R7, R23 ;  /* 0x0000001700077202 */ /* 0x002fe20000000f00 */
[----:B------:R-:W-:-:S02]  /*61580*/  IMAD.MOV.U32 R6, RZ, RZ, R18 ;  /* 0x000000ffff067224 */ /* 0x000fc400078e0012 */
[----:B--2---:R-:W2:Y:S04]  /*61590*/  LDL.LU R23, [R1+0x1ed0] ;  /* 0x001ed00001177983 */ /* 0x004ea80000300800 */
[----:B------:R1:W-:Y:S04]  /*615a0*/  STL [R1+0x20c0], R22 ;  /* 0x0020c01601007387 */ /* 0x0003e80000100800 */
[----:B------:R-:W3:Y:S04]  /*615b0*/  LDL.LU R18, [R1+0x20bc] ;  /* 0x0020bc0001127983 */ /* 0x000ee80000300800 */
[----:B------:R-:W4:Y:S04]  /*615c0*/  LDL.LU R40, [R1+0x1ecc] ;  /* 0x001ecc0001287983 */ /* 0x000f280000300800 */
[----:B------:R1:W-:Y:S02]  /*615d0*/  LDGSTS.E [R4+0x4b200], [R6.64], P2 ;  /* 0x4b20000006047fae */ /* 0x0003e40009121844 */
[----:B-1----:R-:W-:-:S02]  /*615e0*/  IMAD.MOV.U32 R7, RZ, RZ, R22 ;  /* 0x000000ffff077224 */ /* 0x002fc400078e0016 */
[----:B------:R-:W4:Y:S01]  /*615f0*/  LDL.LU R22, [R1+0x20b0] ;  /* 0x0020b00001167983 */ /* 0x000f220000300800 */
[----:B------:R-:W-:-:S04]  /*61600*/  ISETP.GT.AND P1, PT, R3, 0x30, PT ;  /* 0x000000300300780c */ /* 0x000fc80003f24270 */
[----:B------:R-:W-:-:S04]  /*61610*/  SEL R5, RZ, 0x4, !P1 ;  /* 0x00000004ff057807 */ /* 0x000fc80004800000 */
[----:B------:R-:W-:-:S04]  /*61620*/  SEL R5, R5, RZ, !P0 ;  /* 0x000000ff05057207 */ /* 0x000fc80004000000 */
[----:B------:R-:W-:Y:S01]  /*61630*/  ISETP.NE.U32.AND P1, PT, R5, RZ, PT ;  /* 0x000000ff0500720c */ /* 0x000fe20003f25070 */
[----:B------:R-:W-:Y:S11]  /*61640*/  IMAD.MOV.U32 R6, RZ, RZ, R19 ;  /* 0x000000ffff067224 */ /* 0x000ff600078e0013 */
[----:B------:R-:W-:Y:S01]  /*61650*/  @!UPT UIADD3 URZ, URZ, URZ, URZ ;  /* 0x0000003f3f3ff290 */ /* 0x000fe2000fffe03f */
[----:B------:R1:W-:Y:S01]  /*61660*/  LDGSTS.E [R4+0x4c000], [R6.64], P1 ;  /* 0x4c00000006047fae */ /* 0x0003e20008921844 */
[----:B------:R-:W-:-:S05]  /*61670*/  IADD3 R8, P3, R8, R24, RZ ;  /* 0x0000001808087210 */ /* 0x000fca0007f7e0ff */
[----:B------:R-:W-:Y:S01]  /*61680*/  IMAD.X R14, R14, 0x1, R0, P3 ;  /* 0x000000010e0e7824 */ /* 0x000fe200018e0600 */
[----:B------:R-:W-:Y:S01]  /*61690*/  IADD3 R10, P4, R10, R24, RZ ;  /* 0x000000180a0a7210 */ /* 0x000fe20007f9e0ff */
[----:B------:R1:W-:Y:S02]  /*616a0*/  STL [R1+0x1eb0], R8 ;  /* 0x001eb00801007387 */ /* 0x0003e40000100800 */
[----:B-1----:R-:W-:Y:S02]  /*616b0*/  IMAD.MOV.U32 R6, RZ, RZ, R8 ;  /* 0x000000ffff067224 */ /* 0x002fe400078e0008 */
[----:B------:R-:W-:Y:S01]  /*616c0*/  IMAD.X R11, R11, 0x1, R0, P4 ;  /* 0x000000010b0b7824 */ /* 0x000fe200020e0600 */
[----:B------:R1:W-:Y:S04]  /*616d0*/  STL [R1+0x1eac], R14 ;  /* 0x001eac0e01007387 */ /* 0x0003e80000100800 */
[----:B------:R-:W-:Y:S04]  /*616e0*/  STL [R1+0x20c4], R10 ;  /* 0x0020c40a01007387 */ /* 0x000fe80000100800 */
[----:B------:R-:W4:Y:S04]  /*616f0*/  LDL.LU R8, [R1+0x1ef0] ;  /* 0x001ef00001087983 */ /* 0x000f280000300800 */
[----:B------:R1:W-:Y:S04]  /*61700*/  STL [R1+0x20b8], R11 ;  /* 0x0020b80b01007387 */ /* 0x0003e80000100800 */
[----:B------:R-:W4:Y:S01]  /*61710*/  LDL.LU R19, [R1+0x1eec] ;  /* 0x001eec0001137983 */ /* 0x000f220000300800 */
[----:B------:R-:W-:-:S03]  /*61720*/  IMAD.MOV.U32 R7, RZ, RZ, R14 ;  /* 0x000000ffff077224 */ /* 0x000fc600078e000e */
[----:B------:R-:W4:Y:S04]  /*61730*/  LDL.LU R244, [R1+0x13d0] ;  /* 0x0013d00001f47983 */ /* 0x000f280000300800 */
[----:B------:R-:W4:Y:S04]  /*61740*/  LDL.LU R245, [R1+0x13d4] ;  /* 0x0013d40001f57983 */ /* 0x000f280000300800 */
[----:B------:R-:W4:Y:S04]  /*61750*/  LDL.LU R246, [R1+0x13d8] ;  /* 0x0013d80001f67983 */ /* 0x000f280000300800 */
[----:B------:R-:W4:Y:S04]  /*61760*/  LDL.LU R247, [R1+0x13dc] ;  /* 0x0013dc0001f77983 */ /* 0x000f280000300800 */
[----:B------:R-:W4:Y:S04]  /*61770*/  LDL.LU R44, [R1+0x20ac] ;  /* 0x0020ac00012c7983 */ /* 0x000f280000300800 */
[----:B-1----:R-:W4:Y:S04]  /*61780*/  LDL.LU R14, [R1+0x20b4] ;  /* 0x0020b400010e7983 */ /* 0x002f280000300800 */
[----:B------:R1:W-:Y:S02]  /*61790*/  LDGSTS.E [R4+0x4c200], [R6.64], P1 ;  /* 0x4c20000006047fae */ /* 0x0003e40008921844 */
[----:B-1----:R-:W-:-:S02]  /*617a0*/  IMAD.MOV.U32 R7, RZ, RZ, R11 ;  /* 0x000000ffff077224 */ /* 0x002fc400078e000b */
[----:B------:R-:W-:Y:S01]  /*617b0*/  IMAD.MOV.U32 R6, RZ, RZ, R10 ;  /* 0x000000ffff067224 */ /* 0x000fe200078e000a */
[----:B------:R-:W4:Y:S04]  /*617c0*/  LDL.LU R11, [R1+0x1f0c] ;  /* 0x001f0c00010b7983 */ /* 0x000f280000300800 */
[----:B------:R-:W4:Y:S01]  /*617d0*/  LDL.LU R10, [R1+0x1f10] ;  /* 0x001f1000010a7983 */ /* 0x000f220000300800 */
[----:B------:R-:W-:-:S04]  /*617e0*/  ISETP.GT.AND P2, PT, R3, 0x34, PT ;  /* 0x000000340300780c */ /* 0x000fc80003f44270 */
[----:B------:R-:W-:-:S04]  /*617f0*/  SEL R5, RZ, 0x4, !P2 ;  /* 0x00000004ff057807 */ /* 0x000fc80005000000 */
[----:B------:R-:W-:-:S04]  /*61800*/  SEL R5, R5, RZ, !P0 ;  /* 0x000000ff05057207 */ /* 0x000fc80004000000 */
[----:B------:R-:W-:Y:S11]  /*61810*/  ISETP.NE.U32.AND P2, PT, R5, RZ, PT ;  /* 0x000000ff0500720c */ /* 0x000ff60003f45070 */
[----:B------:R-:W-:Y:S02]  /*61820*/  @!UPT UIADD3 URZ, URZ, URZ, URZ ;  /* 0x0000003f3f3ff290 */ /* 0x000fe4000fffe03f */
[----:B------:R1:W-:Y:S01]  /*61830*/  LDGSTS.E [R4+0x4d000], [R6.64], P2 ;  /* 0x4d00000006047fae */ /* 0x0003e20009121844 */
[-C--:B--2---:R-:W-:Y:S02]  /*61840*/  IADD3 R23, P3, R23, R24.reuse, RZ ;  /* 0x0000001817177210 */ /* 0x084fe40007f7e0ff */
[----:B---3--:R-:W-:-:S03]  /*61850*/  IADD3 R18, P4, R18, R24, RZ ;  /* 0x0000001812127210 */ /* 0x008fc60007f9e0ff */
[--C-:B----4-:R-:W-:Y:S01]  /*61860*/  IMAD.X R40, R40, 0x1, R0.reuse, P3 ;  /* 0x0000000128287824 */ /* 0x110fe200018e0600 */
[----:B------:R-:W-:Y:S04]  /*61870*/  STL [R1+0x1ed0], R23 ;  /* 0x001ed01701007387 */ /* 0x000fe80000100800 */
[----:B------:R2:W-:Y:S04]  /*61880*/  STL [R1+0x1ecc], R40 ;  /* 0x001ecc2801007387 */ /* 0x0005e80000100800 */
[----:B------:R3:W-:Y:S04]  /*61890*/  STL [R1+0x20bc], R18 ;  /* 0x0020bc1201007387 */ /* 0x0007e80000100800 */
[----:B------:R-:W4:Y:S01]  /*618a0*/  LDL.LU R248, [R1+0x13c0] ;  /* 0x0013c00001f87983 */ /* 0x000f220000300800 */
[----:B------:R-:W-:-:S05]  /*618b0*/  IMAD.X R22, R22, 0x1, R0, P4 ;  /* 0x0000000116167824 */ /* 0x000fca00020e0600 */
[----:B------:R1:W-:Y:S04]  /*618c0*/  STL [R1+0x20b0], R22 ;  /* 0x0020b01601007387 */ /* 0x0003e80000100800 */
[----:B------:R-:W4:Y:S04]  /*618d0*/  LDL.LU R249, [R1+0x13c4] ;  /* 0x0013c40001f97983 */ /* 0x000f280000300800 */
[----:B------:R-:W4:Y:S04]  /*618e0*/  LDL.LU R250, [R1+0x13c8] ;  /* 0x0013c80001fa7983 */ /* 0x000f280000300800 */
[----:B------:R-:W4:Y:S01]  /*618f0*/  LDL.LU R251, [R1+0x13cc] ;  /* 0x0013cc0001fb7983 */ /* 0x000f220000300800 */
[----:B-1----:R-:W-:-:S02]  /*61900*/  IMAD.MOV.U32 R6, RZ, RZ, R23 ;  /* 0x000000ffff067224 */ /* 0x002fc400078e0017 */
[----:B------:R-:W-:Y:S02]  /*61910*/  IMAD.MOV.U32 R7, RZ, RZ, R40 ;  /* 0x000000ffff077224 */ /* 0x000fe400078e0028 */
[----:B--2---:R-:W2:Y:S04]  /*61920*/  LDL.LU R40, [R1+0x20a0] ;  /* 0x0020a00001287983 */ /* 0x004ea80000300800 */
[----:B------:R1:W-:Y:S02]  /*61930*/  LDGSTS.E [R4+0x4d200], [R6.64], P2 ;  /* 0x4d20000006047fae */ /* 0x0003e40009121844 */
[----:B-1----:R-:W-:Y:S02]  /*61940*/  IMAD.MOV.U32 R6, RZ, RZ, R18 ;  /* 0x000000ffff067224 */ /* 0x002fe400078e0012 */
[----:B---3--:R-:W3:Y:S01]  /*61950*/  LDL.LU R18, [R1+0x20a8] ;  /* 0x0020a80001127983 */ /* 0x008ee20000300800 */
[----:B------:R-:W-:-:S04]  /*61960*/  ISETP.GT.AND P1, PT, R3, 0x38, PT ;  /* 0x000000380300780c */ /* 0x000fc80003f24270 */
[----:B------:R-:W-:-:S04]  /*61970*/  SEL R5, RZ, 0x4, !P1 ;  /* 0x00000004ff057807 */ /* 0x000fc80004800000 */
[----:B------:R-:W-:-:S04]  /*61980*/  SEL R5, R5, RZ, !P0 ;  /* 0x000000ff05057207 */ /* 0x000fc80004000000 */
[----:B------:R-:W-:Y:S02]  /*61990*/  ISETP.NE.U32.AND P1, PT, R5, RZ, PT ;  /* 0x000000ff0500720c */ /* 0x000fe40003f25070 */
[----:B------:R-:W-:Y:S01]  /*619a0*/  IADD3 R8, P3, R8, R24, RZ ;  /* 0x0000001808087210 */ /* 0x000fe20007f7e0ff */
[----:B------:R-:W-:Y:S01]  /*619b0*/  IMAD.MOV.U32 R7, RZ, RZ, R22 ;  /* 0x000000ffff077224 */ /* 0x000fe200078e0016 */
[----:B------:R-:W-:Y:S02]  /*619c0*/  ISETP.GT.AND P2, PT, R3, 0x3c, PT ;  /* 0x0000003c0300780c */ /* 0x000fe40003f44270 */
[----:B------:R-:W-:Y:S02]  /*619d0*/  IADD3.X R19, R19, R0, RZ, P3, !PT ;  /* 0x0000000013137210 */ /* 0x000fe40001ffe4ff */
[----:B------:R-:W-:-:S05]  /*619e0*/  SEL R5, RZ, 0x4, !P2 ;  /* 0x00000004ff057807 */ /* 0x000fca0005000000 */
[----:B------:R1:W-:Y:S01]  /*619f0*/  LDGSTS.E [R4+0x4e000], [R6.64], P1 ;  /* 0x4e00000006047fae */ /* 0x0003e20008921844 */
[----:B------:R-:W-:-:S04]  /*61a00*/  SEL R5, R5, RZ, !P0 ;  /* 0x000000ff05057207 */ /* 0x000fc80004000000 */
[----:B------:R-:W-:Y:S01]  /*61a10*/  ISETP.NE.U32.AND P2, PT, R5, RZ, PT ;  /* 0x000000ff0500720c */ /* 0x000fe20003f45070 */
[----:B-1----:R-:W-:Y:S02]  /*61a20*/  IMAD.MOV.U32 R6, RZ, RZ, R8 ;  /* 0x000000ffff067224 */ /* 0x002fe400078e0008 */
[----:B------:R-:W-:-:S05]  /*61a30*/  IMAD.MOV.U32 R7, RZ, RZ, R19 ;  /* 0x000000ffff077224 */ /* 0x000fca00078e0013 */
[----:B------:R1:W-:Y:S01]  /*61a40*/  LDGSTS.E [R4+0x4e200], [R6.64], P1 ;  /* 0x4e20000006047fae */ /* 0x0003e20008921844 */
[----:B------:R-:W-:-:S05]  /*61a50*/  IADD3 R14, P1, R14, R24, RZ ;  /* 0x000000180e0e7210 */ /* 0x000fca0007f3e0ff */
[----:B------:R-:W-:Y:S02]  /*61a60*/  IMAD.X R44, R44, 0x1, R0, P1 ;  /* 0x000000012c2c7824 */ /* 0x000fe400008e0600 */
[----:B-1----:R-:W-:Y:S02]  /*61a70*/  IMAD.MOV.U32 R6, RZ, RZ, R14 ;  /* 0x000000ffff067224 */ /* 0x002fe400078e000e */
[----:B------:R-:W-:Y:S01]  /*61a80*/  IMAD.MOV.U32 R7, RZ, RZ, R44 ;  /* 0x000000ffff077224 */ /* 0x000fe200078e002c */
[----:B------:R-:W-:-:S04]  /*61a90*/  IADD3 R10, P3, R10, R24, RZ ;  /* 0x000000180a0a7210 */ /* 0x000fc80007f7e0ff */
[----:B------:R1:W-:Y:S01]  /*61aa0*/  LDGSTS.E [R4+0x4f000], [R6.64], P2 ;  /* 0x4f00000006047fae */ /* 0x0003e20009121844 */
[----:B------:R-:W-:Y:S02]  /*61ab0*/  IMAD.X R11, R11, 0x1, R0, P3 ;  /* 0x000000010b0b7824 */ /* 0x000fe400018e0600 */
[----:B-1----:R-:W-:Y:S02]  /*61ac0*/  IMAD.MOV.U32 R6, RZ, RZ, R10 ;  /* 0x000000ffff067224 */ /* 0x002fe400078e000a */
[----:B------:R-:W-:-:S05]  /*61ad0*/  IMAD.MOV.U32 R7, RZ, RZ, R11 ;  /* 0x000000ffff077224 */ /* 0x000fca00078e000b */
[----:B------:R1:W-:Y:S02]  /*61ae0*/  LDGSTS.E [R4+0x4f200], [R6.64], P2 ;  /* 0x4f20000006047fae */ /* 0x0003e40009121844 */
[----:B-1----:R-:W-:Y:S02]  /*61af0*/  HMMA.1688.F32.TF32 R4, R232, R26, R244 ;  /* 0x0000001ae804723c */ /* 0x002fe400000810f4 */
[----:B------:R-:W-:Y:S04]  /*61b00*/  STL [R1+0x1ef0], R8 ;  /* 0x001ef00801007387 */ /* 0x000fe80000100800 */
[----:B------:R1:W-:Y:S04]  /*61b10*/  STL [R1+0x1eec], R19 ;  /* 0x001eec1301007387 */ /* 0x0003e80000100800 */
[----:B------:R-:W2:Y:S04]  /*61b20*/  LDL.LU R23, [R1+0x1944] ;  /* 0x0019440001177983 */ /* 0x000ea80000300800 */
[----:B------:R-:W2:Y:S01]  /*61b30*/  LDL.LU R22, [R1+0x1d38] ;  /* 0x001d380001167983 */ /* 0x000ea20000300800 */
[----:B------:R-:W-:-:S03]  /*61b40*/  ISETP.GT.AND P1, PT, R3, 0x1, PT ;  /* 0x000000010300780c */ /* 0x000fc60003f24270 */
[----:B-1----:R-:W2:Y:S04]  /*61b50*/  LDL.LU R19, [R1+0x2098] ;  /* 0x0020980001137983 */ /* 0x002ea80000300800 */
[----:B------:R-:W2:Y:S04]  /*61b60*/  LDL.LU R8, [R1+0x20a4] ;  /* 0x0020a40001087983 */ /* 0x000ea80000300800 */
[----:B------:R1:W-:Y:S04]  /*61b70*/  STL [R1+0x20b4], R14 ;  /* 0x0020b40e01007387 */ /* 0x0003e80000100800 */
[----:B------:R-:W-:Y:S04]  /*61b80*/  STL [R1+0x20ac], R44 ;  /* 0x0020ac2c01007387 */ /* 0x000fe80000100800 */
[----:B------:R-:W-:Y:S04]  /*61b90*/  STL [R1+0x1f10], R10 ;  /* 0x001f100a01007387 */ /* 0x000fe80000100800 */
[----:B------:R-:W-:Y:S04]  /*61ba0*/  STL [R1+0x1f0c], R11 ;  /* 0x001f0c0b01007387 */ /* 0x000fe80000100800 */
[----:B------:R1:W-:Y:S04]  /*61bb0*/  STL.64 [R1+0xd40], R4 ;  /* 0x000d400401007387 */ /* 0x0003e80000100a00 */
[----:B------:R4:W-:Y:S01]  /*61bc0*/  STL.64 [R1+0xd48], R6 ;  /* 0x000d480601007387 */ /* 0x0009e20000100a00 */
[----:B------:R-:W-:-:S03]  /*61bd0*/  LOP3.LUT R41, R41, 0x7f, RZ, 0xc0, !PT ;  /* 0x0000007f29297812 */ /* 0x000fc600078ec0ff */
[----:B-1----:R-:W2:Y:S01]  /*61be0*/  LDL.LU R14, [R1+0x1d58] ;  /* 0x001d5800010e7983 */ /* 0x002ea20000300800 */
[----:B------:R-:W-:-:S04]  /*61bf0*/  SEL R4, RZ, 0x4, !P1 ;  /* 0x00000004ff047807 */ /* 0x000fc80004800000 */
[----:B------:R-:W-:-:S04]  /*61c00*/  SEL R4, R4, RZ, !P0 ;  /* 0x000000ff04047207 */ /* 0x000fc80004000000 */
[----:B------:R-:W-:Y:S01]  /*61c10*/  ISETP.NE.U32.AND P2, PT, R4, RZ, PT ;  /* 0x000000ff0400720c */ /* 0x000fe20003f45070 */
[----:B------:R-:W-:-:S05]  /*61c20*/  IMAD.SHL.U32 R41, R41, 0x4, RZ ;  /* 0x0000000429297824 */ /* 0x000fca00078e00ff */
[----:B------:R-:W-:Y:S01]  /*61c30*/  LOP3.LUT R11, R41, 0x20, RZ, 0x3c, !PT ;  /* 0x00000020290b7812 */ /* 0x000fe200078e3cff */
[----:B----4-:R-:W-:Y:S01]  /*61c40*/  HMMA.1688.F32.TF32 R4, R232, R30, R248 ;  /* 0x0000001ee804723c */ /* 0x010fe200000810f8 */
[----:B---3--:R-:W-:Y:S11]  /*61c50*/  IADD3 R18, P1, R18, R24, RZ ;  /* 0x0000001812127210 */ /* 0x008ff60007f3e0ff */
[----:B------:R-:W-:Y:S11]  /*61c60*/  @!UPT UIADD3 URZ, URZ, URZ, URZ ;  /* 0x0000003f3f3ff290 */ /* 0x000ff6000fffe03f */
[----:B------:R1:W-:Y:S04]  /*61c70*/  STL.64 [R1+0xd30], R4 ;  /* 0x000d300401007387 */ /* 0x0003e80000100a00 */
[----:B------:R3:W-:Y:S01]  /*61c80*/  STL.64 [R1+0xd38], R6 ;  /* 0x000d380601007387 */ /* 0x0007e20000100a00 */
[----:B--2---:R-:W-:-:S03]  /*61c90*/  IMAD.X R40, R40, 0x1, R0, P1 ;  /* 0x0000000128287824 */ /* 0x004fc600008e0600 */
[----:B------:R-:W2:Y:S04]  /*61ca0*/  LDL.LU R10, [R1+0x209c] ;  /* 0x00209c00010a7983 */ /* 0x000ea80000300800 */
[----:B------:R-:W4:Y:S01]  /*61cb0*/  LDL.LU R26, [R1+0x1d54] ;  /* 0x001d5400011a7983 */ /* 0x000f220000300800 */
[----:B-1----:R-:W-:-:S03]  /*61cc0*/  IMAD R4, R175, 0x10000, R11 ;  /* 0x00010000af047824 */ /* 0x002fc600078e020b */
[----:B------:R1:W-:Y:S04]  /*61cd0*/  STL [R1+0x20a8], R18 ;  /* 0x0020a81201007387 */ /* 0x0003e80000100800 */
[----:B------:R-:W-:Y:S04]  /*61ce0*/  STL [R1+0x20a0], R40 ;  /* 0x0020a02801007387 */ /* 0x000fe80000100800 */
[----:B------:R-:W4:Y:S01]  /*61cf0*/  LDL.LU R11, [R1+0x2090] ;  /* 0x00209000010b7983 */ /* 0x000f220000300800 */
[----:B---3--:R-:W-:Y:S01]  /*61d00*/  IMAD.MOV.U32 R6, RZ, RZ, R18 ;  /* 0x000000ffff067224 */ /* 0x008fe200078e0012 */
[----:B------:R-:W-:Y:S01]  /*61d10*/  ISETP.GT.AND P1, PT, R3, 0x5, PT ;  /* 0x000000050300780c */ /* 0x000fe20003f24270 */
[----:B------:R-:W-:Y:S01]  /*61d20*/  IMAD.MOV.U32 R7, RZ, RZ, R40 ;  /* 0x000000ffff077224 */ /* 0x000fe200078e0028 */
[----:B------:R-:W4:Y:S02]  /*61d30*/  LDL.LU R30, [R1+0x1d78] ;  /* 0x001d7800011e7983 */ /* 0x000f240000300800 */
[----:B------:R-:W-:-:S02]  /*61d40*/  SEL R5, RZ, 0x4, !P1 ;  /* 0x00000004ff057807 */ /* 0x000fc40004800000 */
[----:B-1----:R-:W4:Y:S04]  /*61d50*/  LDL.LU R18, [R1+0x2094] ;  /* 0x0020940001127983 */ /* 0x002f280000300800 */
[----:B------:R1:W-:Y:S01]  /*61d60*/  LDGSTS.E [R4+0x40400], [R6.64], P2 ;  /* 0x4040000006047fae */ /* 0x0003e20009121844 */
[----:B------:R-:W-:-:S04]  /*61d70*/  SEL R5, R5, RZ, !P0 ;  /* 0x000000ff05057207 */ /* 0x000fc80004000000 */
[----:B------:R-:W-:Y:S02]  /*61d80*/  ISETP.NE.U32.AND P1, PT, R5, RZ, PT ;  /* 0x000000ff0500720c */ /* 0x000fe40003f25070 */
[----:B------:R-:W-:-:S05]  /*61d90*/  IADD3 R22, P3, R22, R24, RZ ;  /* 0x0000001816167210 */ /* 0x000fca0007f7e0ff */
[----:B------:R-:W-:Y:S01]  /*61da0*/  IMAD.X R23, R23, 0x1, R0, P3 ;  /* 0x0000000117177824 */ /* 0x000fe200018e0600 */
[----:B------:R-:W-:Y:S01]  /*61db0*/  IADD3 R8, P4, R8, R24, RZ ;  /* 0x0000001808087210 */ /* 0x000fe20007f9e0ff */
[----:B------:R1:W-:Y:S02]  /*61dc0*/  STL [R1+0x1d38], R22 ;  /* 0x001d381601007387 */ /* 0x0003e40000100800 */
[----:B-1----:R-:W-:Y:S01]  /*61dd0*/  IMAD.MOV.U32 R6, RZ, RZ, R22 ;  /* 0x000000ffff067224 */ /* 0x002fe200078e0016 */
[----:B------:R-:W-:Y:S01]  /*61de0*/  IADD3.X R19, R19, R0, RZ, P4, !PT ;  /* 0x0000000013137210 */ /* 0x000fe200027fe4ff */
[----:B------:R1:W-:Y:S01]  /*61df0*/  STL [R1+0x1944], R23 ;  /* 0x0019441701007387 */ /* 0x0003e20000100800 */
[----:B------:R-:W-:-:S03]  /*61e00*/  IMAD.MOV.U32 R7, RZ, RZ, R23 ;  /* 0x000000ffff077224 */ /* 0x000fc600078e0017 */
[----:B------:R-:W-:Y:S04]  /*61e10*/  STL [R1+0x20a4], R8 ;  /* 0x0020a40801007387 */ /* 0x000fe80000100800 */
[----:B------:R-:W4:Y:S04]  /*61e20*/  LDL.LU R31, [R1+0x1d74] ;  /* 0x001d7400011f7983 */ /* 0x000f280000300800 */
[----:B------:R1:W-:Y:S04]  /*61e30*/  STL [R1+0x2098], R19 ;  /* 0x0020981301007387 */ /* 0x0003e80000100800 */
[----:B------:R-:W4:Y:S04]  /*61e40*/  LDL.LU R22, [R1+0x2088] ;  /* 0x0020880001167983 */ /* 0x000f280000300800 */
[----:B------:R1:W-:Y:S04]  /*61e50*/  LDGSTS.E [R4+0x40600], [R6.64], P2 ;  /* 0x4060000006047fae */ /* 0x0003e80009121844 */
[----:B-1----:R-:W4:Y:S01]  /*61e60*/  LDL.LU R23, [R1+0x1d94] ;  /* 0x001d940001177983 */ /* 0x002f220000300800 */
[----:B------:R-:W-:Y:S01]  /*61e70*/  IADD3 R14, P3, R14, R24, RZ ;  /* 0x000000180e0e7210 */ /* 0x000fe20007f7e0ff */
[----:B------:R-:W-:-:S02]  /*61e80*/  IMAD.MOV.U32 R7, RZ, RZ, R19 ;  /* 0x000000ffff077224 */ /* 0x000fc400078e0013 */
[----:B------:R-:W4:Y:S01]  /*61e90*/  LDL.LU R19, [R1+0x1d98] ;  /* 0x001d980001137983 */ /* 0x000f220000300800 */
[----:B------:R-:W-:-:S03]  /*61ea0*/  IMAD.MOV.U32 R6, RZ, RZ, R8 ;  /* 0x000000ffff067224 */ /* 0x000fc600078e0008 */
[----:B------:R-:W4:Y:S04]  /*61eb0*/  LDL.LU R27, [R1+0x2080] ;  /* 0x00208000011b7983 */ /* 0x000f280000300800 */
[----:B------:R-:W4:Y:S04]  /*61ec0*/  LDL.LU R8, [R1+0x208c] ;  /* 0x00208c0001087983 */ /* 0x000f280000300800 */
[----:B------:R1:W-:Y:S04]  /*61ed0*/  LDGSTS.E [R4+0x41400], [R6.64], P1 ;  /* 0x4140000006047fae */ /* 0x0003e80008921844 */
[----:B------:R-:W-:Y:S01]  /*61ee0*/  STL [R1+0x1d58], R14 ;  /* 0x001d580e01007387 */ /* 0x000fe20000100800 */
[----:B-1----:R-:W-:Y:S01]  /*61ef0*/  IMAD.MOV.U32 R6, RZ, RZ, R14 ;  /* 0x000000ffff067224 */ /* 0x002fe200078e000e */
[----:B--2---:R-:W-:Y:S01]  /*61f00*/  IADD3 R10, P4, R10, R24, RZ ;  /* 0x000000180a0a7210 */ /* 0x004fe20007f9e0ff */
[----:B----4-:R-:W-:-:S04]  /*61f10*/  IMAD.X R26, R26, 0x1, R0, P3 ;  /* 0x000000011a1a7824 */ /* 0x010fc800018e0600 */
[----:B------:R-:W-:Y:S01]  /*61f20*/  IMAD.MOV.U32 R7, RZ, RZ, R26 ;  /* 0x000000ffff077224 */ /* 0x000fe200078e001a */
[----:B------:R1:W-:Y:S01]  /*61f30*/  STL [R1+0x1d54], R26 ;  /* 0x001d541a01007387 */ /* 0x0003e20000100800 */
[----:B------:R-:W-:-:S03]  /*61f40*/  IMAD.X R11, R11, 0x1, R0, P4 ;  /* 0x000000010b0b7824 */ /* 0x000fc600020e0600 */
[----:B------:R-:W-:Y:S04]  /*61f50*/  STL [R1+0x209c], R10 ;  /* 0x00209c0a01007387 */ /* 0x000fe80000100800 */
[----:B------:R2:W-:Y:S04]  /*61f60*/  LDGSTS.E [R4+0x41600], [R6.64], P1 ;  /* 0x4160000006047fae */ /* 0x0005e80008921844 */
[----:B------:R4:W-:Y:S04]  /*61f70*/  STL [R1+0x2090], R11 ;  /* 0x0020900b01007387 */ /* 0x0009e80000100800 */
[----:B-1----:R-:W3:Y:S01]  /*61f80*/  LDL.LU R26, [R1+0x1db4] ;  /* 0x001db400011a7983 */ /* 0x002ee20000300800 */
[----:B--2---:R-:W-:-:S03]  /*61f90*/  IMAD.MOV.U32 R7, RZ, RZ, R11 ;  /* 0x000000ffff077224 */ /* 0x004fc600078e000b */
[----:B----4-:R-:W2:Y:S01]  /*61fa0*/  LDL.LU R11, [R1+0x1db8] ;  /* 0x001db800010b7983 */ /* 0x010ea20000300800 */
        /* <DEDUP_REMOVED lines=8> */
[----:B------:R-:W-:Y:S02]  /*62030*/  IADD3 R30, P3, R30, R24, RZ ;  /* 0x000000181e1e7210 */ /* 0x000fe40007f7e0ff */
[----:B------:R-:W-:-:S04]  /*62040*/  SEL R5, RZ, 0x4, !P1 ;  /* 0x00000004ff057807 */ /* 0x000fc80004800000 */
[----:B------:R-:W-:Y:S02]  /*62050*/  SEL R5, R5, RZ, !P0 ;  /* 0x000000ff05057207 */ /* 0x000fe40004000000 */
[----:B------:R-:W-:Y:S02]  /*62060*/  IADD3 R18, P4, R18, R24, RZ ;  /* 0x0000001812127210 */ /* 0x000fe40007f9e0ff */
[----:B------:R-:W-:Y:S01]  /*62070*/  ISETP.NE.U32.AND P1, PT, R5, RZ, PT ;  /* 0x000000ff0500720c */ /* 0x000fe20003f25070 */
[----:B------:R1:W-:Y:S04]  /*62080*/  LDGSTS.E [R4+0x42400], [R6.64], P2 ;  /* 0x4240000006047fae */ /* 0x0003e80009121844 */
[----:B------:R-:W-:Y:S01]  /*62090*/  STL [R1+0x1d78], R30 ;  /* 0x001d781e01007387 */ /* 0x000fe20000100800 */
[----:B-1----:R-:W-:-:S02]  /*620a0*/  IMAD.MOV.U32 R6, RZ, RZ, R30 ;  /* 0x000000ffff067224 */ /* 0x002fc400078e001e */
[----:B------:R-:W-:-:S04]  /*620b0*/  IMAD.X R31, R31, 0x1, R0, P3 ;  /* 0x000000011f1f7824 */ /* 0x000fc800018e0600 */
[----:B------:R-:W-:Y:S01]  /*620c0*/  IMAD.MOV.U32 R7, RZ, RZ, R31 ;  /* 0x000000ffff077224 */ /* 0x000fe200078e001f */
[----:B------:R-:W-:Y:S01]  /*620d0*/  STL [R1+0x1d74], R31 ;  /* 0x001d741f01007387 */ /* 0x000fe20000100800 */
[----:B------:R-:W-:-:S03]  /*620e0*/  IMAD.X R22, R22, 0x1, R0, P4 ;  /* 0x0000000116167824 */ /* 0x000fc600020e0600 */
[----:B------:R1:W-:Y:S01]  /*620f0*/  LDGSTS.E [R4+0x42600], [R6.64], P2 ;  /* 0x4260000006047fae */ /* 0x0003e20009121844 */
[----:B------:R-:W-:-:S03]  /*62100*/  ISETP.GT.AND P2, PT, R3, 0x11, PT ;  /* 0x000000110300780c */ /* 0x000fc60003f44270 */
[----:B------:R-:W-:Y:S01]  /*62110*/  STL [R1+0x2094], R18 ;  /* 0x0020941201007387 */ /* 0x000fe20000100800 */
[----:B------:R-:W-:-:S03]  /*62120*/  SEL R5, RZ, 0x4, !P2 ;  /* 0x00000004ff057807 */ /* 0x000fc60005000000 */
[----:B------:R1:W-:Y:S02]  /*62130*/  STL [R1+0x2088], R22 ;  /* 0x0020881601007387 */ /* 0x0003e40000100800 */
[----:B-1----:R-:W-:Y:S02]  /*62140*/  MOV R6, R18 ;  /* 0x0000001200067202 */ /* 0x002fe40000000f00 */
[-C--:B------:R-:W-:Y:S01]  /*62150*/  IADD3 R19, P3, R19, R24.reuse, RZ ;  /* 0x0000001813137210 */ /* 0x080fe20007f7e0ff */
[----:B------:R-:W-:Y:S02]  /*62160*/  IMAD.MOV.U32 R7, RZ, RZ, R22 ;  /* 0x000000ffff077224 */ /* 0x000fe400078e0016 */
[----:B------:R-:W4:Y:S02]  /*62170*/  LDL.LU R22, [R1+0x1dd8] ;  /* 0x001dd80001167983 */ /* 0x000f240000300800 */
[----:B------:R-:W-:Y:S02]  /*62180*/  IMAD.X R23, R23, 0x1, R0, P3 ;  /* 0x0000000117177824 */ /* 0x000fe400018e0600 */
[----:B------:R-:W4:Y:S01]  /*62190*/  LDL.LU R18, [R1+0x207c] ;  /* 0x00207c0001127983 */ /* 0x000f220000300800 */
[----:B------:R-:W-:-:S03]  /*621a0*/  IADD3 R8, P4, R8, R24, RZ ;  /* 0x0000001808087210 */ /* 0x000fc60007f9e0ff */
[----:B------:R-:W-:Y:S01]  /*621b0*/  STL [R1+0x1d98], R19 ;  /* 0x001d981301007387 */ /* 0x000fe20000100800 */
[----:B------:R-:W-:Y:S01]  /*621c0*/  SEL R5, R5, RZ, !P0 ;  /* 0x000000ff05057207 */ /* 0x000fe20004000000 */
[----:B------:R-:W-:Y:S02]  /*621d0*/  IMAD.X R27, R27, 0x1, R0, P4 ;  /* 0x000000011b1b7824 */ /* 0x000fe400020e0600 */
[----:B------:R1:W-:Y:S04]  /*621e0*/  LDGSTS.E [R4+0x43400], [R6.64], P1 ;  /* 0x4340000006047fae */ /* 0x0003e80008921844 */
[----:B------:R1:W-:Y:S04]  /*621f0*/  STL [R1+0x1d94], R23 ;  /* 0x001d941701007387 */ /* 0x0003e80000100800 */
[----:B------:R1:W-:Y:S02]  /*62200*/  STL [R1+0x208c], R8 ;  /* 0x00208c0801007387 */ /* 0x0003e40000100800 */
[----:B-1----:R-:W-:-:S02]  /*62210*/  IMAD.MOV.U32 R7, RZ, RZ, R23 ;  /* 0x000000ffff077224 */ /* 0x002fc400078e0017 */
[----:B------:R-:W4:Y:S01]  /*62220*/  LDL.LU R23, [R1+0x1dd4] ;  /* 0x001dd40001177983 */ /* 0x000f220000300800 */
[----:B------:R-:W-:Y:S01]  /*62230*/  ISETP.NE.U32.AND P2, PT, R5, RZ, PT ;  /* 0x000000ff0500720c */ /* 0x000fe20003f45070 */
[----:B------:R-:W-:Y:S02]  /*62240*/  IMAD.MOV.U32 R6, RZ, RZ, R19 ;  /* 0x000000ffff067224 */ /* 0x000fe400078e0013 */
[----:B------:R-:W-:Y:S04]  /*62250*/  STL [R1+0x2080], R27 ;  /* 0x0020801b01007387 */ /* 0x000fe80000100800 */
[----:B------:R-:W4:Y:S04]  /*62260*/  LDL.LU R19, [R1+0x2070] ;  /* 0x0020700001137983 */ /* 0x000f280000300800 */
[----:B------:R1:W-:Y:S04]  /*62270*/  LDGSTS.E [R4+0x43600], [R6.64], P1 ;  /* 0x4360000006047fae */ /* 0x0003e80008921844 */
[----:B------:R-:W4:Y:S01]  /*62280*/  LDL.LU R30, [R1+0x1df8] ;  /* 0x001df800011e7983 */ /* 0x000f220000300800 */
[----:B-1----:R-:W-:-:S02]  /*62290*/  IMAD.MOV.U32 R6, RZ, RZ, R8 ;  /* 0x000000ffff067224 */ /* 0x002fc400078e0008 */
[----:B------:R-:W-:Y:S01]  /*622a0*/  IMAD.MOV.U32 R7, RZ, RZ, R27 ;  /* 0x000000ffff077224 */ /* 0x000fe200078e001b */
[----:B------:R-:W4:Y:S04]  /*622b0*/  LDL.LU R8, [R1+0x2074] ;  /* 0x0020740001087983 */ /* 0x000f280000300800 */
[----:B------:R1:W-:Y:S01]  /*622c0*/  LDGSTS.E [R4+0x44400], [R6.64], P2 ;  /* 0x4440000006047fae */ /* 0x0003e20009121844 */
[----:B--2---:R-:W-:-:S05]  /*622d0*/  IADD3 R11, P3, R11, R24, RZ ;  /* 0x000000180b0b7210 */ /* 0x004fca0007f7e0ff */
[----:B---3--:R-:W-:Y:S01]  /*622e0*/  IMAD.X R26, R26, 0x1, R0, P3 ;  /* 0x000000011a1a7824 */ /* 0x008fe200018e0600 */
[----:B------:R-:W-:Y:S01]  /*622f0*/  IADD3 R10, P4, R10, R24, RZ ;  /* 0x000000180a0a7210 */ /* 0x000fe20007f9e0ff */
[----:B------:R2:W-:Y:S01]  /*62300*/  STL [R1+0x1db8], R11 ;  /* 0x001db80b01007387 */ /* 0x0005e20000100800 */
[----:B-1----:R-:W-:Y:S02]  /*62310*/  IMAD.MOV.U32 R6, RZ, RZ, R11 ;  /* 0x000000ffff067224 */ /* 0x002fe400078e000b */
[----:B------:R-:W-:Y:S01]  /*62320*/  IMAD.MOV.U32 R7, RZ, RZ, R26 ;  /* 0x000000ffff077224 */ /* 0x000fe200078e001a */
[----:B------:R-:W-:Y:S01]  /*62330*/  STL [R1+0x1db4], R26 ;  /* 0x001db41a01007387 */ /* 0x000fe20000100800 */
[----:B------:R-:W-:-:S03]  /*62340*/  IMAD.X R14, R14, 0x1, R0, P4 ;  /* 0x000000010e0e7824 */ /* 0x000fc600020e0600 */
[----:B------:R-:W-:Y:S04]  /*62350*/  STL [R1+0x2084], R10 ;  /* 0x0020840a01007387 */ /* 0x000fe80000100800 */
[----:B------:R-:W3:Y:S04]  /*62360*/  LDL.LU R31, [R1+0x1df4] ;  /* 0x001df400011f7983 */ /* 0x000ee80000300800 */
[----:B------:R1:W-:Y:S04]  /*62370*/  STL [R1+0x2078], R14 ;  /* 0x0020780e01007387 */ /* 0x0003e80000100800 */
[----:B------:R1:W-:Y:S04]  /*62380*/  LDGSTS.E [R4+0x44600], [R6.64], P2 ;  /* 0x4460000006047fae */ /* 0x0003e80009121844 */
[----:B--2---:R-:W3:Y:S01]  /*62390*/  LDL.LU R11, [R1+0x2068] ;  /* 0x00206800010b7983 */ /* 0x004ee20000300800 */
[----:B-1----:R-:W-:-:S02]  /*623a0*/  IMAD.MOV.U32 R7, RZ, RZ, R14 ;  /* 0x000000ffff077224 */ /* 0x002fc400078e000e */
[----:B------:R-:W-:Y:S01]  /*623b0*/  IMAD.MOV.U32 R6, RZ, RZ, R10 ;  /* 0x000000ffff067224 */ /* 0x000fe200078e000a */
[----:B------:R-:W3:Y:S04]  /*623c0*/  LDL.LU R14, [R1+0x1e14] ;  /* 0x001e1400010e7983 */ /* 0x000ee80000300800 */
[----:B------:R-:W3:Y:S04]  /*623d0*/  LDL.LU R10, [R1+0x1e18] ;  /* 0x001e1800010a7983 */ /* 0x000ee80000300800 */
[----:B------:R-:W3:Y:S04]  /*623e0*/  LDL.LU R27, [R1+0x2060] ;  /* 0x00206000011b7983 */ /* 0x000ee80000300800 */
[----:B------:R-:W3:Y:S01]  /*623f0*/  LDL.LU R26, [R1+0x206c] ;  /* 0x00206c00011a7983 */ /* 0x000ee20000300800 */
[----:B------:R-:W-:-:S04]  /*62400*/  ISETP.GT.AND P1, PT, R3, 0x15, PT ;  /* 0x000000150300780c */ /* 0x000fc80003f24270 */
[----:B------:R-:W-:-:S04]  /*62410*/  SEL R5, RZ, 0x4, !P1 ;  /* 0x00000004ff057807 */ /* 0x000fc80004800000 */
[----:B------:R-:W-:-:S04]  /*62420*/  SEL R5, R5, RZ, !P0 ;  /* 0x000000ff05057207 */ /* 0x000fc80004000000 */
[----:B------:R-:W-:Y:S02]  /*62430*/  ISETP.NE.U32.AND P1, PT, R5, RZ, PT ;  /* 0x000000ff0500720c */ /* 0x000fe40003f25070 */
[----:B------:R-:W-:-:S04]  /*62440*/  ISETP.GT.AND P2, PT, R3, 0x19, PT ;  /* 0x000000190300780c */ /* 0x000fc80003f44270 */
[----:B------:R-:W-:-:S04]  /*62450*/  SEL R5, RZ, 0x4, !P2 ;  /* 0x00000004ff057807 */ /* 0x000fc80005000000 */
[----:B------:R-:W-:-:S03]  /*62460*/  SEL R5, R5, RZ, !P0 ;  /* 0x000000ff05057207 */ /* 0x000fc60004000000 */
[----:B------:R1:W-:Y:S01]  /*62470*/  LDGSTS.E [R4+0x45400], [R6.64], P1 ;  /* 0x4540000006047fae */ /* 0x0003e20008921844 */
[----:B------:R-:W-:Y:S02]  /*62480*/  ISETP.NE.U32.AND P2, PT, R5, RZ, PT ;  /* 0x000000ff0500720c */ /* 0x000fe40003f45070 */
[-C--:B----4-:R-:W-:Y:S02]  /*62490*/  IADD3 R22, P3, R22, R24.reuse, RZ ;  /* 0x0000001816167210 */ /* 0x090fe40007f7e0ff */
[----:B------:R-:W-:-:S03]  /*624a0*/  IADD3 R18, P4, R18, R24, RZ ;  /* 0x0000001812127210 */ /* 0x000fc60007f9e0ff */
[----:B-1----:R-:W-:Y:S01]  /*624b0*/  IMAD.MOV.U32 R6, RZ, RZ, R22 ;  /* 0x000000ffff067224 */ /* 0x002fe200078e0016 */
[----:B------:R-:W-:Y:S01]  /*624c0*/  STL [R1+0x1dd8], R22 ;  /* 0x001dd81601007387 */ /* 0x000fe20000100800 */
[----:B------:R-:W-:-:S04]  /*624d0*/  IMAD.X R23, R23, 0x1, R0, P3 ;  /* 0x0000000117177824 */ /* 0x000fc800018e0600 */
[----:B------:R-:W-:Y:S01]  /*624e0*/  IMAD.MOV.U32 R7, RZ, RZ, R23 ;  /* 0x000000ffff077224 */ /* 0x000fe200078e0017 */
[----:B------:R1:W-:Y:S01]  /*624f0*/  STL [R1+0x1dd4], R23 ;  /* 0x001dd41701007387 */ /* 0x0003e20000100800 */
[----:B------:R-:W-:-:S03]  /*62500*/  IADD3.X R19, R19, R0, RZ, P4, !PT ;  /* 0x0000000013137210 */ /* 0x000fc600027fe4ff */
[----:B------:R-:W-:Y:S04]  /*62510*/  STL [R1+0x207c], R18 ;  /* 0x00207c1201007387 */ /* 0x000fe80000100800 */
[----:B------:R4:W-:Y:S01]  /*62520*/  LDGSTS.E [R4+0x45600], [R6.64], P1 ;  /* 0x4560000006047fae */ /* 0x0009e20008921844 */
[----:B------:R-:W-:-:S03]  /*62530*/  ISETP.GT.AND P1, PT, R3, 0x1d, PT ;  /* 0x0000001d0300780c */ /* 0x000fc60003f24270 */
[----:B------:R4:W-:Y:S04]  /*62540*/  STL [R1+0x2070], R19 ;  /* 0x0020701301007387 */ /* 0x0009e80000100800 */
[----:B-1----:R-:W2:Y:S01]  /*62550*/  LDL.LU R23, [R1+0x1e34] ;  /* 0x001e340001177983 */ /* 0x002ea20000300800 */
[----:B------:R-:W-:-:S03]  /*62560*/  SEL R5, RZ, 0x4, !P1 ;  /* 0x00000004ff057807 */ /* 0x000fc60004800000 */
[----:B------:R-:W2:Y:S01]  /*62570*/  LDL.LU R22, [R1+0x1e38] ;  /* 0x001e380001167983 */ /* 0x000ea20000300800 */
[----:B----4-:R-:W-:Y:S01]  /*62580*/  IMAD.MOV.U32 R7, RZ, RZ, R19 ;  /* 0x000000ffff077224 */ /* 0x010fe200078e0013 */
[----:B------:R-:W-:Y:S01]  /*62590*/  IADD3 R30, P3, R30, R24, RZ ;  /* 0x000000181e1e7210 */ /* 0x000fe20007f7e0ff */
[----:B------:R-:W-:Y:S01]  /*625a0*/  IMAD.MOV.U32 R6, RZ, RZ, R18 ;  /* 0x000000ffff067224 */ /* 0x000fe200078e0012 */
[----:B------:R-:W4:Y:S01]  /*625b0*/  LDL.LU R19, [R1+0x2058] ;  /* 0x0020580001137983 */ /* 0x000f220000300800 */
[----:B------:R-:W-:-:S03]  /*625c0*/  SEL R5, R5, RZ, !P0 ;  /* 0x000000ff05057207 */ /* 0x000fc60004000000 */
[----:B------:R-:W4:Y:S01]  /*625d0*/  LDL.LU R18, [R1+0x2064] ;  /* 0x0020640001127983 */ /* 0x000f220000300800 */
[----:B------:R-:W-:Y:S02]  /*625e0*/  IADD3 R8, P4, R8, R24, RZ ;  /* 0x0000001808087210 */ /* 0x000fe40007f9e0ff */
[----:B------:R-:W-:Y:S01]  /*625f0*/  ISETP.NE.U32.AND P1, PT, R5, RZ, PT ;  /* 0x000000ff0500720c */ /* 0x000fe20003f25070 */
[----:B------:R1:W-:Y:S04]  /*62600*/  LDGSTS.E [R4+0x46400], [R6.64], P2 ;  /* 0x4640000006047fae */ /* 0x0003e80009121844 */
[----:B------:R-:W-:Y:S01]  /*62610*/  STL [R1+0x1df8], R30 ;  /* 0x001df81e01007387 */ /* 0x000fe20000100800 */
[----:B-1----:R-:W-:Y:S02]  /*62620*/  IMAD.MOV.U32 R6, RZ, RZ, R30 ;  /* 0x000000ffff067224 */ /* 0x002fe400078e001e */
[----:B---3--:R-:W-:-:S04]  /*62630*/  IMAD.X R31, R31, 0x1, R0, P3 ;  /* 0x000000011f1f7824 */ /* 0x008fc800018e0600 */
[----:B------:R-:W-:Y:S01]  /*62640*/  IMAD.MOV.U32 R7, RZ, RZ, R31 ;  /* 0x000000ffff077224 */ /* 0x000fe200078e001f */
[----:B------:R-:W-:Y:S04]  /*62650*/  STL [R1+0x1df4], R31 ;  /* 0x001df41f01007387 */ /* 0x000fe80000100800 */
[----:B------:R1:W-:Y:S01]  /*62660*/  LDGSTS.E [R4+0x46600], [R6.64], P2 ;  /* 0x4660000006047fae */ /* 0x0003e20009121844 */
[----:B------:R-:W-:-:S03]  /*62670*/  IMAD.X R11, R11, 0x1, R0, P4 ;  /* 0x000000010b0b7824 */ /* 0x000fc600020e0600 */
[----:B------:R-:W-:Y:S04]  /*62680*/  STL [R1+0x2074], R8 ;  /* 0x0020740801007387 */ /* 0x000fe80000100800 */
[----:B------:R3:W-:Y:S01]  /*62690*/  STL [R1+0x2068], R11 ;  /* 0x0020680b01007387 */ /* 0x0007e20000100800 */
[----:B-1----:R-:W-:Y:S01]  /*626a0*/  IMAD.MOV.U32 R6, RZ, RZ, R8 ;  /* 0x000000ffff067224 */ /* 0x002fe200078e0008 */
[----:B------:R-:W-:Y:S01]  /*626b0*/  IADD3 R10, P3, R10, R24, RZ ;  /* 0x000000180a0a7210 */ /* 0x000fe20007f7e0ff */
[----:B------:R-:W-:Y:S02]  /*626c0*/  IMAD.MOV.U32 R7, RZ, RZ, R11 ;  /* 0x000000ffff077224 */ /* 0x000fe400078e000b */
[----:B---3--:R-:W3:Y:S02]  /*626d0*/  LDL.LU R11, [R1+0x1e58] ;  /* 0x001e5800010b7983 */ /* 0x008ee40000300800 */
[----:B------:R-:W-:-:S02]  /*626e0*/  IMAD.X R14, R14, 0x1, R0, P3 ;  /* 0x000000010e0e7824 */ /* 0x000fc400018e0600 */
[----:B------:R-:W3:Y:S01]  /*626f0*/  LDL.LU R8, [R1+0x205c] ;  /* 0x00205c0001087983 */ /* 0x000ee20000300800 */
[----:B------:R-:W-:-:S03]  /*62700*/  IADD3 R26, P4, R26, R24, RZ ;  /* 0x000000181a1a7210 */ /* 0x000fc60007f9e0ff */
[----:B------:R-:W-:Y:S02]  /*62710*/  STL [R1+0x1e18], R10 ;  /* 0x001e180a01007387 */ /* 0x000fe40000100800 */
[----:B------:R-:W-:Y:S02]  /*62720*/  IMAD.X R27, R27, 0x1, R0, P4 ;  /* 0x000000011b1b7824 */ /* 0x000fe400020e0600 */
        /* <DEDUP_REMOVED lines=12> */
[----:B------:R-:W-:Y:S02]  /*627f0*/  SEL R5, R5, RZ, !P0 ;  /* 0x000000ff05057207 */ /* 0x000fe40004000000 */
[----:B------:R-:W-:Y:S02]  /*62800*/  ISETP.GT.AND P1, PT, R3, 0x25, PT ;  /* 0x000000250300780c */ /* 0x000fe40003f24270 */
[----:B------:R-:W-:Y:S02]  /*62810*/  ISETP.NE.U32.AND P2, PT, R5, RZ, PT ;  /* 0x000000ff0500720c */ /* 0x000fe40003f45070 */
[----:B------:R-:W-:Y:S02]  /*62820*/  SEL R5, RZ, 0x4, !P1 ;  /* 0x00000004ff057807 */ /* 0x000fe40004800000 */
[----:B-1----:R-:W-:Y:S02]  /*62830*/  MOV R6, R26 ;  /* 0x0000001a00067202 */ /* 0x002fe40000000f00 */
[----:B------:R-:W3:Y:S01]  /*62840*/  LDL.LU R26, [R1+0x2054] ;  /* 0x00205400011a7983 */ /* 0x000ee20000300800 */
[----:B------:R-:W-:Y:S01]  /*62850*/  IMAD.MOV.U32 R7, RZ, RZ, R27 ;  /* 0x000000ffff077224 */ /* 0x000fe200078e001b */
[----:B------:R-:W-:-:S04]  /*62860*/  SEL R5, R5, RZ, !P0 ;  /* 0x000000ff05057207 */ /* 0x000fc80004000000 */
[----:B------:R-:W-:Y:S01]  /*62870*/  ISETP.NE.U32.AND P1, PT, R5, RZ, PT ;  /* 0x000000ff0500720c */ /* 0x000fe20003f25070 */
[----:B------:R1:W-:Y:S01]  /*62880*/  LDGSTS.E [R4+0x48400], [R6.64], P2 ;  /* 0x4840000006047fae */ /* 0x0003e20009121844 */
[----:B--2---:R-:W-:-:S05]  /*62890*/  IADD3 R22, P3, R22, R24, RZ ;  /* 0x0000001816167210 */ /* 0x004fca0007f7e0ff */
[--C-:B------:R-:W-:Y:S01]  /*628a0*/  IMAD.X R23, R23, 0x1, R0.reuse, P3 ;  /* 0x0000000117177824 */ /* 0x100fe200018e0600 */
[----:B----4-:R-:W-:Y:S01]  /*628b0*/  IADD3 R18, P4, R18, R24, RZ ;  /* 0x0000001812127210 */ /* 0x010fe20007f9e0ff */
[----:B------:R-:W-:Y:S04]  /*628c0*/  STL [R1+0x1e38], R22 ;  /* 0x001e381601007387 */ /* 0x000fe80000100800 */
[----:B------:R2:W-:Y:S04]  /*628d0*/  STL [R1+0x1e34], R23 ;  /* 0x001e341701007387 */ /* 0x0005e80000100800 */
[----:B------:R4:W-:Y:S04]  /*628e0*/  STL [R1+0x2064], R18 ;  /* 0x0020641201007387 */ /* 0x0009e80000100800 */
[----:B------:R-:W3:Y:S01]  /*628f0*/  LDL.LU R31, [R1+0x1e74] ;  /* 0x001e7400011f7983 */ /* 0x000ee20000300800 */
[----:B------:R-:W-:-:S02]  /*62900*/  IMAD.X R19, R19, 0x1, R0, P4 ;  /* 0x0000000113137824 */ /* 0x000fc400020e0600 */
[----:B-1----:R-:W-:Y:S02]  /*62910*/  IMAD.MOV.U32 R6, RZ, RZ, R22 ;  /* 0x000000ffff067224 */ /* 0x002fe400078e0016 */
[----:B------:R-:W-:Y:S01]  /*62920*/  IMAD.MOV.U32 R7, RZ, RZ, R23 ;  /* 0x000000ffff077224 */ /* 0x000fe200078e0017 */
[----:B------:R1:W-:Y:S04]  /*62930*/  STL [R1+0x2058], R19 ;  /* 0x0020581301007387 */ /* 0x0003e80000100800 */
[----:B------:R-:W3:Y:S04]  /*62940*/  LDL.LU R27, [R1+0x2048] ;  /* 0x00204800011b7983 */ /* 0x000ee80000300800 */
[----:B------:R1:W-:Y:S04]  /*62950*/  LDGSTS.E [R4+0x48600], [R6.64], P2 ;  /* 0x4860000006047fae */ /* 0x0003e80009121844 */
[----:B--2---:R-:W4:Y:S01]  /*62960*/  LDL.LU R23, [R1+0x1e94] ;  /* 0x001e940001177983 */ /* 0x004f220000300800 */
[----:B-1----:R-:W-:-:S02]  /*62970*/  IMAD.MOV.U32 R6, RZ, RZ, R18 ;  /* 0x000000ffff067224 */ /* 0x002fc400078e0012 */
[----:B------:R-:W-:Y:S01]  /*62980*/  IMAD.MOV.U32 R7, RZ, RZ, R19 ;  /* 0x000000ffff077224 */ /* 0x000fe200078e0013 */
[----:B----4-:R-:W4:Y:S04]  /*62990*/  LDL.LU R18, [R1+0x1e98] ;  /* 0x001e980001127983 */ /* 0x010f280000300800 */
[----:B------:R-:W4:Y:S04]  /*629a0*/  LDL.LU R22, [R1+0x2040] ;  /* 0x0020400001167983 */ /* 0x000f280000300800 */
[----:B------:R1:W-:Y:S04]  /*629b0*/  LDGSTS.E [R4+0x49400], [R6.64], P1 ;  /* 0x4940000006047fae */ /* 0x0003e80008921844 */
[----:B------:R-:W4:Y:S01]  /*629c0*/  LDL.LU R19, [R1+0x204c] ;  /* 0x00204c0001137983 */ /* 0x000f220000300800 */
[----:B---3--:R-:W-:-:S02]  /*629d0*/  IADD3 R11, P3, R11, R24, RZ ;  /* 0x000000180b0b7210 */ /* 0x008fc40007f7e0ff */
[----:B------:R-:W-:-:S03]  /*629e0*/  IADD3 R8, P4, R8, R24, RZ ;  /* 0x0000001808087210 */ /* 0x000fc60007f9e0ff */
[----:B-1----:R-:W-:Y:S01]  /*629f0*/  IMAD.MOV.U32 R6, RZ, RZ, R11 ;  /* 0x000000ffff067224 */ /* 0x002fe200078e000b */
[----:B------:R-:W-:Y:S01]  /*62a00*/  STL [R1+0x1e58], R11 ;  /* 0x001e580b01007387 */ /* 0x000fe20000100800 */
[----:B------:R-:W-:-:S04]  /*62a10*/  IMAD.X R14, R14, 0x1, R0, P3 ;  /* 0x000000010e0e7824 */ /* 0x000fc800018e0600 */
[----:B------:R-:W-:Y:S01]  /*62a20*/  IMAD.MOV.U32 R7, RZ, RZ, R14 ;  /* 0x000000ffff077224 */ /* 0x000fe200078e000e */
[----:B------:R1:W-:Y:S01]  /*62a30*/  STL [R1+0x1e54], R14 ;  /* 0x001e540e01007387 */ /* 0x0003e20000100800 */
[----:B------:R-:W-:-:S03]  /*62a40*/  IMAD.X R10, R10, 0x1, R0, P4 ;  /* 0x000000010a0a7824 */ /* 0x000fc600020e0600 */
[----:B------:R3:W-:Y:S04]  /*62a50*/  STL [R1+0x205c], R8 ;  /* 0x00205c0801007387 */ /* 0x0007e80000100800 */
[----:B------:R3:W-:Y:S04]  /*62a60*/  LDGSTS.E [R4+0x49600], [R6.64], P1 ;  /* 0x4960000006047fae */ /* 0x0007e80008921844 */
[----:B------:R3:W-:Y:S04]  /*62a70*/  STL [R1+0x2050], R10 ;  /* 0x0020500a01007387 */ /* 0x0007e80000100800 */
[----:B-1----:R-:W2:Y:S01]  /*62a80*/  LDL.LU R14, [R1+0x1eb4] ;  /* 0x001eb400010e7983 */ /* 0x002ea20000300800 */
[----:B---3--:R-:W-:-:S03]  /*62a90*/  IMAD.MOV.U32 R6, RZ, RZ, R8 ;  /* 0x000000ffff067224 */ /* 0x008fc600078e0008 */
[----:B------:R-:W3:Y:S01]  /*62aa0*/  LDL.LU R8, [R1+0x1eb8] ;  /* 0x001eb80001087983 */ /* 0x000ee20000300800 */
[----:B------:R-:W-:-:S03]  /*62ab0*/  IMAD.MOV.U32 R7, RZ, RZ, R10 ;  /* 0x000000ffff077224 */ /* 0x000fc600078e000a */
[----:B------:R-:W2:Y:S04]  /*62ac0*/  LDL.LU R11, [R1+0x2038] ;  /* 0x00203800010b7983 */ /* 0x000ea80000300800 */
[----:B------:R-:W2:Y:S01]  /*62ad0*/  LDL.LU R10, [R1+0x2044] ;  /* 0x00204400010a7983 */ /* 0x000ea20000300800 */
[----:B------:R-:W-:-:S04]  /*62ae0*/  ISETP.GT.AND P2, PT, R3, 0x29, PT ;  /* 0x000000290300780c */ /* 0x000fc80003f44270 */
[----:B------:R-:W-:-:S04]  /*62af0*/  SEL R5, RZ, 0x4, !P2 ;  /* 0x00000004ff057807 */ /* 0x000fc80005000000 */
[----:B------:R-:W-:-:S04]  /*62b00*/  SEL R5, R5, RZ, !P0 ;  /* 0x000000ff05057207 */ /* 0x000fc80004000000 */
[----:B------:R-:W-:Y:S02]  /*62b10*/  ISETP.NE.U32.AND P2, PT, R5, RZ, PT ;  /* 0x000000ff0500720c */ /* 0x000fe40003f45070 */
[----:B------:R-:W-:Y:S02]  /*62b20*/  IADD3 R30, P3, R30, R24, RZ ;  /* 0x000000181e1e7210 */ /* 0x000fe40007f7e0ff */
[----:B------:R-:W-:-:S04]  /*62b30*/  ISETP.GT.AND P1, PT, R3, 0x2d, PT ;  /* 0x0000002d0300780c */ /* 0x000fc80003f24270 */
[----:B------:R-:W-:-:S05]  /*62b40*/  SEL R5, RZ, 0x4, !P1 ;  /* 0x00000004ff057807 */ /* 0x000fca0004800000 */
[----:B------:R1:W-:Y:S01]  /*62b50*/  LDGSTS.E [R4+0x4a400], [R6.64], P2 ;  /* 0x4a40000006047fae */ /* 0x0003e20009121844 */
[----:B------:R-:W-:Y:S02]  /*62b60*/  SEL R5, R5, RZ, !P0 ;  /* 0x000000ff05057207 */ /* 0x000fe40004000000 */
[----:B------:R-:W-:Y:S02]  /*62b70*/  IADD3 R26, P4, R26, R24, RZ ;  /* 0x000000181a1a7210 */ /* 0x000fe40007f9e0ff */
[----:B------:R-:W-:Y:S01]  /*62b80*/  ISETP.NE.U32.AND P1, PT, R5, RZ, PT ;  /* 0x000000ff0500720c */ /* 0x000fe20003f25070 */
[----:B-1----:R-:W-:Y:S01]  /*62b90*/  IMAD.MOV.U32 R6, RZ, RZ, R30 ;  /* 0x000000ffff067224 */ /* 0x002fe200078e001e */
[----:B------:R-:W-:Y:S01]  /*62ba0*/  STL [R1+0x1e78], R30 ;  /* 0x001e781e01007387 */ /* 0x000fe20000100800 */
[----:B------:R-:W-:-:S04]  /*62bb0*/  IMAD.X R31, R31, 0x1, R0, P3 ;  /* 0x000000011f1f7824 */ /* 0x000fc800018e0600 */
[----:B------:R-:W-:-:S05]  /*62bc0*/  IMAD.MOV.U32 R7, RZ, RZ, R31 ;  /* 0x000000ffff077224 */ /* 0x000fca00078e001f */
[----:B------:R1:W-:Y:S01]  /*62bd0*/  LDGSTS.E [R4+0x4a600], [R6.64], P2 ;  /* 0x4a60000006047fae */ /* 0x0003e20009121844 */
[----:B------:R-:W-:Y:S02]  /*62be0*/  ISETP.GT.AND P2, PT, R3, 0x31, PT ;  /* 0x000000310300780c */ /* 0x000fe40003f44270 */
[----:B------:R-:W-:Y:S02]  /*62bf0*/  IADD3.X R27, R27, R0, RZ, P4, !PT ;  /* 0x000000001b1b7210 */ /* 0x000fe400027fe4ff */
[----:B------:R-:W-:Y:S01]  /*62c00*/  SEL R5, RZ, 0x4, !P2 ;  /* 0x00000004ff057807 */ /* 0x000fe20005000000 */
[----:B------:R-:W-:Y:S03]  /*62c10*/  STL [R1+0x1e74], R31 ;  /* 0x001e741f01007387 */ /* 0x000fe60000100800 */
[----:B------:R-:W-:Y:S01]  /*62c20*/  SEL R5, R5, RZ, !P0 ;  /* 0x000000ff05057207 */ /* 0x000fe20004000000 */
[----:B------:R-:W-:Y:S01]  /*62c30*/  STL [R1+0x2054], R26 ;  /* 0x0020541a01007387 */ /* 0x000fe20000100800 */
[----:B-1----:R-:W-:-:S02]  /*62c40*/  IMAD.MOV.U32 R6, RZ, RZ, R26 ;  /* 0x000000ffff067224 */ /* 0x002fc400078e001a */
[----:B------:R-:W-:Y:S01]  /*62c50*/  IMAD.MOV.U32 R7, RZ, RZ, R27 ;  /* 0x000000ffff077224 */ /* 0x000fe200078e001b */
[-C--:B----4-:R-:W-:Y:S01]  /*62c60*/  IADD3 R18, P3, R18, R24.reuse, RZ ;  /* 0x0000001812127210 */ /* 0x090fe20007f7e0ff */
[----:B------:R-:W-:Y:S04]  /*62c70*/  STL [R1+0x2048], R27 ;  /* 0x0020481b01007387 */ /* 0x000fe80000100800 */
[----:B------:R-:W-:Y:S01]  /*62c80*/  IMAD.X R23, R23, 0x1, R0, P3 ;  /* 0x0000000117177824 */ /* 0x000fe200018e0600 */
[----:B------:R-:W-:Y:S01]  /*62c90*/  ISETP.NE.U32.AND P2, PT, R5, RZ, PT ;  /* 0x000000ff0500720c */ /* 0x000fe20003f45070 */
[----:B------:R-:W-:Y:S04]  /*62ca0*/  STL [R1+0x1e98], R18 ;  /* 0x001e981201007387 */ /* 0x000fe80000100800 */
[----:B------:R1:W-:Y:S01]  /*62cb0*/  LDGSTS.E [R4+0x4b400], [R6.64], P1 ;  /* 0x4b40000006047fae */ /* 0x0003e20008921844 */
[----:B------:R-:W-:-:S03]  /*62cc0*/  IADD3 R19, P4, R19, R24, RZ ;  /* 0x0000001813137210 */ /* 0x000fc60007f9e0ff */
[----:B------:R4:W-:Y:S02]  /*62cd0*/  STL [R1+0x1e94], R23 ;  /* 0x001e941701007387 */ /* 0x0009e40000100800 */
[----:B------:R-:W-:Y:S02]  /*62ce0*/  IMAD.X R22, R22, 0x1, R0, P4 ;  /* 0x0000000116167824 */ /* 0x000fe400020e0600 */
[----:B------:R4:W-:Y:S01]  /*62cf0*/  STL [R1+0x204c], R19 ;  /* 0x00204c1301007387 */ /* 0x0009e20000100800 */
[----:B-1----:R-:W-:Y:S02]  /*62d00*/  IMAD.MOV.U32 R6, RZ, RZ, R18 ;  /* 0x000000ffff067224 */ /* 0x002fe400078e0012 */
[----:B------:R-:W-:Y:S02]  /*62d10*/  IMAD.MOV.U32 R7, RZ, RZ, R23 ;  /* 0x000000ffff077224 */ /* 0x000fe400078e0017 */
[----:B----4-:R-:W4:Y:S04]  /*62d20*/  LDL.LU R23, [R1+0x1ed8] ;  /* 0x001ed80001177983 */ /* 0x010f280000300800 */
        /* <DEDUP_REMOVED lines=8> */
[----:B------:R-:W-:Y:S02]  /*62db0*/  IMAD.MOV.U32 R246, RZ, RZ, R2 ;  /* 0x000000fffff67224 */ /* 0x000fe400078e0002 */
[----:B------:R-:W-:Y:S01]  /*62dc0*/  IMAD.MOV.U32 R247, RZ, RZ, R9 ;  /* 0x000000fffff77224 */ /* 0x000fe200078e0009 */
[----:B---3--:R-:W-:-:S05]  /*62dd0*/  IADD3 R8, P3, R8, R24, RZ ;  /* 0x0000001808087210 */ /* 0x008fca0007f7e0ff */
[----:B--2---:R-:W-:Y:S01]  /*62de0*/  IMAD.X R14, R14, 0x1, R0, P3 ;  /* 0x000000010e0e7824 */ /* 0x004fe200018e0600 */
[----:B------:R-:W-:Y:S01]  /*62df0*/  IADD3 R10, P4, R10, R24, RZ ;  /* 0x000000180a0a7210 */ /* 0x000fe20007f9e0ff */
[----:B------:R2:W-:Y:S01]  /*62e00*/  STL [R1+0x1eb8], R8 ;  /* 0x001eb80801007387 */ /* 0x0005e20000100800 */
[----:B-1----:R-:W-:-:S03]  /*62e10*/  IMAD.MOV.U32 R6, RZ, RZ, R8 ;  /* 0x000000ffff067224 */ /* 0x002fc600078e0008 */
[----:B------:R1:W-:Y:S01]  /*62e20*/  STL [R1+0x1eb4], R14 ;  /* 0x001eb40e01007387 */ /* 0x0003e20000100800 */
[----:B------:R-:W-:-:S03]  /*62e30*/  IMAD.X R11, R11, 0x1, R0, P4 ;  /* 0x000000010b0b7824 */ /* 0x000fc600020e0600 */
[----:B------:R-:W-:Y:S04]  /*62e40*/  STL [R1+0x2044], R10 ;  /* 0x0020440a01007387 */ /* 0x000fe80000100800 */
[----:B--2---:R-:W2:Y:S01]  /*62e50*/  LDL.LU R8, [R1+0x1ef8] ;  /* 0x001ef80001087983 */ /* 0x004ea20000300800 */
[----:B------:R-:W-:-:S03]  /*62e60*/  IMAD.MOV.U32 R7, RZ, RZ, R14 ;  /* 0x000000ffff077224 */ /* 0x000fc600078e000e */
[----:B------:R3:W-:Y:S04]  /*62e70*/  STL [R1+0x2038], R11 ;  /* 0x0020380b01007387 */ /* 0x0007e80000100800 */
[----:B-1----:R-:W2:Y:S04]  /*62e80*/  LDL.LU R14, [R1+0x1ef4] ;  /* 0x001ef400010e7983 */ /* 0x002ea80000300800 */
[----:B------:R-:W2:Y:S04]  /*62e90*/  LDL.LU R244, [R1+0x1400] ;  /* 0x0014000001f47983 */ /* 0x000ea80000300800 */
[----:B------:R-:W2:Y:S04]  /*62ea0*/  LDL.LU R245, [R1+0x1404] ;  /* 0x0014040001f57983 */ /* 0x000ea80000300800 */
[----:B------:R1:W-:Y:S04]  /*62eb0*/  LDGSTS.E [R4+0x4c600], [R6.64], P2 ;  /* 0x4c60000006047fae */ /* 0x0003e80009121844 */
[----:B------:R-:W2:Y:S04]  /*62ec0*/  LDL.LU R2, [R1+0x28d0] ;  /* 0x0028d00001027983 */ /* 0x000ea80000300800 */
[----:B------:R-:W2:Y:S01]  /*62ed0*/  LDL.LU R22, [R1+0x202c] ;  /* 0x00202c0001167983 */ /* 0x000ea20000300800 */
[----:B-1----:R-:W-:-:S03]  /*62ee0*/  IMAD.MOV.U32 R7, RZ, RZ, R11 ;  /* 0x000000ffff077224 */ /* 0x002fc600078e000b */
[----:B---3--:R-:W3:Y:S01]  /*62ef0*/  LDL.LU R11, [R1+0x2034] ;  /* 0x00203400010b7983 */ /* 0x008ee20000300800 */
[----:B------:R-:W-:-:S03]  /*62f00*/  MOV R6, R10 ;  /* 0x0000000a00067202 */ /* 0x000fc60000000f00 */
        /* <DEDUP_REMOVED lines=11> */
[----:B----4-:R-:W-:-:S05]  /*62fc0*/  IADD3 R23, P3, R23, R24, RZ ;  /* 0x0000001817177210 */ /* 0x010fca0007f7e0ff */
[----:B-1----:R-:W-:Y:S01]  /*62fd0*/  IMAD.MOV.U32 R6, RZ, RZ, R23 ;  /* 0x000000ffff067224 */ /* 0x002fe200078e0017 */
[----:B------:R-:W-:Y:S01]  /*62fe0*/  IADD3 R18, P4, R18, R24, RZ ;  /* 0x0000001812127210 */ /* 0x000fe20007f9e0ff */
[----:B------:R-:W-:-:S04]  /*62ff0*/  IMAD.X R26, R26, 0x1, R0, P3 ;  /* 0x000000011a1a7824 */ /* 0x000fc800018e0600 */
[----:B------:R-:W-:-:S05]  /*63000*/  IMAD.MOV.U32 R7, RZ, RZ, R26 ;  /* 0x000000ffff077224 */ /* 0x000fca00078e001a */
[----:B------:R1:W-:Y:S01]  /*63010*/  LDGSTS.E [R4+0x4d600], [R6.64], P1 ;  /* 0x4d60000006047fae */ /* 0x0003e20008921844 */
[----:B------:R-:W-:Y:S01]  /*63020*/  IMAD.X R19, R19, 0x1, R0, P4 ;  /* 0x0000000113137824 */ /* 0x000fe200020e0600 */
[----:B------:R-:W-:-:S04]  /*63030*/  ISETP.GT.AND P1, PT, R3, 0x3d, PT ;  /* 0x0000003d0300780c */ /* 0x000fc80003f24270 */
[----:B------:R-:W-:Y:S01]  /*63040*/  SEL R5, RZ, 0x4, !P1 ;  /* 0x00000004ff057807 */ /* 0x000fe20004800000 */
[----:B-1----:R-:W-:Y:S02]  /*63050*/  IMAD.MOV.U32 R6, RZ, RZ, R18 ;  /* 0x000000ffff067224 */ /* 0x002fe400078e0012 */
[----:B------:R-:W-:Y:S01]  /*63060*/  IMAD.MOV.U32 R7, RZ, RZ, R19 ;  /* 0x000000ffff077224 */ /* 0x000fe200078e0013 */
[----:B------:R-:W-:-:S04]  /*63070*/  SEL R5, R5, RZ, !P0 ;  /* 0x000000ff05057207 */ /* 0x000fc80004000000 */
[----:B------:R1:W-:Y:S01]  /*63080*/  LDGSTS.E [R4+0x4e400], [R6.64], P2 ;  /* 0x4e40000006047fae */ /* 0x0003e20009121844 */
[----:B------:R-:W-:-:S03]  /*63090*/  ISETP.NE.U32.AND P1, PT, R5, RZ, PT ;  /* 0x000000ff0500720c */ /* 0x000fc60003f25070 */
[----:B------:R-:W-:Y:S01]  /*630a0*/  STL [R1+0x1ed8], R23 ;  /* 0x001ed81701007387 */ /* 0x000fe20000100800 */
[----:B------:R-:W-:-:S03]  /*630b0*/  IMAD.MOV.U32 R250, RZ, RZ, R16 ;  /* 0x000000fffffa7224 */ /* 0x000fc600078e0010 */
[----:B------:R-:W-:Y:S01]  /*630c0*/  STL [R1+0x1ed4], R26 ;  /* 0x001ed41a01007387 */ /* 0x000fe20000100800 */
[----:B------:R-:W-:-:S03]  /*630d0*/  IMAD.MOV.U32 R251, RZ, RZ, R13 ;  /* 0x000000fffffb7224 */ /* 0x000fc600078e000d */
[----:B------:R4:W-:Y:S04]  /*630e0*/  STL [R1+0x203c], R18 ;  /* 0x00203c1201007387 */ /* 0x0009e80000100800 */
[----:B------:R-:W-:Y:S04]  /*630f0*/  STL [R1+0x2030], R19 ;  /* 0x0020301301007387 */ /* 0x000fe80000100800 */
[----:B------:R-:W4:Y:S04]  /*63100*/  LDL.LU R16, [R1+0x2020] ;  /* 0x0020200001107983 */ /* 0x000f280000300800 */
[----:B------:R-:W4:Y:S01]  /*63110*/  LDL.LU R13, [R1+0x2028] ;  /* 0x00202800010d7983 */ /* 0x000f220000300800 */
[----:B------:R-:W-:-:S02]  /*63120*/  IMAD.MOV.U32 R248, RZ, RZ, R37 ;  /* 0x000000fffff87224 */ /* 0x000fc400078e0025 */
[----:B------:R-:W-:Y:S02]  /*63130*/  IMAD.MOV.U32 R249, RZ, RZ, R36 ;  /* 0x000000fffff97224 */ /* 0x000fe400078e0024 */
[----:B------:R-:W-:Y:S01]  /*63140*/  IMAD.SHL.U32 R37, R12, 0x4, RZ ;  /* 0x000000040c257824 */ /* 0x000fe200078e00ff */
[----:B--2---:R-:W-:-:S04]  /*63150*/  IADD3 R8, P3, R8, R24, RZ ;  /* 0x0000001808087210 */ /* 0x004fc80007f7e0ff */
[----:B-1----:R-:W-:Y:S01]  /*63160*/  MOV R6, R8 ;  /* 0x0000000800067202 */ /* 0x002fe20000000f00 */
[----:B------:R-:W-:-:S04]  /*63170*/  IMAD.X R14, R14, 0x1, R0, P3 ;  /* 0x000000010e0e7824 */ /* 0x000fc800018e0600 */
[----:B------:R-:W-:-:S05]  /*63180*/  IMAD.MOV.U32 R7, RZ, RZ, R14 ;  /* 0x000000ffff077224 */ /* 0x000fca00078e000e */
[----:B------:R1:W-:Y:S01]  /*63190*/  LDGSTS.E [R4+0x4e600], [R6.64], P2 ;  /* 0x4e60000006047fae */ /* 0x0003e20009121844 */
[----:B---3--:R-:W-:-:S05]  /*631a0*/  IADD3 R11, P2, R11, R24, RZ ;  /* 0x000000180b0b7210 */ /* 0x008fca0007f5e0ff */
[----:B------:R-:W-:Y:S01]  /*631b0*/  IMAD.X R22, R22, 0x1, R0, P2 ;  /* 0x0000000116167824 */ /* 0x000fe200010e0600 */
[----:B------:R-:W-:Y:S01]  /*631c0*/  IADD3 R9, P3, R9, R24, RZ ;  /* 0x0000001809097210 */ /* 0x000fe20007f7e0ff */
[----:B-1----:R-:W-:Y:S02]  /*631d0*/  IMAD.MOV.U32 R6, RZ, RZ, R11 ;  /* 0x000000ffff067224 */ /* 0x002fe400078e000b */
[----:B------:R-:W-:Y:S02]  /*631e0*/  IMAD.MOV.U32 R7, RZ, RZ, R22 ;  /* 0x000000ffff077224 */ /* 0x000fe400078e0016 */
[----:B------:R-:W-:-:S03]  /*631f0*/  IMAD.X R10, R10, 0x1, R0, P3 ;  /* 0x000000010a0a7824 */ /* 0x000fc600018e0600 */
[----:B------:R1:W-:Y:S02]  /*63200*/  LDGSTS.E [R4+0x4f400], [R6.64], P1 ;  /* 0x4f40000006047fae */ /* 0x0003e40008921844 */
[----:B-1----:R-:W-:Y:S02]  /*63210*/  IMAD.MOV.U32 R6, RZ, RZ, R9 ;  /* 0x000000ffff067224 */ /* 0x002fe400078e0009 */
[----:B------:R-:W-:-:S05]  /*63220*/  IMAD.MOV.U32 R7, RZ, RZ, R10 ;  /* 0x000000ffff077224 */ /* 0x000fca00078e000a */
[----:B------:R1:W-:Y:S02]  /*63230*/  LDGSTS.E [R4+0x4f600], [R6.64], P1 ;  /* 0x4f60000006047fae */ /* 0x0003e40008921844 */
[----:B-1----:R-:W-:Y:S02]  /*63240*/  HMMA.1688.F32.TF32 R4, R232, R34, R244 ;  /* 0x00000022e804723c */ /* 0x002fe400000810f4 */
[----:B------:R-:W-:Y:S04]  /*63250*/  STL [R1+0x1ef8], R8 ;  /* 0x001ef80801007387 */ /* 0x000fe80000100800 */
[----:B------:R1:W-:Y:S04]  /*63260*/  STL [R1+0x1ef4], R14 ;  /* 0x001ef40e01007387 */ /* 0x0003e80000100800 */
[----:B----4-:R-:W2:Y:S04]  /*63270*/  LDL.LU R18, [R1+0x1d3c] ;  /* 0x001d3c0001127983 */ /* 0x010ea80000300800 */
[----:B-1----:R-:W3:Y:S04]  /*63280*/  LDL.LU R14, [R1+0x1d40] ;  /* 0x001d4000010e7983 */ /* 0x002ee80000300800 */
[----:B------:R-:W4:Y:S04]  /*63290*/  LDL.LU R19, [R1+0x2018] ;  /* 0x0020180001137983 */ /* 0x000f280000300800 */
[----:B------:R-:W4:Y:S01]  /*632a0*/  LDL.LU R8, [R1+0x2024] ;  /* 0x0020240001087983 */ /* 0x000f220000300800 */
[----:B------:R-:W-:-:S03]  /*632b0*/  ISETP.GT.AND P1, PT, R3, 0x2, PT ;  /* 0x000000020300780c */ /* 0x000fc60003f24270 */
[----:B------:R-:W-:Y:S04]  /*632c0*/  STL [R1+0x2034], R11 ;  /* 0x0020340b01007387 */ /* 0x000fe80000100800 */
[----:B------:R-:W-:Y:S04]  /*632d0*/  STL [R1+0x202c], R22 ;  /* 0x00202c1601007387 */ /* 0x000fe80000100800 */
[----:B------:R-:W-:Y:S04]  /*632e0*/  STL [R1+0x1f18], R9 ;  /* 0x001f180901007387 */ /* 0x000fe80000100800 */
[----:B------:R1:W-:Y:S04]  /*632f0*/  STL [R1+0x1f14], R10 ;  /* 0x001f140a01007387 */ /* 0x0003e80000100800 */
[----:B-1----:R-:W4:Y:S04]  /*63300*/  LDL.LU R10, [R1+0x1d60] ;  /* 0x001d6000010a7983 */ /* 0x002f280000300800 */
[----:B------:R-:W4:Y:S04]  /*63310*/  LDL.LU R9, [R1+0x201c] ;  /* 0x00201c0001097983 */ /* 0x000f280000300800 */
[----:B------:R1:W-:Y:S04]  /*63320*/  STL.64 [R1+0xd10], R4 ;  /* 0x000d100401007387 */ /* 0x0003e80000100a00 */
[----:B------:R1:W-:Y:S04]  /*63330*/  STL.64 [R1+0xd18], R6 ;  /* 0x000d180601007387 */ /* 0x0003e80000100a00 */
[----:B------:R-:W4:Y:S01]  /*63340*/  LDL.LU R12, [R1+0x1d5c] ;  /* 0x001d5c00010c7983 */ /* 0x000f220000300800 */
[----:B-1----:R-:W-:-:S04]  /*63350*/  SEL R4, RZ, 0x4, !P1 ;  /* 0x00000004ff047807 */ /* 0x002fc80004800000 */
[----:B------:R-:W-:-:S04]  /*63360*/  SEL R4, R4, RZ, !P0 ;  /* 0x000000ff04047207 */ /* 0x000fc80004000000 */
[----:B------:R-:W-:Y:S02]  /*63370*/  ISETP.NE.U32.AND P2, PT, R4, RZ, PT ;  /* 0x000000ff0400720c */ /* 0x000fe40003f45070 */
[----:B------:R-:W-:Y:S11]  /*63380*/  HMMA.1688.F32.TF32 R4, R232, R38, R248 ;  /* 0x00000026e804723c */ /* 0x000ff600000810f8 */
[----:B------:R-:W-:Y:S11]  /*63390*/  @!UPT UIADD3 URZ, URZ, URZ, URZ ;  /* 0x0000003f3f3ff290 */ /* 0x000ff6000fffe03f */
[----:B------:R-:W-:Y:S01]  /*633a0*/  @!UPT UIADD3 URZ, URZ, URZ, URZ ;  /* 0x0000003f3f3ff290 */ /* 0x000fe2000fffe03f */
[----:B------:R1:W-:Y:S04]  /*633b0*/  STL.64 [R1+0xd00], R4 ;  /* 0x000d000401007387 */ /* 0x0003e80000100a00 */
[----:B------:R1:W-:Y:S04]  /*633c0*/  STL.64 [R1+0xd08], R6 ;  /* 0x000d080601007387 */ /* 0x0003e80000100a00 */
[----:B------:R-:W4:Y:S01]  /*633d0*/  LDL.LU R11, [R1+0x2010] ;  /* 0x00201000010b7983 */ /* 0x000f220000300800 */
[----:B------:R-:W-:Y:S02]  /*633e0*/  IADD3 R13, P1, R13, R24, RZ ;  /* 0x000000180d0d7210 */ /* 0x000fe40007f3e0ff */
[----:B------:R-:W-:-:S03]  /*633f0*/  LOP3.LUT R22, R37, 0x40, RZ, 0x3c, !PT ;  /* 0x0000004025167812 */ /* 0x000fc600078e3cff */
[----:B------:R-:W-:Y:S01]  /*63400*/  IMAD.X R16, R16, 0x1, R0, P1 ;  /* 0x0000000110107824 */ /* 0x000fe200008e0600 */
[----:B------:R-:W-:Y:S01]  /*63410*/  STL [R1+0x2028], R13 ;  /* 0x0020280d01007387 */ /* 0x000fe20000100800 */
[----:B-1----:R-:W-:Y:S01]  /*63420*/  IMAD R4, R175, 0x10000, R22 ;  /* 0x00010000af047824 */ /* 0x002fe200078e0216 */
[----:B------:R-:W-:Y:S01]  /*63430*/  ISETP.GT.AND P1, PT, R3, 0x6, PT ;  /* 0x000000060300780c */ /* 0x000fe20003f24270 */
[----:B------:R-:W-:Y:S01]  /*63440*/  IMAD.MOV.U32 R6, RZ, RZ, R13 ;  /* 0x000000ffff067224 */ /* 0x000fe200078e000d */
[----:B------:R1:W-:Y:S01]  /*63450*/  STL [R1+0x2020], R16 ;  /* 0x0020201001007387 */ /* 0x0003e20000100800 */
[----:B------:R-:W-:Y:S01]  /*63460*/  IMAD.MOV.U32 R7, RZ, RZ, R16 ;  /* 0x000000ffff077224 */ /* 0x000fe200078e0010 */
[----:B------:R-:W-:-:S04]  /*63470*/  SEL R5, RZ, 0x4, !P1 ;  /* 0x00000004ff057807 */ /* 0x000fc80004800000 */
[----:B------:R2:W-:Y:S04]  /*63480*/  LDGSTS.E [R4+0x40800], [R6.64], P2 ;  /* 0x4080000006047fae */ /* 0x0005e80009121844 */
[----:B-1----:R-:W4:Y:S04]  /*63490*/  LDL.LU R16, [R1+0x1d80] ;  /* 0x001d800001107983 */ /* 0x002f280000300800 */
[----:B------:R-:W4:Y:S01]  /*634a0*/  LDL.LU R13, [R1+0x2014] ;  /* 0x00201400010d7983 */ /* 0x000f220000300800 */
[----:B------:R-:W-:-:S04]  /*634b0*/  SEL R5, R5, RZ, !P0 ;  /* 0x000000ff05057207 */ /* 0x000fc80004000000 */
[----:B------:R-:W-:Y:S02]  /*634c0*/  ISETP.NE.U32.AND P1, PT, R5, RZ, PT ;  /* 0x000000ff0500720c */ /* 0x000fe40003f25070 */
[----:B---3--:R-:W-:-:S05]  /*634d0*/  IADD3 R14, P3, R14, R24, RZ ;  /* 0x000000180e0e7210 */ /* 0x008fca0007f7e0ff */
[----:B--2---:R-:W-:Y:S01]  /*634e0*/  IMAD.X R18, R18, 0x1, R0, P3 ;  /* 0x0000000112127824 */ /* 0x004fe200018e0600 */
[----:B----4-:R-:W-:Y:S01]  /*634f0*/  IADD3 R8, P4, R8, R24, RZ ;  /* 0x0000001808087210 */ /* 0x010fe20007f9e0ff */
[----:B------:R-:W-:Y:S02]  /*63500*/  STL [R1+0x1d40], R14 ;  /* 0x001d400e01007387 */ /* 0x000fe40000100800 */
[----:B------:R-:W-:Y:S02]  /*63510*/  IMAD.MOV.U32 R7, RZ, RZ, R18 ;  /* 0x000000ffff077224 */ /* 0x000fe400078e0012 */
[----:B------:R-:W-:Y:S01]  /*63520*/  IMAD.X R19, R19, 0x1, R0, P4 ;  /* 0x0000000113137824 */ /* 0x000fe200020e0600 */
[----:B------:R1:W-:Y:S01]  /*63530*/  STL [R1+0x1d3c], R18 ;  /* 0x001d3c1201007387 */ /* 0x0003e20000100800 */
[----:B------:R-:W-:-:S03]  /*63540*/  MOV R6, R14 ;  /* 0x0000000e00067202 */ /* 0x000fc60000000f00 */
[----:B------:R2:W-:Y:S04]  /*63550*/  STL [R1+0x2024], R8 ;  /* 0x0020240801007387 */ /* 0x0005e80000100800 */
[----:B------:R3:W-:Y:S04]  /*63560*/  LDGSTS.E [R4+0x40a00], [R6.64], P2 ;  /* 0x40a0000006047fae */ /* 0x0007e80009121844 */
[----:B-1----:R-:W4:Y:S04]  /*63570*/  LDL.LU R18, [R1+0x1d7c] ;  /* 0x001d7c0001127983 */ /* 0x002f280000300800 */
[----:B------:R-:W-:Y:S04]  /*63580*/  STL [R1+0x2018], R19 ;  /* 0x0020181301007387 */ /* 0x000fe80000100800 */
[----:B------:R-:W4:Y:S01]  /*63590*/  LDL.LU R14, [R1+0x2008] ;  /* 0x00200800010e7983 */ /* 0x000f220000300800 */
[----:B------:R-:W-:Y:S01]  /*635a0*/  IADD3 R10, P3, R10, R24, RZ ;  /* 0x000000180a0a7210 */ /* 0x000fe20007f7e0ff */
[----:B---3--:R-:W-:-:S02]  /*635b0*/  IMAD.MOV.U32 R6, RZ, RZ, R8 ;  /* 0x000000ffff067224 */ /* 0x008fc400078e0008 */
[----:B------:R-:W-:Y:S01]  /*635c0*/  IMAD.MOV.U32 R7, RZ, RZ, R19 ;  /* 0x000000ffff077224 */ /* 0x000fe200078e0013 */
[----:B------:R-:W-:Y:S01]  /*635d0*/  IADD3 R9, P4, R9, R24, RZ ;  /* 0x0000001809097210 */ /* 0x000fe20007f9e0ff */
[----:B------:R-:W3:Y:S04]  /*635e0*/  LDL.LU R22, [R1+0x1da0] ;  /* 0x001da00001167983 */ /* 0x000ee80000300800 */
[----:B--2---:R-:W4:Y:S04]  /*635f0*/  LDL.LU R8, [R1+0x200c] ;  /* 0x00200c0001087983 */ /* 0x004f280000300800 */
[----:B------:R1:W-:Y:S01]  /*63600*/  LDGSTS.E [R4+0x41800], [R6.64], P1 ;  /* 0x4180000006047fae */ /* 0x0003e20008921844 */
[----:B------:R-:W-:-:S03]  /*63610*/  IMAD.X R12, R12, 0x1, R0, P3 ;  /* 0x000000010c0c7824 */ /* 0x000fc600018e0600 */
[----:B------:R1:W-:Y:S04]  /*63620*/  STL [R1+0x1d60], R10 ;  /* 0x001d600a01007387 */ /* 0x0003e80000100800 */
[----:B------:R1:W-:Y:S02]  /*63630*/  STL [R1+0x1d5c], R12 ;  /* 0x001d5c0c01007387 */ /* 0x0003e40000100800 */
[----:B-1----:R-:W-:Y:S02]  /*63640*/  IMAD.MOV.U32 R6, RZ, RZ, R10 ;  /* 0x000000ffff067224 */ /* 0x002fe400078e000a */
[----:B------:R1:W-:Y:S01]  /*63650*/  STL [R1+0x201c], R9 ;  /* 0x00201c0901007387 */ /* 0x0003e20000100800 */
[----:B------:R-:W-:-:S03]  /*63660*/  IMAD.MOV.U32 R7, RZ, RZ, R12 ;  /* 0x000000ffff077224 */ /* 0x000fc600078e000c */
[----:B------:R-:W4:Y:S04]  /*63670*/  LDL.LU R23, [R1+0x1d9c] ;  /* 0x001d9c0001177983 */ /* 0x000f280000300800 */
[----:B------:R1:W-:Y:S02]  /*63680*/  LDGSTS.E [R4+0x41a00], [R6.64], P1 ;  /* 0x41a0000006047fae */ /* 0x0003e40008921844 */
[----:B-1----:R-:W-:Y:S02]  /*63690*/  IMAD.MOV.U32 R6, RZ, RZ, R9 ;  /* 0x000000ffff067224 */ /* 0x002fe400078e0009 */
[----:B------:R-:W-:-:S05]  /*636a0*/  IMAD.X R11, R11, 0x1, R0, P4 ;  /* 0x000000010b0b7824 */ /* 0x000fca00020e0600 */
[----:B------:R1:W-:Y:S04]  /*636b0*/  STL [R1+0x2010], R11 ;  /* 0x0020100b01007387 */ /* 0x0003e80000100800 */
[----:B------:R-:W4:Y:S01]  /*636c0*/  LDL.LU R10, [R1+0x2000] ;  /* 0x00200000010a7983 */ /* 0x000f220000300800 */
[----:B------:R-:W-:-:S03]  /*636d0*/  IMAD.MOV.U32 R7, RZ, RZ, R11 ;  /* 0x000000ffff077224 */ /* 0x000fc600078e000b */
[----:B------:R-:W4:Y:S04]  /*636e0*/  LDL.LU R12, [R1+0x1dbc] ;  /* 0x001dbc00010c7983 */ /* 0x000f280000300800 */
[----:B------:R-:W4:Y:S04]  /*636f0*/  LDL.LU R9, [R1+0x1dc0] ;  /* 0x001dc00001097983 */ /* 0x000f280000300800 */
[----:B------:R-:W4:Y:S04]  /*63700*/  LDL.LU R19, [R1+0x1ff8] ;  /* 0x001ff80001137983 */ /* 0x000f280000300800 */
[----:B-1----:R-:W4:Y:S01]  /*63710*/  LDL.LU R11, [R1+0x2004] ;  /* 0x00200400010b7983 */ /* 0x002f220000300800 */
[----:B------:R-:W-:-:S04]  /*63720*/  ISETP.GT.AND P2, PT, R3, 0xa, PT ;  /* 0x0000000a0300780c */ /* 0x000fc80003f44270 */
[----:B------:R-:W-:-:S04]  /*63730*/  SEL R5, RZ, 0x4, !P2 ;  /* 0x00000004ff057807 */ /* 0x000fc80005000000 */
[----:B------:R-:W-:-:S04]  /*63740*/  SEL R5, R5, RZ, !P0 ;  /* 0x000000ff05057207 */ /* 0x000fc80004000000 */
[----:B------:R-:W-:Y:S02]  /*63750*/  ISETP.NE.U32.AND P2, PT, R5, RZ, PT ;  /* 0x000000ff0500720c */ /* 0x000fe40003f45070 */
[-C--:B------:R-:W-:Y:S02]  /*63760*/  IADD3 R16, P3, R16, R24.reuse, RZ ;  /* 0x0000001810107210 */ /* 0x080fe40007f7e0ff */
[----:B------:R-:W-:Y:S02]  /*63770*/  IADD3 R13, P4, R13, R24, RZ ;  /* 0x000000180d0d7210 */ /* 0x000fe40007f9e0ff */
[----:B------:R-:W-:Y:S01]  /*63780*/  ISETP.GT.AND P1, PT, R3, 0xe, PT ;  /* 0x0000000e0300780c */ /* 0x000fe20003f24270 */
[----:B------:R-:W-:Y:S03]  /*63790*/  STL [R1+0x1d80], R16 ;  /* 0x001d801001007387 */ /* 0x000fe60000100800 */
[----:B------:R-:W-:-:S03]  /*637a0*/  SEL R5, RZ, 0x4, !P1 ;  /* 0x00000004ff057807 */ /* 0x000fc60004800000 */
[----:B------:R1:W-:Y:S01]  /*637b0*/  LDGSTS.E [R4+0x42800], [R6.64], P2 ;  /* 0x4280000006047fae */ /* 0x0003e20009121844 */
[----:B------:R-:W-:-:S04]  /*637c0*/  SEL R5, R5, RZ, !P0 ;  /* 0x000000ff05057207 */ /* 0x000fc80004000000 */
[----:B------:R-:W-:Y:S01]  /*637d0*/  ISETP.NE.U32.AND P1, PT, R5, RZ, PT ;  /* 0x000000ff0500720c */ /* 0x000fe20003f25070 */
[----:B-1----:R-:W-:Y:S02]  /*637e0*/  IMAD.MOV.U32 R6, RZ, RZ, R16 ;  /* 0x000000ffff067224 */ /* 0x002fe400078e0010 */
[----:B----4-:R-:W-:-:S04]  /*637f0*/  IMAD.X R18, R18, 0x1, R0, P3 ;  /* 0x0000000112127824 */ /* 0x010fc800018e0600 */
[----:B------:R-:W-:Y:S01]  /*63800*/  IMAD.MOV.U32 R7, RZ, RZ, R18 ;  /* 0x000000ffff077224 */ /* 0x000fe200078e0012 */
[----:B------:R1:W-:Y:S01]  /*63810*/  STL [R1+0x1d7c], R18 ;  /* 0x001d7c1201007387 */ /* 0x0003e20000100800 */
[----:B------:R-:W-:-:S03]  /*63820*/  IMAD.X R14, R14, 0x1, R0, P4 ;  /* 0x000000010e0e7824 */ /* 0x000fc600020e0600 */
[----:B------:R-:W-:Y:S04]  /*63830*/  STL [R1+0x2014], R13 ;  /* 0x0020140d01007387 */ /* 0x000fe80000100800 */
[----:B------:R4:W-:Y:S04]  /*63840*/  STL [R1+0x2008], R14 ;  /* 0x0020080e01007387 */ /* 0x0009e80000100800 */
[----:B-1----:R-:W2:Y:S04]  /*63850*/  LDL.LU R18, [R1+0x1ddc] ;  /* 0x001ddc0001127983 */ /* 0x002ea80000300800 */
[----:B------:R-:W2:Y:S04]  /*63860*/  LDL.LU R16, [R1+0x1de0] ;  /* 0x001de00001107983 */ /* 0x000ea80000300800 */
[----:B------:R1:W-:Y:S01]  /*63870*/  LDGSTS.E [R4+0x42a00], [R6.64], P2 ;  /* 0x42a0000006047fae */ /* 0x0003e20009121844 */
[----:B------:R-:W-:-:S02]  /*63880*/  ISETP.GT.AND P2, PT, R3, 0x12, PT ;  /* 0x000000120300780c */ /* 0x000fc40003f44270 */
[----:B---3--:R-:W-:Y:S02]  /*63890*/  IADD3 R22, P3, R22, R24, RZ ;  /* 0x0000001816167210 */ /* 0x008fe40007f7e0ff */
[----:B------:R-:W-:Y:S02]  /*638a0*/  SEL R5, RZ, 0x4, !P2 ;  /* 0x00000004ff057807 */ /* 0x000fe40005000000 */
[----:B-1----:R-:W-:Y:S01]  /*638b0*/  MOV R7, R14 ;  /* 0x0000000e00077202 */ /* 0x002fe20000000f00 */
[----:B------:R-:W-:Y:S01]  /*638c0*/  IMAD.MOV.U32 R6, RZ, RZ, R13 ;  /* 0x000000ffff067224 */ /* 0x000fe200078e000d */
[----:B----4-:R-:W3:Y:S04]  /*638d0*/  LDL.LU R14, [R1+0x1ff0] ;  /* 0x001ff000010e7983 */ /* 0x010ee80000300800 */
[----:B------:R-:W4:Y:S01]  /*638e0*/  LDL.LU R13, [R1+0x1ffc] ;  /* 0x001ffc00010d7983 */ /* 0x000f220000300800 */
[----:B------:R-:W-:Y:S01]  /*638f0*/  SEL R5, R5, RZ, !P0 ;  /* 0x000000ff05057207 */ /* 0x000fe20004000000 */
[----:B------:R-:W-:Y:S01]  /*63900*/  IMAD.X R23, R23, 0x1, R0, P3 ;  /* 0x0000000117177824 */ /* 0x000fe200018e0600 */
[----:B------:R-:W-:Y:S01]  /*63910*/  IADD3 R8, P4, R8, R24, RZ ;  /* 0x0000001808087210 */ /* 0x000fe20007f9e0ff */
[----:B------:R1:W-:Y:S01]  /*63920*/  LDGSTS.E [R4+0x43800], [R6.64], P1 ;  /* 0x4380000006047fae */ /* 0x0003e20008921844 */
[----:B------:R-:W-:-:S03]  /*63930*/  ISETP.NE.U32.AND P2, PT, R5, RZ, PT ;  /* 0x000000ff0500720c */ /* 0x000fc60003f45070 */
[----:B------:R-:W-:Y:S01]  /*63940*/  STL [R1+0x1da0], R22 ;  /* 0x001da01601007387 */ /* 0x000fe20000100800 */
[----:B-1----:R-:W-:Y:S02]  /*63950*/  IMAD.MOV.U32 R6, RZ, RZ, R22 ;  /* 0x000000ffff067224 */ /* 0x002fe400078e0016 */
[----:B------:R-:W-:Y:S01]  /*63960*/  IMAD.MOV.U32 R7, RZ, RZ, R23 ;  /* 0x000000ffff077224 */ /* 0x000fe200078e0017 */
[----:B------:R-:W-:Y:S04]  /*63970*/  STL [R1+0x1d9c], R23 ;  /* 0x001d9c1701007387 */ /* 0x000fe80000100800 */
[----:B------:R1:W-:Y:S04]  /*63980*/  LDGSTS.E [R4+0x43a00], [R6.64], P1 ;  /* 0x43a0000006047fae */ /* 0x0003e80008921844 */
[----:B------:R-:W-:Y:S01]  /*63990*/  STL [R1+0x200c], R8 ;  /* 0x00200c0801007387 */ /* 0x000fe20000100800 */
[----:B------:R-:W-:-:S02]  /*639a0*/  IMAD.X R10, R10, 0x1, R0, P4 ;  /* 0x000000010a0a7824 */ /* 0x000fc400020e0600 */
[----:B-1----:R-:W-:Y:S01]  /*639b0*/  IMAD.MOV.U32 R6, RZ, RZ, R8 ;  /* 0x000000ffff067224 */ /* 0x002fe200078e0008 */
[-C--:B------:R-:W-:Y:S01]  /*639c0*/  IADD3 R9, P3, R9, R24.reuse, RZ ;  /* 0x0000001809097210 */ /* 0x080fe20007f7e0ff */
[----:B------:R-:W-:Y:S01]  /*639d0*/  IMAD.MOV.U32 R7, RZ, RZ, R10 ;  /* 0x000000ffff077224 */ /* 0x000fe200078e000a */
[----:B------:R1:W-:Y:S03]  /*639e0*/  STL [R1+0x2000], R10 ;  /* 0x0020000a01007387 */ /* 0x0003e60000100800 */
[----:B------:R-:W-:Y:S01]  /*639f0*/  IMAD.X R12, R12, 0x1, R0, P3 ;  /* 0x000000010c0c7824 */ /* 0x000fe200018e0600 */
[----:B------:R1:W-:Y:S01]  /*63a00*/  LDGSTS.E [R4+0x44800], [R6.64], P2 ;  /* 0x4480000006047fae */ /* 0x0003e20009121844 */
[----:B------:R-:W-:-:S03]  /*63a10*/  IADD3 R11, P4, R11, R24, RZ ;  /* 0x000000180b0b7210 */ /* 0x000fc60007f9e0ff */
[----:B-1----:R-:W3:Y:S02]  /*63a20*/  LDL.LU R10, [R1+0x1e00] ;  /* 0x001e0000010a7983 */ /* 0x002ee40000300800 */
[----:B------:R-:W-:Y:S02]  /*63a30*/  IMAD.X R19, R19, 0x1, R0, P4 ;  /* 0x0000000113137824 */ /* 0x000fe400020e0600 */
[----:B------:R-:W3:Y:S01]  /*63a40*/  LDL.LU R8, [R1+0x1ff4] ;  /* 0x001ff40001087983 */ /* 0x000ee20000300800 */
[----:B------:R-:W-:-:S03]  /*63a50*/  IMAD.MOV.U32 R7, RZ, RZ, R12 ;  /* 0x000000ffff077224 */ /* 0x000fc600078e000c */
[----:B------:R-:W-:Y:S01]  /*63a60*/  STL [R1+0x1dc0], R9 ;  /* 0x001dc00901007387 */ /* 0x000fe20000100800 */
[----:B------:R-:W-:-:S03]  /*63a70*/  IMAD.MOV.U32 R6, RZ, RZ, R9 ;  /* 0x000000ffff067224 */ /* 0x000fc600078e0009 */
[----:B------:R1:W-:Y:S04]  /*63a80*/  STL [R1+0x1dbc], R12 ;  /* 0x001dbc0c01007387 */ /* 0x0003e80000100800 */
[----:B------:R1:W-:Y:S01]  /*63a90*/  STL [R1+0x2004], R11 ;  /* 0x0020040b01007387 */ /* 0x0003e20000100800 */
[----:B------:R-:W-:-:S03]  /*63aa0*/  ISETP.GT.AND P1, PT, R3, 0x16, PT ;  /* 0x000000160300780c */ /* 0x000fc60003f24270 */
[----:B------:R1:W-:Y:S04]  /*63ab0*/  LDGSTS.E [R4+0x44a00], [R6.64], P2 ;  /* 0x44a0000006047fae */ /* 0x0003e80009121844 */
[----:B-1----:R-:W3:Y:S04]  /*63ac0*/  LDL.LU R12, [R1+0x1dfc] ;  /* 0x001dfc00010c7983 */ /* 0x002ee80000300800 */
[----:B------:R-:W-:Y:S04]  /*63ad0*/  STL [R1+0x1ff8], R19 ;  /* 0x001ff81301007387 */ /* 0x000fe80000100800 */
[----:B------:R-:W3:Y:S01]  /*63ae0*/  LDL.LU R9, [R1+0x1fe8] ;  /* 0x001fe80001097983 */ /* 0x000ee20000300800 */
[----:B------:R-:W-:Y:S01]  /*63af0*/  SEL R5, RZ, 0x4, !P1 ;  /* 0x00000004ff057807 */ /* 0x000fe20004800000 */
[----:B------:R-:W-:-:S02]  /*63b00*/  IMAD.MOV.U32 R6, RZ, RZ, R11 ;  /* 0x000000ffff067224 */ /* 0x000fc400078e000b */
[----:B------:R-:W-:Y:S01]  /*63b10*/  IMAD.MOV.U32 R7, RZ, RZ, R19 ;  /* 0x000000ffff077224 */ /* 0x000fe200078e0013 */
[----:B------:R-:W-:Y:S01]  /*63b20*/  SEL R5, R5, RZ, !P0 ;  /* 0x000000ff05057207 */ /* 0x000fe20004000000 */
[----:B------:R-:W3:Y:S03]  /*63b30*/  LDL.LU R22, [R1+0x1e20] ;  /* 0x001e200001167983 */ /* 0x000ee60000300800 */
[----:B------:R-:W-:Y:S01]  /*63b40*/  ISETP.NE.U32.AND P1, PT, R5, RZ, PT ;  /* 0x000000ff0500720c */ /* 0x000fe20003f25070 */
[----:B------:R-:W3:Y:S01]  /*63b50*/  LDL.LU R11, [R1+0x1fec] ;  /* 0x001fec00010b7983 */ /* 0x000ee20000300800 */
[----:B------:R-:W-:-:S04]  /*63b60*/  ISETP.GT.AND P2, PT, R3, 0x1a, PT ;  /* 0x0000001a0300780c */ /* 0x000fc80003f44270 */
[----:B------:R-:W-:-:S07]  /*63b70*/  SEL R5, RZ, 0x4, !P2 ;  /* 0x00000004ff057807 */ /* 0x000fce0005000000 */
[----:B------:R1:W-:Y:S01]  /*63b80*/  LDGSTS.E [R4+0x45800], [R6.64], P1 ;  /* 0x4580000006047fae */ /* 0x0003e20008921844 */
[----:B------:R-:W-:-:S04]  /*63b90*/  SEL R5, R5, RZ, !P0 ;  /* 0x000000ff05057207 */ /* 0x000fc80004000000 */
[----:B------:R-:W-:Y:S02]  /*63ba0*/  ISETP.NE.U32.AND P2, PT, R5, RZ, PT ;  /* 0x000000ff0500720c */ /* 0x000fe40003f45070 */
[----:B--2---:R-:W-:-:S05]  /*63bb0*/  IADD3 R16, P3, R16, R24, RZ ;  /* 0x0000001810107210 */ /* 0x004fca0007f7e0ff */
[----:B------:R-:W-:Y:S01]  /*63bc0*/  IMAD.X R18, R18, 0x1, R0, P3 ;  /* 0x0000000112127824 */ /* 0x000fe200018e0600 */
[----:B------:R-:W-:Y:S01]  /*63bd0*/  STL [R1+0x1de0], R16 ;  /* 0x001de01001007387 */ /* 0x000fe20000100800 */
[----:B-1----:R-:W-:Y:S02]  /*63be0*/  MOV R6, R16 ;  /* 0x0000001000067202 */ /* 0x002fe40000000f00 */
[----:B------:R-:W-:Y:S01]  /*63bf0*/  IMAD.MOV.U32 R7, RZ, RZ, R18 ;  /* 0x000000ffff077224 */ /* 0x000fe200078e0012 */
[----:B------:R1:W-:Y:S04]  /*63c00*/  STL [R1+0x1ddc], R18 ;  /* 0x001ddc1201007387 */ /* 0x0003e80000100800 */
[----:B------:R2:W-:Y:S01]  /*63c10*/  LDGSTS.E [R4+0x45a00], [R6.64], P1 ;  /* 0x45a0000006047fae */ /* 0x0005e20008921844 */
[----:B----4-:R-:W-:-:S05]  /*63c20*/  IADD3 R13, P4, R13, R24, RZ ;  /* 0x000000180d0d7210 */ /* 0x010fca0007f9e0ff */
[----:B---3--:R-:W-:Y:S01]  /*63c30*/  IMAD.X R14, R14, 0x1, R0, P4 ;  /* 0x000000010e0e7824 */ /* 0x008fe200020e0600 */
[----:B------:R-:W-:Y:S04]  /*63c40*/  STL [R1+0x1ffc], R13 ;  /* 0x001ffc0d01007387 */ /* 0x000fe80000100800 */
[----:B------:R-:W3:Y:S01]  /*63c50*/  LDL.LU R23, [R1+0x1e1c] ;  /* 0x001e1c0001177983 */ /* 0x000ee20000300800 */
[----:B--2---:R-:W-:-:S03]  /*63c60*/  IMAD.MOV.U32 R7, RZ, RZ, R14 ;  /* 0x000000ffff077224 */ /* 0x004fc600078e000e */
[----:B------:R2:W-:Y:S04]  /*63c70*/  STL [R1+0x1ff0], R14 ;  /* 0x001ff00e01007387 */ /* 0x0005e80000100800 */
[----:B-1----:R-:W4:Y:S04]  /*63c80*/  LDL.LU R18, [R1+0x1fe0] ;  /* 0x001fe00001127983 */ /* 0x002f280000300800 */
[----:B------:R-:W4:Y:S04]  /*63c90*/  LDL.LU R19, [R1+0x1e3c] ;  /* 0x001e3c0001137983 */ /* 0x000f280000300800 */
[----:B--2---:R-:W2:Y:S01]  /*63ca0*/  LDL.LU R14, [R1+0x1e40] ;  /* 0x001e4000010e7983 */ /* 0x004ea20000300800 */
[----:B------:R-:W-:-:S03]  /*63cb0*/  IMAD.MOV.U32 R6, RZ, RZ, R13 ;  /* 0x000000ffff067224 */ /* 0x000fc600078e000d */
[----:B------:R-:W2:Y:S04]  /*63cc0*/  LDL.LU R16, [R1+0x1fd8] ;  /* 0x001fd80001107983 */ /* 0x000ea80000300800 */
[----:B------:R-:W2:Y:S04]  /*63cd0*/  LDL.LU R13, [R1+0x1fe4] ;  /* 0x001fe400010d7983 */ /* 0x000ea80000300800 */
[----:B------:R1:W-:Y:S01]  /*63ce0*/  LDGSTS.E [R4+0x46800], [R6.64], P2 ;  /* 0x4680000006047fae */ /* 0x0003e20009121844 */
[-C--:B------:R-:W-:Y:S02]  /*63cf0*/  IADD3 R10, P3, R10, R24.reuse, RZ ;  /* 0x000000180a0a7210 */ /* 0x080fe40007f7e0ff */
[----:B------:R-:W-:-:S03]  /*63d00*/  IADD3 R8, P4, R8, R24, RZ ;  /* 0x0000001808087210 */ /* 0x000fc60007f9e0ff */
        /* <DEDUP_REMOVED lines=8> */
[----:B-1----:R-:W2:Y:S04]  /*63d90*/  LDL.LU R12, [R1+0x1e5c] ;  /* 0x001e5c00010c7983 */ /* 0x002ea80000300800 */
[----:B------:R-:W2:Y:S04]  /*63da0*/  LDL.LU R10, [R1+0x1e60] ;  /* 0x001e6000010a7983 */ /* 0x000ea80000300800 */
[----:B------:R1:W-:Y:S02]  /*63db0*/  LDGSTS.E [R4+0x46a00], [R6.64], P2 ;  /* 0x46a0000006047fae */ /* 0x0003e40009121844 */
[----:B-1----:R-:W-:-:S02]  /*63dc0*/  IMAD.MOV.U32 R7, RZ, RZ, R9 ;  /* 0x000000ffff077224 */ /* 0x002fc400078e0009 */
[----:B------:R-:W-:Y:S01]  /*63dd0*/  IMAD.MOV.U32 R6, RZ, RZ, R8 ;  /* 0x000000ffff067224 */ /* 0x000fe200078e0008 */
[----:B------:R-:W2:Y:S04]  /*63de0*/  LDL.LU R9, [R1+0x1fd0] ;  /* 0x001fd00001097983 */ /* 0x000ea80000300800 */
[----:B------:R-:W2:Y:S01]  /*63df0*/  LDL.LU R8, [R1+0x1fdc] ;  /* 0x001fdc0001087983 */ /* 0x000ea20000300800 */
        /* <DEDUP_REMOVED lines=13> */
[----:B---3--:R-:W-:-:S04]  /*63ed0*/  IMAD.X R23, R23, 0x1, R0, P3 ;  /* 0x0000000117177824 */ /* 0x008fc800018e0600 */
[----:B------:R-:W-:Y:S02]  /*63ee0*/  IMAD.MOV.U32 R7, RZ, RZ, R23 ;  /* 0x000000ffff077224 */ /* 0x000fe400078e0017 */
[----:B----4-:R-:W-:-:S03]  /*63ef0*/  IMAD.X R18, R18, 0x1, R0, P4 ;  /* 0x0000000112127824 */ /* 0x010fc600020e0600 */
[----:B------:R1:W-:Y:S01]  /*63f00*/  LDGSTS.E [R4+0x47a00], [R6.64], P1 ;  /* 0x47a0000006047fae */ /* 0x0003e20008921844 */
[----:B------:R-:W-:Y:S02]  /*63f10*/  ISETP.GT.AND P1, PT, R3, 0x26, PT ;  /* 0x000000260300780c */ /* 0x000fe40003f24270 */
[----:B--2---:R-:W-:Y:S01]  /*63f20*/  IADD3 R14, P3, R14, R24, RZ ;  /* 0x000000180e0e7210 */ /* 0x004fe20007f7e0ff */
[----:B------:R-:W-:Y:S01]  /*63f30*/  STL [R1+0x1e1c], R23 ;  /* 0x001e1c1701007387 */ /* 0x000fe20000100800 */
[----:B------:R-:W-:-:S03]  /*63f40*/  SEL R5, RZ, 0x4, !P1 ;  /* 0x00000004ff057807 */ /* 0x000fc60004800000 */
[----:B------:R-:W-:Y:S01]  /*63f50*/  STL [R1+0x1fec], R11 ;  /* 0x001fec0b01007387 */ /* 0x000fe20000100800 */
[----:B-1----:R-:W-:Y:S01]  /*63f60*/  IMAD.MOV.U32 R6, RZ, RZ, R11 ;  /* 0x000000ffff067224 */ /* 0x002fe200078e000b */
[----:B------:R-:W-:Y:S01]  /*63f70*/  MOV R7, R18 ;  /* 0x0000001200077202 */ /* 0x000fe20000000f00 */
[----:B------:R-:W-:Y:S01]  /*63f80*/  IMAD.X R19, R19, 0x1, R0, P3 ;  /* 0x0000000113137824 */ /* 0x000fe200018e0600 */
[----:B------:R1:W-:Y:S01]  /*63f90*/  STL [R1+0x1fe0], R18 ;  /* 0x001fe01201007387 */ /* 0x0003e20000100800 */
[----:B------:R-:W-:-:S03]  /*63fa0*/  IADD3 R13, P4, R13, R24, RZ ;  /* 0x000000180d0d7210 */ /* 0x000fc60007f9e0ff */
[----:B------:R2:W-:Y:S01]  /*63fb0*/  LDGSTS.E [R4+0x48800], [R6.64], P2 ;  /* 0x4880000006047fae */ /* 0x0005e20009121844 */
[----:B------:R-:W-:-:S03]  /*63fc0*/  SEL R5, R5, RZ, !P0 ;  /* 0x000000ff05057207 */ /* 0x000fc60004000000 */
[----:B-1----:R-:W3:Y:S04]  /*63fd0*/  LDL.LU R18, [R1+0x1e80] ;  /* 0x001e800001127983 */ /* 0x002ee80000300800 */
[----:B------:R-:W4:Y:S01]  /*63fe0*/  LDL.LU R11, [R1+0x1fd4] ;  /* 0x001fd400010b7983 */ /* 0x000f220000300800 */
[----:B--2---:R-:W-:-:S03]  /*63ff0*/  IMAD.MOV.U32 R7, RZ, RZ, R19 ;  /* 0x000000ffff077224 */ /* 0x004fc600078e0013 */
[----:B------:R-:W-:Y:S04]  /*64000*/  STL [R1+0x1e40], R14 ;  /* 0x001e400e01007387 */ /* 0x000fe80000100800 */
[----:B------:R1:W-:Y:S04]  /*64010*/  STL [R1+0x1e3c], R19 ;  /* 0x001e3c1301007387 */ /* 0x0003e80000100800 */
[----:B------:R2:W-:Y:S01]  /*64020*/  STL [R1+0x1fe4], R13 ;  /* 0x001fe40d01007387 */ /* 0x0005e20000100800 */
[----:B------:R-:W-:-:S03]  /*64030*/  ISETP.NE.U32.AND P1, PT, R5, RZ, PT ;  /* 0x000000ff0500720c */ /* 0x000fc60003f25070 */
[----:B-1----:R-:W4:Y:S01]  /*64040*/  LDL.LU R19, [R1+0x1e7c] ;  /* 0x001e7c0001137983 */ /* 0x002f220000300800 */
[----:B------:R-:W-:Y:S02]  /*64050*/  IMAD.MOV.U32 R6, RZ, RZ, R14 ;  /* 0x000000ffff067224 */ /* 0x000fe400078e000e */
[----:B------:R-:W-:-:S03]  /*64060*/  IMAD.X R16, R16, 0x1, R0, P4 ;  /* 0x0000000110107824 */ /* 0x000fc600020e0600 */
[----:B------:R1:W-:Y:S04]  /*64070*/  LDGSTS.E [R4+0x48a00], [R6.64], P2 ;  /* 0x48a0000006047fae */ /* 0x0003e80009121844 */
[----:B------:R2:W-:Y:S04]  /*64080*/  STL [R1+0x1fd8], R16 ;  /* 0x001fd81001007387 */ /* 0x0005e80000100800 */
[----:B------:R-:W4:Y:S01]  /*64090*/  LDL.LU R14, [R1+0x1fc8] ;  /* 0x001fc800010e7983 */ /* 0x000f220000300800 */
[----:B-1----:R-:W-:-:S03]  /*640a0*/  IMAD.MOV.U32 R6, RZ, RZ, R13 ;  /* 0x000000ffff067224 */ /* 0x002fc600078e000d */
[----:B------:R-:W4:Y:S01]  /*640b0*/  LDL.LU R22, [R1+0x1ea0] ;  /* 0x001ea00001167983 */ /* 0x000f220000300800 */
[----:B------:R-:W-:-:S03]  /*640c0*/  IMAD.MOV.U32 R7, RZ, RZ, R16 ;  /* 0x000000ffff077224 */ /* 0x000fc600078e0010 */
[----:B--2---:R-:W2:Y:S04]  /*640d0*/  LDL.LU R13, [R1+0x1fcc] ;  /* 0x001fcc00010d7983 */ /* 0x004ea80000300800 */
[----:B------:R1:W-:Y:S01]  /*640e0*/  LDGSTS.E [R4+0x49800], [R6.64], P1 ;  /* 0x4980000006047fae */ /* 0x0003e20008921844 */
[----:B------:R-:W-:-:S05]  /*640f0*/  IADD3 R10, P3, R10, R24, RZ ;  /* 0x000000180a0a7210 */ /* 0x000fca0007f7e0ff */
[----:B------:R-:W-:Y:S01]  /*64100*/  IMAD.X R12, R12, 0x1, R0, P3 ;  /* 0x000000010c0c7824 */ /* 0x000fe200018e0600 */
[----:B------:R-:W-:Y:S01]  /*64110*/  STL [R1+0x1e60], R10 ;  /* 0x001e600a01007387 */ /* 0x000fe20000100800 */
[----:B-1----:R-:W-:Y:S02]  /*64120*/  IMAD.MOV.U32 R6, RZ, RZ, R10 ;  /* 0x000000ffff067224 */ /* 0x002fe400078e000a */
[----:B------:R-:W-:Y:S01]  /*64130*/  IMAD.MOV.U32 R7, RZ, RZ, R12 ;  /* 0x000000ffff077224 */ /* 0x000fe200078e000c */
[----:B------:R1:W-:Y:S04]  /*64140*/  STL [R1+0x1e5c], R12 ;  /* 0x001e5c0c01007387 */ /* 0x0003e80000100800 */
[----:B------:R1:W-:Y:S01]  /*64150*/  LDGSTS.E [R4+0x49a00], [R6.64], P1 ;  /* 0x49a0000006047fae */ /* 0x0003e20008921844 */
[----:B------:R-:W-:-:S05]  /*64160*/  IADD3 R8, P4, R8, R24, RZ ;  /* 0x0000001808087210 */ /* 0x000fca0007f9e0ff */
[----:B------:R-:W-:Y:S01]  /*64170*/  IMAD.X R9, R9, 0x1, R0, P4 ;  /* 0x0000000109097824 */ /* 0x000fe200020e0600 */
[----:B------:R1:W-:Y:S04]  /*64180*/  STL [R1+0x1fdc], R8 ;  /* 0x001fdc0801007387 */ /* 0x0003e80000100800 */
[----:B------:R-:W2:Y:S01]  /*64190*/  LDL.LU R23, [R1+0x1e9c] ;  /* 0x001e9c0001177983 */ /* 0x000ea20000300800 */
[----:B-1----:R-:W-:-:S03]  /*641a0*/  IMAD.MOV.U32 R6, RZ, RZ, R8 ;  /* 0x000000ffff067224 */ /* 0x002fc600078e0008 */
[----:B------:R1:W-:Y:S04]  /*641b0*/  STL [R1+0x1fd0], R9 ;  /* 0x001fd00901007387 */ /* 0x0003e80000100800 */
[----:B------:R-:W2:Y:S04]  /*641c0*/  LDL.LU R16, [R1+0x1fc0] ;  /* 0x001fc00001107983 */ /* 0x000ea80000300800 */
[----:B------:R-:W2:Y:S04]  /*641d0*/  LDL.LU R12, [R1+0x1ebc] ;  /* 0x001ebc00010c7983 */ /* 0x000ea80000300800 */
[----:B------:R-:W2:Y:S01]  /*641e0*/  LDL.LU R8, [R1+0x1ec0] ;  /* 0x001ec00001087983 */ /* 0x000ea20000300800 */
[----:B------:R-:W-:-:S03]  /*641f0*/  IMAD.MOV.U32 R7, RZ, RZ, R9 ;  /* 0x000000ffff077224 */ /* 0x000fc600078e0009 */
[----:B------:R-:W2:Y:S04]  /*64200*/  LDL.LU R10, [R1+0x1fb8] ;  /* 0x001fb800010a7983 */ /* 0x000ea80000300800 */
[----:B-1----:R-:W2:Y:S01]  /*64210*/  LDL.LU R9, [R1+0x1fc4] ;  /* 0x001fc40001097983 */ /* 0x002ea20000300800 */
        /* <DEDUP_REMOVED lines=9> */
[----:B---3--:R-:W-:-:S04]  /*642b0*/  IADD3 R18, P3, R18, R24, RZ ;  /* 0x0000001812127210 */ /* 0x008fc80007f7e0ff */
[----:B-1----:R-:W-:Y:S02]  /*642c0*/  MOV R6, R18 ;  /* 0x0000001200067202 */ /* 0x002fe40000000f00 */
[----:B----4-:R-:W-:Y:S01]  /*642d0*/  IADD3 R11, P4, R11, R24, RZ ;  /* 0x000000180b0b7210 */ /* 0x010fe20007f9e0ff */
[----:B------:R-:W-:-:S04]  /*642e0*/  IMAD.X R19, R19, 0x1, R0, P3 ;  /* 0x0000000113137824 */ /* 0x000fc800018e0600 */
[----:B------:R-:W-:-:S05]  /*642f0*/  IMAD.MOV.U32 R7, RZ, RZ, R19 ;  /* 0x000000ffff077224 */ /* 0x000fca00078e0013 */
[----:B------:R1:W-:Y:S01]  /*64300*/  LDGSTS.E [R4+0x4aa00], [R6.64], P2 ;  /* 0x4aa0000006047fae */ /* 0x0003e20009121844 */
[----:B------:R-:W-:Y:S01]  /*64310*/  ISETP.GT.AND P2, PT, R3, 0x32, PT ;  /* 0x000000320300780c */ /* 0x000fe20003f44270 */
[----:B------:R-:W-:-:S03]  /*64320*/  IMAD.X R14, R14, 0x1, R0, P4 ;  /* 0x000000010e0e7824 */ /* 0x000fc600020e0600 */
[----:B------:R-:W-:Y:S02]  /*64330*/  SEL R5, RZ, 0x4, !P2 ;  /* 0x00000004ff057807 */ /* 0x000fe40005000000 */
[-C--:B------:R-:W-:Y:S01]  /*64340*/  IADD3 R22, P3, R22, R24.reuse, RZ ;  /* 0x0000001816167210 */ /* 0x080fe20007f7e0ff */
[----:B-1----:R-:W-:Y:S01]  /*64350*/  IMAD.MOV.U32 R6, RZ, RZ, R11 ;  /* 0x000000ffff067224 */ /* 0x002fe200078e000b */
[----:B------:R-:W-:Y:S01]  /*64360*/  SEL R5, R5, RZ, !P0 ;  /* 0x000000ff05057207 */ /* 0x000fe20004000000 */
[----:B------:R-:W-:Y:S01]  /*64370*/  IMAD.MOV.U32 R7, RZ, RZ, R14 ;  /* 0x000000ffff077224 */ /* 0x000fe200078e000e */
[----:B------:R-:W-:Y:S01]  /*64380*/  STL [R1+0x1e80], R18 ;  /* 0x001e801201007387 */ /* 0x000fe20000100800 */
[----:B--2---:R-:W-:Y:S02]  /*64390*/  IADD3 R13, P4, R13, R24, RZ ;  /* 0x000000180d0d7210 */ /* 0x004fe40007f9e0ff */
[----:B------:R-:W-:Y:S01]  /*643a0*/  ISETP.NE.U32.AND P2, PT, R5, RZ, PT ;  /* 0x000000ff0500720c */ /* 0x000fe20003f45070 */
[----:B------:R1:W-:Y:S04]  /*643b0*/  STL [R1+0x1e7c], R19 ;  /* 0x001e7c1301007387 */ /* 0x0003e80000100800 */
[----:B------:R-:W-:Y:S04]  /*643c0*/  STL [R1+0x1fd4], R11 ;  /* 0x001fd40b01007387 */ /* 0x000fe80000100800 */
[----:B------:R2:W-:Y:S04]  /*643d0*/  STL [R1+0x1fc8], R14 ;  /* 0x001fc80e01007387 */ /* 0x0005e80000100800 */
[----:B------:R3:W-:Y:S04]  /*643e0*/  LDGSTS.E [R4+0x4b800], [R6.64], P1 ;  /* 0x4b80000006047fae */ /* 0x0007e80008921844 */
[----:B-1----:R-:W4:Y:S04]  /*643f0*/  LDL.LU R19, [R1+0x1edc] ;  /* 0x001edc0001137983 */ /* 0x002f280000300800 */
[----:B------:R-:W4:Y:S01]  /*64400*/  LDL.LU R18, [R1+0x1ee0] ;  /* 0x001ee00001127983 */ /* 0x000f220000300800 */
[----:B---3--:R-:W-:-:S03]  /*64410*/  IMAD.MOV.U32 R6, RZ, RZ, R22 ;  /* 0x000000ffff067224 */ /* 0x008fc600078e0016 */
[----:B--2---:R-:W2:Y:S04]  /*64420*/  LDL.LU R14, [R1+0x1fb0] ;  /* 0x001fb000010e7983 */ /* 0x004ea80000300800 */
[----:B------:R-:W3:Y:S01]  /*64430*/  LDL.LU R11, [R1+0x1fbc] ;  /* 0x001fbc00010b7983 */ /* 0x000ee20000300800 */
[----:B------:R-:W-:-:S04]  /*64440*/  IMAD.X R23, R23, 0x1, R0, P3 ;  /* 0x0000000117177824 */ /* 0x000fc800018e0600 */
[----:B------:R-:W-:Y:S02]  /*64450*/  IMAD.MOV.U32 R7, RZ, RZ, R23 ;  /* 0x000000ffff077224 */ /* 0x000fe400078e0017 */
[----:B------:R-:W-:-:S03]  /*64460*/  IMAD.X R16, R16, 0x1, R0, P4 ;  /* 0x0000000110107824 */ /* 0x000fc600020e0600 */
[----:B------:R1:W-:Y:S01]  /*64470*/  LDGSTS.E [R4+0x4ba00], [R6.64], P1 ;  /* 0x4ba0000006047fae */ /* 0x0003e20008921844 */
[----:B------:R-:W-:-:S03]  /*64480*/  IADD3 R8, P3, R8, R24, RZ ;  /* 0x0000001808087210 */ /* 0x000fc60007f7e0ff */
[----:B------:R-:W-:Y:S01]  /*64490*/  STL [R1+0x1ea0], R22 ;  /* 0x001ea01601007387 */ /* 0x000fe20000100800 */
[----:B-1----:R-:W-:-:S03]  /*644a0*/  IMAD.MOV.U32 R6, RZ, RZ, R13 ;  /* 0x000000ffff067224 */ /* 0x002fc600078e000d */
[----:B------:R-:W-:Y:S01]  /*644b0*/  STL [R1+0x1e9c], R23 ;  /* 0x001e9c1701007387 */ /* 0x000fe20000100800 */
[----:B------:R-:W-:Y:S01]  /*644c0*/  IMAD.MOV.U32 R7, RZ, RZ, R16 ;  /* 0x000000ffff077224 */ /* 0x000fe200078e0010 */
[----:B------:R-:W-:Y:S01]  /*644d0*/  IADD3 R9, P4, R9, R24, RZ ;  /* 0x0000001809097210 */ /* 0x000fe20007f9e0ff */
[--C-:B------:R-:W-:Y:S01]  /*644e0*/  IMAD.X R12, R12, 0x1, R0.reuse, P3 ;  /* 0x000000010c0c7824 */ /* 0x100fe200018e0600 */
[----:B------:R-:W-:Y:S04]  /*644f0*/  STL [R1+0x1fcc], R13 ;  /* 0x001fcc0d01007387 */ /* 0x000fe80000100800 */
[----:B------:R-:W-:Y:S01]  /*64500*/  STL [R1+0x1fc0], R16 ;  /* 0x001fc01001007387 */ /* 0x000fe20000100800 */
[----:B------:R-:W-:-:S03]  /*64510*/  IMAD.X R10, R10, 0x1, R0, P4 ;  /* 0x000000010a0a7824 */ /* 0x000fc600020e0600 */
[----:B------:R1:W-:Y:S04]  /*64520*/  STL [R1+0x1ec0], R8 ;  /* 0x001ec00801007387 */ /* 0x0003e80000100800 */
[----:B------:R1:W-:Y:S04]  /*64530*/  LDGSTS.E [R4+0x4c800], [R6.64], P2 ;  /* 0x4c80000006047fae */ /* 0x0003e80009121844 */
[----:B------:R-:W-:Y:S04]  /*64540*/  STL [R1+0x1ebc], R12 ;  /* 0x001ebc0c01007387 */ /* 0x000fe80000100800 */
[----:B------:R1:W-:Y:S02]  /*64550*/  STL [R1+0x1fc4], R9 ;  /* 0x001fc40901007387 */ /* 0x0003e40000100800 */
[----:B-1----:R-:W-:-:S02]  /*64560*/  IMAD.MOV.U32 R6, RZ, RZ, R8 ;  /* 0x000000ffff067224 */ /* 0x002fc400078e0008 */
[----:B------:R-:W2:Y:S04]  /*64570*/  LDL.LU R8, [R1+0x1f00] ;  /* 0x001f000001087983 */ /* 0x000ea80000300800 */
[----:B------:R1:W-:Y:S04]  /*64580*/  STL [R1+0x1fb8], R10 ;  /* 0x001fb80a01007387 */ /* 0x0003e80000100800 */
[----:B------:R-:W2:Y:S01]  /*64590*/  LDL.LU R16, [R1+0x1efc] ;  /* 0x001efc0001107983 */ /* 0x000ea20000300800 */
[----:B------:R-:W-:-:S03]  /*645a0*/  IMAD.MOV.U32 R7, RZ, RZ, R12 ;  /* 0x000000ffff077224 */ /* 0x000fc600078e000c */
[----:B------:R-:W2:Y:S04]  /*645b0*/  LDL.LU R13, [R1+0x1fac] ;  /* 0x001fac00010d7983 */ /* 0x000ea80000300800 */
[----:B------:R1:W-:Y:S02]  /*645c0*/  LDGSTS.E [R4+0x4ca00], [R6.64], P2 ;  /* 0x4ca0000006047fae */ /* 0x0003e40009121844 */
[----:B-1----:R-:W-:Y:S02]  /*645d0*/  IMAD.MOV.U32 R6, RZ, RZ, R9 ;  /* 0x000000ffff067224 */ /* 0x002fe400078e0009 */
[----:B------:R-:W2:Y:S01]  /*645e0*/  LDL.LU R9, [R1+0x1fb4] ;  /* 0x001fb40001097983 */ /* 0x000ea20000300800 */
[----:B------:R-:W-:-:S03]  /*645f0*/  MOV R7, R10 ;  /* 0x0000000a00077202 */ /* 0x000fc60000000f00 */
[----:B------:R-:W2:Y:S04]  /*64600*/  LDL.LU R12, [R1+0x1f1c] ;  /* 0x001f1c00010c7983 */ /* 0x000ea80000300800 */
[----:B------:R-:W2:Y:S01]  /*64610*/  LDL.LU R10, [R1+0x1f20] ;  /* 0x001f2000010a7983 */ /* 0x000ea20000300800 */
        /* <DEDUP_REMOVED lines=10> */
[----:B------:R-:W-:Y:S01]  /*646c0*/  IMAD.X R19, R19, 0x1, R0, P3 ;  /* 0x0000000113137824 */ /* 0x000fe200018e0600 */
[----:B---3--:R-:W-:Y:S01]  /*646d0*/  IADD3 R11, P4, R11, R24, RZ ;  /* 0x000000180b0b7210 */ /* 0x008fe20007f9e0ff */
[----:B-1----:R-:W-:Y:S02]  /*646e0*/  IMAD.MOV.U32 R6, RZ, RZ, R18 ;  /* 0x000000ffff067224 */ /* 0x002fe400078e0012 */
[----:B------:R-:W-:Y:S02]  /*646f0*/  IMAD.MOV.U32 R7, RZ, RZ, R19 ;  /* 0x000000ffff077224 */ /* 0x000fe400078e0013 */
[----:B--2---:R-:W-:-:S03]  /*64700*/  IMAD.X R14, R14, 0x1, R0, P4 ;  /* 0x000000010e0e7824 */ /* 0x004fc600020e0600 */
[----:B------:R1:W-:Y:S04]  /*64710*/  LDGSTS.E [R4+0x4da00], [R6.64], P1 ;  /* 0x4da0000006047fae */ /* 0x0003e80008921844 */
[----:B------:R-:W-:Y:S04]  /*64720*/  STL [R1+0x1ee0], R18 ;  /* 0x001ee01201007387 */ /* 0x000fe80000100800 */
[----:B------:R-:W-:Y:S01]  /*64730*/  STL [R1+0x1edc], R19 ;  /* 0x001edc1301007387 */ /* 0x000fe20000100800 */
[----:B-1----:R-:W-:Y:S02]  /*64740*/  IMAD.MOV.U32 R6, RZ, RZ, R11 ;  /* 0x000000ffff067224 */ /* 0x002fe400078e000b */
[----:B------:R-:W-:Y:S01]  /*64750*/  IMAD.MOV.U32 R7, RZ, RZ, R14 ;  /* 0x000000ffff077224 */ /* 0x000fe200078e000e */
[----:B------:R-:W-:Y:S04]  /*64760*/  STL [R1+0x1fbc], R11 ;  /* 0x001fbc0b01007387 */ /* 0x000fe80000100800 */
[----:B------:R1:W-:Y:S04]  /*64770*/  LDGSTS.E [R4+0x4e800], [R6.64], P2 ;  /* 0x4e80000006047fae */ /* 0x0003e80009121844 */
[----:B------:R2:W-:Y:S04]  /*64780*/  STL [R1+0x1fb0], R14 ;  /* 0x001fb00e01007387 */ /* 0x0005e80000100800 */
[----:B--2---:R-:W2:Y:S04]  /*64790*/  LDL.LU R14, [R1+0x1fa0] ;  /* 0x001fa000010e7983 */ /* 0x004ea80000300800 */
[----:B------:R-:W3:Y:S01]  /*647a0*/  LDL.LU R11, [R1+0x1fa8] ;  /* 0x001fa800010b7983 */ /* 0x000ee20000300800 */
[----:B------:R-:W-:-:S04]  /*647b0*/  IADD3 R8, P3, R8, R24, RZ ;  /* 0x0000001808087210 */ /* 0x000fc80007f7e0ff */
[----:B------:R-:W-:Y:S01]  /*647c0*/  IADD3.X R16, R16, R0, RZ, P3, !PT ;  /* 0x0000000010107210 */ /* 0x000fe20001ffe4ff */
[----:B-1----:R-:W-:-:S04]  /*647d0*/  IMAD.MOV.U32 R6, RZ, RZ, R8 ;  /* 0x000000ffff067224 */ /* 0x002fc800078e0008 */
[----:B------:R-:W-:-:S05]  /*647e0*/  IMAD.MOV.U32 R7, RZ, RZ, R16 ;  /* 0x000000ffff077224 */ /* 0x000fca00078e0010 */
[----:B------:R1:W-:Y:S04]  /*647f0*/  LDGSTS.E [R4+0x4ea00], [R6.64], P2 ;  /* 0x4ea0000006047fae */ /* 0x0003e80009121844 */
[----:B------:R4:W-:Y:S01]  /*64800*/  STL [R1+0x1f00], R8 ;  /* 0x001f000801007387 */ /* 0x0009e20000100800 */
[----:B------:R-:W-:-:S03]  /*64810*/  IADD3 R9, P2, R9, R24, RZ ;  /* 0x0000001809097210 */ /* 0x000fc60007f5e0ff */
[----:B------:R1:W-:Y:S02]  /*64820*/  STL [R1+0x1efc], R16 ;  /* 0x001efc1001007387 */ /* 0x0003e40000100800 */
[----:B------:R-:W-:Y:S02]  /*64830*/  IMAD.X R13, R13, 0x1, R0, P2 ;  /* 0x000000010d0d7824 */ /* 0x000fe400010e0600 */
[----:B----4-:R-:W4:Y:S01]  /*64840*/  LDL.LU R8, [R1+0x1d48] ;  /* 0x001d480001087983 */ /* 0x010f220000300800 */
[----:B------:R-:W-:-:S03]  /*64850*/  IADD3 R10, P3, R10, R24, RZ ;  /* 0x000000180a0a7210 */ /* 0x000fc60007f7e0ff */
[----:B-1----:R-:W4:Y:S01]  /*64860*/  LDL.LU R16, [R1+0x1fa4] ;  /* 0x001fa40001107983 */ /* 0x002f220000300800 */
[----:B------:R-:W-:-:S03]  /*64870*/  IMAD.MOV.U32 R6, RZ, RZ, R9 ;  /* 0x000000ffff067224 */ /* 0x000fc600078e0009 */
[----:B------:R1:W-:Y:S04]  /*64880*/  STL [R1+0x1fb4], R9 ;  /* 0x001fb40901007387 */ /* 0x0003e80000100800 */
[----:B------:R-:W-:Y:S04]  /*64890*/  STL [R1+0x1fac], R13 ;  /* 0x001fac0d01007387 */ /* 0x000fe80000100800 */
[----:B------:R-:W-:Y:S04]  /*648a0*/  STL [R1+0x1f20], R10 ;  /* 0x001f200a01007387 */ /* 0x000fe80000100800 */
[----:B-1----:R-:W4:Y:S01]  /*648b0*/  LDL.LU R9, [R1+0x1d44] ;  /* 0x001d440001097983 */ /* 0x002f220000300800 */
[----:B------:R-:W-:-:S04]  /*648c0*/  ISETP.GT.AND P1, PT, R3, 0x3e, PT ;  /* 0x0000003e0300780c */ /* 0x000fc80003f24270 */
[----:B------:R-:W-:-:S04]  /*648d0*/  SEL R5, RZ, 0x4, !P1 ;  /* 0x00000004ff057807 */ /* 0x000fc80004800000 */
[----:B------:R-:W-:-:S04]  /*648e0*/  SEL R5, R5, RZ, !P0 ;  /* 0x000000ff05057207 */ /* 0x000fc80004000000 */
[----:B------:R-:W-:Y:S01]  /*648f0*/  ISETP.NE.U32.AND P1, PT, R5, RZ, PT ;  /* 0x000000ff0500720c */ /* 0x000fe20003f25070 */
[----:B------:R-:W-:Y:S02]  /*64900*/  IMAD.MOV.U32 R7, RZ, RZ, R13 ;  /* 0x000000ffff077224 */ /* 0x000fe400078e000d */
[----:B------:R-:W-:Y:S02]  /*64910*/  IMAD.X R12, R12, 0x1, R0, P3 ;  /* 0x000000010c0c7824 */ /* 0x000fe400018e0600 */
[----:B------:R-:W-:Y:S02]  /*64920*/  IMAD.MOV.U32 R244, RZ, RZ, R33 ;  /* 0x000000fffff47224 */ /* 0x000fe400078e0021 */
[----:B------:R-:W-:Y:S02]  /*64930*/  IMAD.MOV.U32 R245, RZ, RZ, R32 ;  /* 0x000000fffff57224 */ /* 0x000fe400078e0020 */
[----:B------:R-:W-:Y:S02]  /*64940*/  IMAD.MOV.U32 R246, RZ, RZ, R29 ;  /* 0x000000fffff67224 */ /* 0x000fe400078e001d */
[----:B------:R-:W-:-:S02]  /*64950*/  IMAD.MOV.U32 R247, RZ, RZ, R28 ;  /* 0x000000fffff77224 */ /* 0x000fc400078e001c */
[----:B------:R1:W-:Y:S02]  /*64960*/  LDGSTS.E [R4+0x4f800], [R6.64], P1 ;  /* 0x4f80000006047fae */ /* 0x0003e40008921844 */
[----:B-1----:R-:W-:Y:S02]  /*64970*/  IMAD.MOV.U32 R6, RZ, RZ, R10 ;  /* 0x000000ffff067224 */ /* 0x002fe400078e000a */
[----:B------:R-:W-:-:S05]  /*64980*/  IMAD.MOV.U32 R7, RZ, RZ, R12 ;  /* 0x000000ffff077224 */ /* 0x000fca00078e000c */
[----:B------:R1:W-:Y:S02]  /*64990*/  LDGSTS.E [R4+0x4fa00], [R6.64], P1 ;  /* 0x4fa0000006047fae */ /* 0x0003e40008921844 */
[----:B-1----:R-:W-:Y:S01]  /*649a0*/  HMMA.1688.F32.TF32 R4, R232, R42, R244 ;  /* 0x0000002ae804723c */ /* 0x002fe200000810f4 */
[----:B------:R-:W-:Y:S01]  /*649b0*/  IMAD.MOV.U32 R250, RZ, RZ, R20 ;  /* 0x000000fffffa7224 */ /* 0x000fe200078e0014 */
[----:B------:R1:W-:Y:S01]  /*649c0*/  STL [R1+0x1f1c], R12 ;  /* 0x001f1c0c01007387 */ /* 0x0003e20000100800 */
[----:B------:R-:W-:Y:S01]  /*649d0*/  IMAD.MOV.U32 R251, RZ, RZ, R17 ;  /* 0x000000fffffb7224 */ /* 0x000fe200078e0011 */
[----:B------:R-:W-:Y:S01]  /*649e0*/  ISETP.GT.AND P1, PT, R3, 0x3, PT ;  /* 0x000000030300780c */ /* 0x000fe20003f24270 */
[----:B------:R-:W-:Y:S01]  /*649f0*/  IMAD.MOV.U32 R249, RZ, RZ, R21 ;  /* 0x000000fffff97224 */ /* 0x000fe200078e0015 */
[----:B------:R-:W4:Y:S04]  /*64a00*/  LDL.LU R20, [R1+0x1d68] ;  /* 0x001d680001147983 */ /* 0x000f280000300800 */
[----:B------:R-:W4:Y:S04]  /*64a10*/  LDL.LU R17, [R1+0x1f98] ;  /* 0x001f980001117983 */ /* 0x000f280000300800 */
[----:B------:R-:W4:Y:S04]  /*64a20*/  LDL.LU R21, [R1+0x1d64] ;  /* 0x001d640001157983 */ /* 0x000f280000300800 */
[----:B-1----:R-:W4:Y:S01]  /*64a30*/  LDL.LU R12, [R1+0x1f9c] ;  /* 0x001f9c00010c7983 */ /* 0x002f220000300800 */
[----:B------:R-:W-:-:S04]  /*64a40*/  IMAD.MOV.U32 R248, RZ, RZ, R25 ;  /* 0x000000fffff87224 */ /* 0x000fc800078e0019 */
[----:B------:R1:W-:Y:S04]  /*64a50*/  STL.64 [R1+0xc30], R4 ;  /* 0x000c300401007387 */ /* 0x0003e80000100a00 */
[----:B------:R1:W-:Y:S01]  /*64a60*/  STL.64 [R1+0xc38], R6 ;  /* 0x000c380601007387 */ /* 0x0003e20000100a00 */
[----:B------:R-:W-:-:S03]  /*64a70*/  ISETP.GT.AND P2, PT, R3, 0x7, PT ;  /* 0x000000070300780c */ /* 0x000fc60003f44270 */
[----:B------:R-:W4:Y:S01]  /*64a80*/  LDL.LU R10, [R1+0x1d88] ;  /* 0x001d8800010a7983 */ /* 0x000f220000300800 */
[----:B-1----:R-:W-:-:S03]  /*64a90*/  SEL R4, RZ, 0x4, !P1 ;  /* 0x00000004ff047807 */ /* 0x002fc60004800000 */
[----:B------:R-:W4:Y:S01]  /*64aa0*/  LDL.LU R13, [R1+0x1f90] ;  /* 0x001f9000010d7983 */ /* 0x000f220000300800 */
[----:B------:R-:W-:-:S04]  /*64ab0*/  SEL R4, R4, RZ, !P0 ;  /* 0x000000ff04047207 */ /* 0x000fc80004000000 */
[----:B------:R-:W-:Y:S02]  /*64ac0*/  ISETP.NE.U32.AND P1, PT, R4, RZ, PT ;  /* 0x000000ff0400720c */ /* 0x000fe40003f25070 */
[----:B------:R-:W-:Y:S01]  /*64ad0*/  HMMA.1688.F32.TF32 R4, R232, R46, R248 ;  /* 0x0000002ee804723c */ /* 0x000fe200000810f8 */
[----:B------:R-:W-:Y:S11]  /*64ae0*/  LOP3.LUT R15, R15, 0x60, RZ, 0x3c, !PT ;  /* 0x000000600f0f7812 */ /* 0x000ff600078e3cff */
[----:B------:R-:W-:Y:S11]  /*64af0*/  @!UPT UIADD3 URZ, URZ, URZ, URZ ;  /* 0x0000003f3f3ff290 */ /* 0x000ff6000fffe03f */
[----:B------:R1:W-:Y:S04]  /*64b00*/  STL.64 [R1+0xc20], R4 ;  /* 0x000c200401007387 */ /* 0x0003e80000100a00 */
[----:B------:R2:W-:Y:S01]  /*64b10*/  STL.64 [R1+0xc28], R6 ;  /* 0x000c280601007387 */ /* 0x0005e20000100a00 */
[----:B-1----:R-:W-:-:S04]  /*64b20*/  SEL R5, RZ, 0x4, !P2 ;  /* 0x00000004ff057807 */ /* 0x002fc80005000000 */
[----:B------:R-:W-:-:S04]  /*64b30*/  SEL R5, R5, RZ, !P0 ;  /* 0x000000ff05057207 */ /* 0x000fc80004000000 */
[----:B------:R-:W-:Y:S01]  /*64b40*/  ISETP.NE.U32.AND P2, PT, R5, RZ, PT ;  /* 0x000000ff0500720c */ /* 0x000fe20003f45070 */
[----:B------:R-:W-:Y:S01]  /*64b50*/  IMAD R4, R175, 0x10000, R15 ;  /* 0x00010000af047824 */ /* 0x000fe200078e020f */
[----:B---3--:R-:W-:-:S05]  /*64b60*/  IADD3 R11, P3, R11, R24, RZ ;  /* 0x000000180b0b7210 */ /* 0x008fca0007f7e0ff */
[----:B--2---:R-:W-:Y:S01]  /*64b70*/  IMAD.X R14, R14, 0x1, R0, P3 ;  /* 0x000000010e0e7824 */ /* 0x004fe200018e0600 */
[----:B------:R-:W-:Y:S01]  /*64b80*/  ISETP.GT.AND P3, PT, R3, 0xb, PT ;  /* 0x0000000b0300780c */ /* 0x000fe20003f64270 */
[----:B------:R1:W-:Y:S01]  /*64b90*/  STL [R1+0x1fa8], R11 ;  /* 0x001fa80b01007387 */ /* 0x0003e20000100800 */
[----:B------:R-:W-:Y:S02]  /*64ba0*/  IMAD.MOV.U32 R6, RZ, RZ, R11 ;  /* 0x000000ffff067224 */ /* 0x000fe400078e000b */
[----:B------:R-:W-:Y:S01]  /*64bb0*/  SEL R5, RZ, 0x4, !P3 ;  /* 0x00000004ff057807 */ /* 0x000fe20005800000 */
[----:B------:R-:W-:Y:S01]  /*64bc0*/  STL [R1+0x1fa0], R14 ;  /* 0x001fa00e01007387 */ /* 0x000fe20000100800 */
[----:B------:R-:W-:-:S03]  /*64bd0*/  IMAD.MOV.U32 R7, RZ, RZ, R14 ;  /* 0x000000ffff077224 */ /* 0x000fc600078e000e */
[----:B-1----:R-:W2:Y:S04]  /*64be0*/  LDL.LU R11, [R1+0x1d84] ;  /* 0x001d8400010b7983 */ /* 0x002ea80000300800 */
[----:B------:R1:W-:Y:S01]  /*64bf0*/  LDGSTS.E [R4+0x40c00], [R6.64], P1 ;  /* 0x40c0000006047fae */ /* 0x0003e20008921844 */
[-C--:B----4-:R-:W-:Y:S02]  /*64c00*/  IADD3 R8, P3, R8, R24.reuse, RZ ;  /* 0x0000001808087210 */ /* 0x090fe40007f7e0ff */
[----:B------:R-:W-:-:S03]  /*64c10*/  IADD3 R16, P4, R16, R24, RZ ;  /* 0x0000001810107210 */ /* 0x000fc60007f9e0ff */
[----:B------:R-:W-:Y:S01]  /*64c20*/  STL [R1+0x1d48], R8 ;  /* 0x001d480801007387 */ /* 0x000fe20000100800 */
[----:B-1----:R-:W-:Y:S01]  /*64c30*/  MOV R6, R8 ;  /* 0x0000000800067202 */ /* 0x002fe20000000f00 */
[----:B------:R-:W-:-:S04]  /*64c40*/  IMAD.X R9, R9, 0x1, R0, P3 ;  /* 0x0000000109097824 */ /* 0x000fc800018e0600 */
[----:B------:R-:W-:Y:S01]  /*64c50*/  IMAD.MOV.U32 R7, RZ, RZ, R9 ;  /* 0x000000ffff077224 */ /* 0x000fe200078e0009 */
[----:B------:R1:W-:Y:S04]  /*64c60*/  STL [R1+0x1d44], R9 ;  /* 0x001d440901007387 */ /* 0x0003e80000100800 */
[----:B------:R-:W-:Y:S04]  /*64c70*/  STL [R1+0x1fa4], R16 ;  /* 0x001fa41001007387 */ /* 0x000fe80000100800 */
[----:B------:R3:W-:Y:S04]  /*64c80*/  LDGSTS.E [R4+0x40e00], [R6.64], P1 ;  /* 0x40e0000006047fae */ /* 0x0007e80008921844 */
[----:B-1----:R-:W4:Y:S01]  /*64c90*/  LDL.LU.64 R8, [R1+0x1d30] ;  /* 0x001d300001087983 */ /* 0x002f220000300a00 */
[----:B------:R-:W-:Y:S01]  /*64ca0*/  SEL R5, R5, RZ, !P0 ;  /* 0x000000ff05057207 */ /* 0x000fe20004000000 */
[----:B---3--:R-:W-:-:S03]  /*64cb0*/  IMAD.MOV.U32 R6, RZ, RZ, R16 ;  /* 0x000000ffff067224 */ /* 0x008fc600078e0010 */
[----:B------:R-:W-:Y:S01]  /*64cc0*/  ISETP.NE.U32.AND P3, PT, R5, RZ, PT ;  /* 0x000000ff0500720c */ /* 0x000fe20003f65070 */
[----:B------:R-:W-:-:S04]  /*64cd0*/  IMAD.MOV.U32 R250, RZ, RZ, c[0x0][0x18c] ;  /* 0x00006300fffa7624 */ /* 0x000fc800078e00ff */
[----:B------:R-:W-:-:S04]  /*64ce0*/  IMAD.SHL.U32 R250, R250, 0x40, RZ ;  /* 0x00000040fafa7824 */ /* 0x000fc800078e00ff */
[----:B------:R-:W-:Y:S01]  /*64cf0*/  IMAD.SHL.U32 R250, R250, 0x4, RZ ;  /* 0x00000004fafa7824 */ /* 0x000fe200078e00ff */
[----:B------:R-:W-:Y:S01]  /*64d00*/  IADD3 R20, P5, R20, R24, RZ ;  /* 0x0000001814147210 */ /* 0x000fe20007fbe0ff */
[----:B------:R-:W-:-:S04]  /*64d10*/  IMAD.X R17, R17, 0x1, R0, P4 ;  /* 0x0000000111117824 */ /* 0x000fc800020e0600 */
[----:B------:R-:W-:Y:S01]  /*64d20*/  STL [R1+0x1d68], R20 ;  /* 0x001d681401007387 */ /* 0x000fe20000100800 */
[----:B------:R-:W-:-:S03]  /*64d30*/  IMAD.X R21, R21, 0x1, R0, P5 ;  /* 0x0000000115157824 */ /* 0x000fc600028e0600 */
[----:B------:R1:W-:Y:S01]  /*64d40*/  STL [R1+0x1f98], R17 ;  /* 0x001f981101007387 */ /* 0x0003e20000100800 */
[----:B------:R-:W-:Y:S01]  /*64d50*/  IMAD.MOV.U32 R7, RZ, RZ, R17 ;  /* 0x000000ffff077224 */ /* 0x000fe200078e0011 */
[-C--:B------:R-:W-:Y:S02]  /*64d60*/  IADD3 R12, P1, R12, R24.reuse, RZ ;  /* 0x000000180c0c7210 */ /* 0x080fe40007f3e0ff */
[----:B------:R-:W3:Y:S04]  /*64d70*/  LDL.LU.64 R14, [R1+0x1d28] ;  /* 0x001d2800010e7983 */ /* 0x000ee80000300a00 */
[----:B------:R1:W-:Y:S04]  /*64d80*/  LDGSTS.E [R4+0x41c00], [R6.64], P2 ;  /* 0x41c0000006047fae */ /* 0x0003e80009121844 */
[----:B-1----:R-:W3:Y:S01]  /*64d90*/  LDL.LU.64 R16, [R1+0x1d20] ;  /* 0x001d200001107983 */ /* 0x002ee20000300a00 */
[----:B------:R-:W-:-:S03]  /*64da0*/  IADD3 R10, P4, R10, R24, RZ ;  /* 0x000000180a0a7210 */ /* 0x000fc60007f9e0ff */
[----:B------:R-:W-:Y:S04]  /*64db0*/  STL [R1+0x1f9c], R12 ;  /* 0x001f9c0c01007387 */ /* 0x000fe80000100800 */
[----:B------:R1:W-:Y:S01]  /*64dc0*/  STL [R1+0x1d64], R21 ;  /* 0x001d641501007387 */ /* 0x0003e20000100800 */
[----:B------:R-:W-:Y:S02]  /*64dd0*/  IMAD.X R13, R13, 0x1, R0, P1 ;  /* 0x000000010d0d7824 */ /* 0x000fe400008e0600 */
[----:B------:R-:W-:Y:S01]  /*64de0*/  IMAD.MOV.U32 R6, RZ, RZ, R20 ;  /* 0x000000ffff067224 */ /* 0x000fe200078e0014 */
[----:B------:R-:W3:Y:S01]  /*64df0*/  LDL.LU.64 R18, [R1+0x1d18] ;  /* 0x001d180001127983 */ /* 0x000ee20000300a00 */
[----:B------:R-:W-:-:S03]  /*64e00*/  IMAD.MOV.U32 R7, RZ, RZ, R21 ;  /* 0x000000ffff077224 */ /* 0x000fc600078e0015 */
[----:B------:R-:W-:Y:S04]  /*64e10*/  STL [R1+0x1d88], R10 ;  /* 0x001d880a01007387 */ /* 0x000fe80000100800 */
[----:B-1----:R-:W3:Y:S04]  /*64e20*/  LDL.LU.64 R20, [R1+0x1d10] ;  /* 0x001d100001147983 */ /* 0x002ee80000300a00 */
[----:B------:R-:W-:Y:S04]  /*64e30*/  STL [R1+0x1f90], R13 ;  /* 0x001f900d01007387 */ /* 0x000fe80000100800 */
[----:B------:R-:W3:Y:S04]  /*64e40*/  LDL.LU.64 R22, [R1+0x1d08] ;  /* 0x001d080001167983 */ /* 0x000ee80000300a00 */
[----:B------:R1:W-:Y:S04]  /*64e50*/  LDGSTS.E [R4+0x41e00], [R6.64], P2 ;  /* 0x41e0000006047fae */ /* 0x0003e80009121844 */
[----:B------:R-:W3:Y:S04]  /*64e60*/  LDL.LU.64 R24, [R1+0x1d00] ;  /* 0x001d000001187983 */ /* 0x000ee80000300a00 */
[----:B------:R-:W3:Y:S01]  /*64e70*/  LDL.LU.64 R26, [R1+0x1cf8] ;  /* 0x001cf800011a7983 */ /* 0x000ee20000300a00 */
[----:B-1----:R-:W-:-:S02]  /*64e80*/  IMAD.MOV.U32 R6, RZ, RZ, R12 ;  /* 0x000000ffff067224 */ /* 0x002fc400078e000c */
[----:B------:R-:W-:-:S05]  /*64e90*/  IMAD.MOV.U32 R7, RZ, RZ, R13 ;  /* 0x000000ffff077224 */ /* 0x000fca00078e000d */
[----:B------:R1:W-:Y:S02]  /*64ea0*/  LDGSTS.E [R4+0x42c00], [R6.64], P3 ;  /* 0x42c0000006047fae */ /* 0x0003e40009921844 */
[----:B-1----:R-:W-:Y:S02]  /*64eb0*/  IMAD.MOV.U32 R6, RZ, RZ, R10 ;  /* 0x000000ffff067224 */ /* 0x002fe400078e000a */
[----:B--2---:R-:W-:-:S05]  /*64ec0*/  IMAD.X R11, R11, 0x1, R0, P4 ;  /* 0x000000010b0b7824 */ /* 0x004fca00020e0600 */
[----:B------:R-:W-:Y:S01]  /*64ed0*/  STL [R1+0x1d84], R11 ;  /* 0x001d840b01007387 */ /* 0x000fe20000100800 */
[----:B------:R-:W-:-:S03]  /*64ee0*/  MOV R7, R11 ;  /* 0x0000000b00077202 */ /* 0x000fc60000000f00 */
[----:B------:R-:W2:Y:S04]  /*64ef0*/  LDL.LU.64 R28, [R1+0x1cf0] ;  /* 0x001cf000011c7983 */ /* 0x000ea80000300a00 */
[----:B------:R-:W2:Y:S04]  /*64f00*/  LDL.LU.64 R30, [R1+0x1ce8] ;  /* 0x001ce800011e7983 */ /* 0x000ea80000300a00 */
[----:B------:R4:W-:Y:S04]  /*64f10*/  LDGSTS.E [R4+0x42e00], [R6.64], P3 ;  /* 0x42e0000006047fae */ /* 0x0009e80009921844 */
[----:B------:R-:W2:Y:S04]  /*64f20*/  LDL.LU.64 R32, [R1+0x1ce0] ;  /* 0x001ce00001207983 */ /* 0x000ea80000300a00 */
[----:B------:R-:W2:Y:S01]  /*64f30*/  LDL.LU.64 R34, [R1+0x1cd8] ;  /* 0x001cd80001227983 */ /* 0x000ea20000300a00 */
[----:B----4-:R-:W-:-:S05]  /*64f40*/  IADD3 R6, P2, R8, R250, RZ ;  /* 0x000000fa08067210 */ /* 0x010fca0007f5e0ff */
[----:B------:R1:W-:Y:S04]  /*64f50*/  STL [R1+0xa7c], R6 ;  /* 0x000a7c0601007387 */ /* 0x0003e80000100800 */
[----:B------:R-:W4:Y:S04]  /*64f60*/  LDL.LU.64 R36, [R1+0x1cd0] ;  /* 0x001cd00001247983 */ /* 0x000f280000300a00 */
[----:B------:R-:W4:Y:S04]  /*64f70*/  LDL.LU.64 R38, [R1+0x1cc8] ;  /* 0x001cc80001267983 */ /* 0x000f280000300a00 */
[----:B------:R-:W4:Y:S04]  /*64f80*/  LDL.LU.64 R40, [R1+0x1cc0] ;  /* 0x001cc00001287983 */ /* 0x000f280000300a00 */
[----:B------:R-:W4:Y:S04]  /*64f90*/  LDL.LU.64 R42, [R1+0x1cb8] ;  /* 0x001cb800012a7983 */ /* 0x000f280000300a00 */
[----:B------:R-:W4:Y:S04]  /*64fa0*/  LDL.LU.64 R44, [R1+0x1cb0] ;  /* 0x001cb000012c7983 */ /* 0x000f280000300a00 */
[----:B------:R-:W4:Y:S04]  /*64fb0*/  LDL.LU.64 R46, [R1+0x1ca8] ;  /* 0x001ca800012e7983 */ /* 0x000f280000300a00 */
[----:B-1----:R-:W4:Y:S01]  /*64fc0*/  LDL.LU.64 R6, [R1+0x1ca0] ;  /* 0x001ca00001067983 */ /* 0x002f220000300a00 */
[----:B------:R-:W-:-:S03]  /*64fd0*/  IMAD.X R8, R9, 0x1, R2, P2 ;  /* 0x0000000109087824 */ /* 0x000fc600010e0602 */
[----:B------:R-:W4:Y:S04]  /*64fe0*/  LDL.LU.64 R52, [R1+0x1c98] ;  /* 0x001c980001347983 */ /* 0x000f280000300a00 */
[----:B------:R-:W4:Y:S04]  /*64ff0*/  LDL.LU.64 R56, [R1+0x1c90] ;  /* 0x001c900001387983 */ /* 0x000f280000300a00 */
[----:B------:R-:W4:Y:S04]  /*65000*/  LDL.LU.64 R60, [R1+0x1c88] ;  /* 0x001c8800013c7983 */ /* 0x000f280000300a00 */
[----:B------:R-:W4:Y:S04]  /*65010*/  LDL.LU.64 R64, [R1+0x1c80] ;  /* 0x001c800001407983 */ /* 0x000f280000300a00 */
[----:B------:R-:W4:Y:S04]  /*65020*/  LDL.LU.64 R78, [R1+0x1c78] ;  /* 0x001c7800014e7983 */ /* 0x000f280000300a00 */
[----:B------:R-:W4:Y:S01]  /*65030*/  LDL.LU.64 R86, [R1+0x1c70] ;  /* 0x001c700001567983 */ /* 0x000f220000300a00 */
[----:B---3--:R-:W-:-:S03]  /*65040*/  IADD3 R10, P3, R14, R250, RZ ;  /* 0x000000fa0e0a7210 */ /* 0x008fc60007f7e0ff */
[----:B------:R-:W3:Y:S01]  /*65050*/  LDL.LU.64 R82, [R1+0x1c68] ;  /* 0x001c680001527983 */ /* 0x000ee20000300a00 */
[-C--:B------:R-:W-:Y:S01]  /*65060*/  IADD3 R12, P2, R16, R250.reuse, RZ ;  /* 0x000000fa100c7210 */ /* 0x080fe20007f5e0ff */
[--C-:B------:R-:W-:Y:S02]  /*65070*/  IMAD.X R9, R15, 0x1, R2.reuse, P3 ;  /* 0x000000010f097824 */ /* 0x100fe400018e0602 */
[----:B------:R-:W3:Y:S02]  /*65080*/  LDL.LU.64 R84, [R1+0x1c60] ;  /* 0x001c600001547983 */ /* 0x000ee40000300a00 */
[----:B------:R-:W-:Y:S02]  /*65090*/  IMAD.X R11, R17, 0x1, R2, P2 ;  /* 0x00000001110b7824 */ /* 0x000fe400010e0602 */
[----:B------:R-:W3:Y:S04]  /*650a0*/  LDL.LU.64 R68, [R1+0x1c58] ;  /* 0x001c580001447983 */ /* 0x000ee80000300a00 */
[----:B------:R-:W3:Y:S01]  /*650b0*/  LDL.LU.64 R70, [R1+0x1c50] ;  /* 0x001c500001467983 */ /* 0x000ee20000300a00 */
[----:B------:R-:W-:-:S03]  /*650c0*/  IADD3 R14, P3, R18, R250, RZ ;  /* 0x000000fa120e7210 */ /* 0x000fc60007f7e0ff */
[----:B------:R-:W3:Y:S01]  /*650d0*/  LDL.LU.64 R74, [R1+0x1c48] ;  /* 0x001c4800014a7983 */ /* 0x000ee20000300a00 */
[-C--:B------:R-:W-:Y:S01]  /*650e0*/  IADD3 R16, P2, R20, R250.reuse, RZ ;  /* 0x000000fa14107210 */ /* 0x080fe20007f5e0ff */
[--C-:B------:R-:W-:Y:S02]  /*650f0*/  IMAD.X R13, R19, 0x1, R2.reuse, P3 ;  /* 0x00000001130d7824 */ /* 0x100fe400018e0602 */
[----:B------:R-:W3:Y:S02]  /*65100*/  LDL.LU.64 R72, [R1+0x1c40] ;  /* 0x001c400001487983 */ /* 0x000ee40000300a00 */
[----:B------:R-:W-:Y:S01]  /*65110*/  IMAD.X R15, R21, 0x1, R2, P2 ;  /* 0x00000001150f7824 */ /* 0x000fe200010e0602 */
[-C--:B------:R-:W-:Y:S02]  /*65120*/  IADD3 R18, P3, R22, R250.reuse, RZ ;  /* 0x000000fa16127210 */ /* 0x080fe40007f7e0ff */
[----:B------:R-:W-:-:S03]  /*65130*/  IADD3 R20, P2, R24, R250, RZ ;  /* 0x000000fa18147210 */ /* 0x000fc60007f5e0ff */
[--C-:B------:R-:W-:Y:S02]  /*65140*/  IMAD.X R17, R23, 0x1, R2.reuse, P3 ;  /* 0x0000000117117824 */ /* 0x100fe400018e0602 */
[----:B------:R-:W-:Y:S01]  /*65150*/  IMAD.X R19, R25, 0x1, R2, P2 ;  /* 0x0000000119137824 */ /* 0x000fe200010e0602 */
[----:B------:R-:W-:-:S05]  /*65160*/  IADD3 R22, P3, R26, R250, RZ ;  /* 0x000000fa1a167210 */ /* 0x000fca0007f7e0ff */
[----:B------:R-:W-:Y:S01]  /*65170*/  IMAD.X R21, R27, 0x1, R2, P3 ;  /* 0x000000011b157824 */ /* 0x000fe200018e0602 */
[----:B--2---:R-:W-:-:S05]  /*65180*/  IADD3 R24, P2, R28, R250, RZ ;  /* 0x000000fa1c187210 */ /* 0x004fca0007f5e0ff */
[----:B------:R-:W-:Y:S01]  /*65190*/  IMAD.X R23, R29, 0x1, R2, P2 ;  /* 0x000000011d177824 */ /* 0x000fe200010e0602 */
[-C--:B------:R-:W-:Y:S02]  /*651a0*/  IADD3 R26, P3, R30, R250.reuse, RZ ;  /* 0x000000fa1e1a7210 */ /* 0x080fe40007f7e0ff */
[----:B------:R-:W-:-:S03]  /*651b0*/  IADD3 R28, P2, R32, R250, RZ ;  /* 0x000000fa201c7210 */ /* 0x000fc60007f5e0ff */
[--C-:B------:R-:W-:Y:S02]  /*651c0*/  IMAD.X R25, R31, 0x1, R2.reuse, P3 ;  /* 0x000000011f197824 */ /* 0x100fe400018e0602 */
[----:B------:R-:W-:Y:S01]  /*651d0*/  IMAD.X R27, R33, 0x1, R2, P2 ;  /* 0x00000001211b7824 */ /* 0x000fe200010e0602 */
[----:B------:R-:W-:-:S05]  /*651e0*/  IADD3 R30, P3, R34, R250, RZ ;  /* 0x000000fa221e7210 */ /* 0x000fca0007f7e0ff */
[----:B------:R-:W-:Y:S01]  /*651f0*/  IMAD.X R29, R35, 0x1, R2, P3 ;  /* 0x00000001231d7824 */ /* 0x000fe200018e0602 */
[----:B----4-:R-:W-:-:S05]  /*65200*/  IADD3 R32, P2, R36, R250, RZ ;  /* 0x000000fa24207210 */ /* 0x010fca0007f5e0ff */
[--C-:B------:R-:W-:Y:S01]  /*65210*/  IMAD.X R31, R37, 0x1, R2.reuse, P2 ;  /* 0x00000001251f7824 */ /* 0x100fe200010e0602 */
[-C--:B------:R-:W-:Y:S02]  /*65220*/  IADD3 R36, P2, R40, R250.reuse, RZ ;  /* 0x000000fa28247210 */ /* 0x080fe40007f5e0ff */
[----:B------:R-:W-:Y:S02]  /*65230*/  IADD3 R34, P3, R38, R250, RZ ;  /* 0x000000fa26227210 */ /* 0x000fe40007f7e0ff */
[----:B------:R-:W-:Y:S02]  /*65240*/  IADD3.X R35, R41, R2, RZ, P2, !PT ;  /* 0x0000000229237210 */ /* 0x000fe400017fe4ff */
[-C--:B------:R-:W-:Y:S01]  /*65250*/  IADD3 R40, P2, R44, R250.reuse, RZ ;  /* 0x000000fa2c287210 */ /* 0x080fe20007f5e0ff */
[----:B------:R-:W-:Y:S01]  /*65260*/  IMAD.X R33, R39, 0x1, R2, P3 ;  /* 0x0000000127217824 */ /* 0x000fe200018e0602 */
[----:B------:R-:W-:-:S03]  /*65270*/  IADD3 R38, P3, R42, R250, RZ ;  /* 0x000000fa2a267210 */ /* 0x000fc60007f7e0ff */
[--C-:B------:R-:W-:Y:S01]  /*65280*/  IMAD.X R39, R45, 0x1, R2.reuse, P2 ;  /* 0x000000012d277824 */ /* 0x100fe200010e0602 */
[----:B------:R-:W-:Y:S01]  /*65290*/  IADD3 R44, P2, R6, R250, RZ ;  /* 0x000000fa062c7210 */ /* 0x000fe20007f5e0ff */
[----:B------:R-:W-:-:S04]  /*652a0*/  IMAD.X R37, R43, 0x1, R2, P3 ;  /* 0x000000012b257824 */ /* 0x000fc800018e0602 */
[----:B------:R-:W-:Y:S02]  /*652b0*/  IMAD.X R43, R7, 0x1, R2, P2 ;  /* 0x00000001072b7824 */ /* 0x000fe400010e0602 */
[----:B------:R-:W2:Y:S04]  /*652c0*/  LDL.LU.64 R6, [R1+0x19a0] ;  /* 0x0019a00001067983 */ /* 0x000ea80000300a00 */
[----:B------:R-:W4:Y:S04]  /*652d0*/  LDL.LU.64 R76, [R1+0x1948] ;  /* 0x00194800014c7983 */ /* 0x000f280000300a00 */
[----:B------:R-:W4:Y:S01]  /*652e0*/  LDL.LU.64 R80, [R1+0x1c38] ;  /* 0x001c380001507983 */ /* 0x000f220000300a00 */
[----:B------:R-:W-:-:S02]  /*652f0*/  IADD3 R42, P3, R46, R250, RZ ;  /* 0x000000fa2e2a7210 */ /* 0x000fc40007f7e0ff */
[----:B------:R-:W-:-:S03]  /*65300*/  IADD3 R48, P2, R56, R250, RZ ;  /* 0x000000fa38307210 */ /* 0x000fc60007f5e0ff */
[--C-:B------:R-:W-:Y:S01]  /*65310*/  IMAD.X R41, R47, 0x1, R2.reuse, P3 ;  /* 0x000000012f297824 */ /* 0x100fe200018e0602 */
[-C--:B------:R-:W-:Y:S01]  /*65320*/  IADD3 R46, P3, R52, R250.reuse, RZ ;  /* 0x000000fa342e7210 */ /* 0x080fe20007f7e0ff */
[----:B------:R-:W-:Y:S01]  /*65330*/  IMAD.X R47, R57, 0x1, R2, P2 ;  /* 0x00000001392f7824 */ /* 0x000fe200010e0602 */
[----:B------:R-:W-:-:S03]  /*65340*/  IADD3 R56, P2, R64, R250, RZ ;  /* 0x000000fa40387210 */ /* 0x000fc60007f5e0ff */
[--C-:B------:R-:W-:Y:S01]  /*65350*/  IMAD.X R45, R53, 0x1, R2.reuse, P3 ;  /* 0x00000001352d7824 */ /* 0x100fe200018e0602 */
[----:B------:R-:W-:Y:S01]  /*65360*/  IADD3 R52, P3, R60, R250, RZ ;  /* 0x000000fa3c347210 */ /* 0x000fe20007f7e0ff */
[----:B------:R-:W-:Y:S01]  /*65370*/  IMAD.X R53, R65, 0x1, R2, P2 ;  /* 0x0000000141357824 */ /* 0x000fe200010e0602 */
[----:B------:R-:W-:-:S03]  /*65380*/  ISETP.GT.AND P1, PT, R3, 0xf, PT ;  /* 0x0000000f0300780c */ /* 0x000fc60003f24270 */
[--C-:B------:R-:W-:Y:S01]  /*65390*/  IMAD.X R49, R61, 0x1, R2.reuse, P3 ;  /* 0x000000013d317824 */ /* 0x100fe200018e0602 */
[-C--:B------:R-:W-:Y:S02]  /*653a0*/  IADD3 R60, P3, R78, R250.reuse, RZ ;  /* 0x000000fa4e3c7210 */ /* 0x080fe40007f7e0ff */
[-C--:B------:R-:W-:Y:S02]  /*653b0*/  IADD3 R64, P2, R86, R250.reuse, RZ ;  /* 0x000000fa56407210 */ /* 0x080fe40007f5e0ff */
[----:B------:R-:W-:Y:S01]  /*653c0*/  SEL R5, RZ, 0x4, !P1 ;  /* 0x00000004ff057807 */ /* 0x000fe20004800000 */
[--C-:B------:R-:W-:Y:S01]  /*653d0*/  IMAD.X R57, R79, 0x1, R2.reuse, P3 ;  /* 0x000000014f397824 */ /* 0x100fe200018e0602 */
[-C--:B---3--:R-:W-:Y:S01]  /*653e0*/  IADD3 R236, P3, R82, R250.reuse, RZ ;  /* 0x000000fa52ec7210 */ /* 0x088fe20007f7e0ff */
[--C-:B------:R-:W-:Y:S01]  /*653f0*/  IMAD.X R61, R87, 0x1, R2.reuse, P2 ;  /* 0x00000001573d7824 */ /* 0x100fe200010e0602 */
[-C--:B------:R-:W-:Y:S01]  /*65400*/  IADD3 R238, P2, R84, R250.reuse, RZ ;  /* 0x000000fa54ee7210 */ /* 0x080fe20007f5e0ff */
[----:B------:R-:W3:Y:S01]  /*65410*/  LDL.LU.64 R78, [R1+0x19a8] ;  /* 0x0019a800014e7983 */ /* 0x000ee20000300a00 */
[----:B------:R-:W-:Y:S01]  /*65420*/  SEL R5, R5, RZ, !P0 ;  /* 0x000000ff05057207 */ /* 0x000fe20004000000 */
[--C-:B------:R-:W-:Y:S01]  /*65430*/  IMAD.X R65, R83, 0x1, R2.reuse, P3 ;  /* 0x0000000153417824 */ /* 0x100fe200018e0602 */
[-C--:B------:R-:W-:Y:S01]  /*65440*/  IADD3 R252, P3, R68, R250.reuse, RZ ;  /* 0x000000fa44fc7210 */ /* 0x080fe20007f7e0ff */
[--C-:B------:R-:W-:Y:S01]  /*65450*/  IMAD.X R237, R85, 0x1, R2.reuse, P2 ;  /* 0x0000000155ed7824 */ /* 0x100fe200010e0602 */
[----:B------:R-:W-:Y:S01]  /*65460*/  ISETP.NE.U32.AND P1, PT, R5, RZ, PT ;  /* 0x000000ff0500720c */ /* 0x000fe20003f25070 */
[----:B------:R-:W3:Y:S01]  /*65470*/  LDL.LU.64 R82, [R1+0x1950] ;  /* 0x0019500001527983 */ /* 0x000ee20000300a00 */
[-C--:B------:R-:W-:Y:S01]  /*65480*/  IADD3 R5, P2, R70, R250.reuse, RZ ;  /* 0x000000fa46057210 */ /* 0x080fe20007f5e0ff */
[----:B------:R-:W-:Y:S01]  /*65490*/  IMAD.X R239, R69, 0x1, R2, P3 ;  /* 0x0000000145ef7824 */ /* 0x000fe200018e0602 */
[-C--:B------:R-:W-:Y:S01]  /*654a0*/  IADD3 R85, P3, R74, R250.reuse, RZ ;  /* 0x000000fa4a557210 */ /* 0x080fe20007f7e0ff */
[----:B------:R-:W3:Y:S04]  /*654b0*/  LDL.LU.64 R68, [R1+0x1c30] ;  /* 0x001c300001447983 */ /* 0x000ee80000300a00 */
[----:B------:R1:W-:Y:S01]  /*654c0*/  STL [R1+0x824], R5 ;  /* 0x0008240501007387 */ /* 0x0003e20000100800 */
[----:B------:R-:W-:-:S03]  /*654d0*/  IADD3 R84, P4, R72, R250, RZ ;  /* 0x000000fa48547210 */ /* 0x000fc60007f9e0ff */
[----:B------:R-:W-:Y:S01]  /*654e0*/  STL [R1+0xa70], R85 ;  /* 0x000a705501007387 */ /* 0x000fe20000100800 */
[----:B-1----:R-:W-:-:S03]  /*654f0*/  IMAD.X R5, R71, 0x1, R2, P2 ;  /* 0x0000000147057824 */ /* 0x002fc600010e0602 */
[----:B------:R-:W3:Y:S04]  /*65500*/  LDL.LU.64 R70, [R1+0x1a10] ;  /* 0x001a100001467983 */ /* 0x000ee80000300a00 */
[----:B------:R1:W-:Y:S04]  /*65510*/  STL [R1+0x820], R5 ;  /* 0x0008200501007387 */ /* 0x0003e80000100800 */
[----:B------:R1:W-:Y:S02]  /*65520*/  STL [R1+0xa78], R84 ;  /* 0x000a785401007387 */ /* 0x0003e40000100800 */
[----:B-1----:R-:W-:-:S02]  /*65530*/  IADD3.X R5, R75, R2, RZ, P3, !PT ;  /* 0x000000024b057210 */ /* 0x002fc40001ffe4ff */
[----:B------:R-:W3:Y:S04]  /*65540*/  LDL.LU.64 R84, [R1+0x1958] ;  /* 0x0019580001547983 */ /* 0x000ee80000300a00 */
[----:B------:R1:W-:Y:S02]  /*65550*/  STL [R1+0x828], R5 ;  /* 0x0008280501007387 */ /* 0x0003e40000100800 */
[----:B-1----:R-:W-:Y:S01]  /*65560*/  IMAD.X R5, R73, 0x1, R2, P4 ;  /* 0x0000000149057824 */ /* 0x002fe200020e0602 */
[-C--:B--2---:R-:W-:Y:S02]  /*65570*/  IADD3 R176, P2, R6, R250.reuse, RZ ;  /* 0x000000fa06b07210 */ /* 0x084fe40007f5e0ff */
[----:B----4-:R-:W-:-:S03]  /*65580*/  IADD3 R179, P3, R76, R250, RZ ;  /* 0x000000fa4cb37210 */ /* 0x010fc60007f7e0ff */
[----:B------:R-:W-:Y:S04]  /*65590*/  STL [R1+0x2848], R176 ;  /* 0x002848b001007387 */ /* 0x000fe80000100800 */
[----:B------:R-:W2:Y:S01]  /*655a0*/  LDL.LU.64 R74, [R1+0x1c28] ;  /* 0x001c2800014a7983 */ /* 0x000ea20000300a00 */
[----:B------:R-:W-:-:S03]  /*655b0*/  IMAD.X R177, R7, 0x1, R2, P2 ;  /* 0x0000000107b17824 */ /* 0x000fc600010e0602 */
[----:B------:R1:W-:Y:S04]  /*655c0*/  STL [R1+0xa74], R5 ;  /* 0x000a740501007387 */ /* 0x0003e80000100800 */
[----:B------:R-:W-:Y:S04]  /*655d0*/  STL [R1+0x284c], R179 ;  /* 0x00284cb301007387 */ /* 0x000fe80000100800 */
[----:B------:R-:W4:Y:S01]  /*655e0*/  LDL.LU.64 R72, [R1+0x1a28] ;  /* 0x001a280001487983 */ /* 0x000f220000300a00 */
[----:B-1----:R-:W-:-:S03]  /*655f0*/  IADD3 R5, P2, R80, R250, RZ ;  /* 0x000000fa50057210 */ /* 0x002fc60007f5e0ff */
[----:B------:R-:W-:Y:S01]  /*65600*/  STL [R1+0x2850], R177 ;  /* 0x002850b101007387 */ /* 0x000fe20000100800 */
[----:B------:R-:W-:-:S03]  /*65610*/  IMAD.X R178, R77, 0x1, R2, P3 ;  /* 0x000000014db27824 */ /* 0x000fc600018e0602 */
[----:B------:R-:W4:Y:S04]  /*65620*/  LDL.LU.64 R6, [R1+0x1960] ;  /* 0x0019600001067983 */ /* 0x000f280000300a00 */
[----:B------:R1:W-:Y:S04]  /*65630*/  STL [R1+0xaa4], R5 ;  /* 0x000aa40501007387 */ /* 0x0003e80000100800 */
[----:B------:R-:W4:Y:S01]  /*65640*/  LDL.LU.64 R76, [R1+0x1c20] ;  /* 0x001c2000014c7983 */ /* 0x000f220000300a00 */
[----:B---3--:R-:W-:-:S03]  /*65650*/  IADD3 R114, P3, R78, R250, RZ ;  /* 0x000000fa4e727210 */ /* 0x008fc60007f7e0ff */
[----:B------:R-:W-:Y:S01]  /*65660*/  STL [R1+0x2854], R178 ;  /* 0x002854b201007387 */ /* 0x000fe20000100800 */
[--C-:B-1----:R-:W-:Y:S01]  /*65670*/  IMAD.X R5, R81, 0x1, R2.reuse, P2 ;  /* 0x0000000151057824 */ /* 0x102fe200010e0602 */
[----:B------:R-:W-:Y:S02]  /*65680*/  IADD3 R181, P2, R82, R250, RZ ;  /* 0x000000fa52b57210 */ /* 0x000fe40007f5e0ff */
[----:B------:R-:W-:Y:S01]  /*65690*/  STL [R1+0x2858], R114 ;  /* 0x0028587201007387 */ /* 0x000fe20000100800 */
[----:B------:R-:W-:-:S03]  /*656a0*/  IMAD.X R113, R79, 0x1, R2, P3 ;  /* 0x000000014f717824 */ /* 0x000fc600018e0602 */
[----:B------:R-:W3:Y:S04]  /*656b0*/  LDL.LU.64 R80, [R1+0x1a50] ;  /* 0x001a500001507983 */ /* 0x000ee80000300a00 */
[----:B------:R1:W-:Y:S01]  /*656c0*/  STL [R1+0xaa0], R5 ;  /* 0x000aa00501007387 */ /* 0x0003e20000100800 */
[----:B------:R-:W-:-:S03]  /*656d0*/  IMAD.X R180, R83, 0x1, R2, P2 ;  /* 0x0000000153b47824 */ /* 0x000fc600010e0602 */
[----:B------:R-:W-:Y:S04]  /*656e0*/  STL [R1+0x285c], R181 ;  /* 0x00285cb501007387 */ /* 0x000fe80000100800 */
[----:B------:R-:W3:Y:S01]  /*656f0*/  LDL.LU.64 R78, [R1+0x1968] ;  /* 0x00196800014e7983 */ /* 0x000ee20000300a00 */
[----:B-1----:R-:W-:-:S03]  /*65700*/  IADD3 R5, P3, R68, R250, RZ ;  /* 0x000000fa44057210 */ /* 0x002fc60007f7e0ff */
[----:B------:R-:W-:Y:S01]  /*65710*/  STL [R1+0x2860], R113 ;  /* 0x0028607101007387 */ /* 0x000fe20000100800 */
[----:B------:R-:W-:-:S03]  /*65720*/  IADD3 R116, P2, R70, R250, RZ ;  /* 0x000000fa46747210 */ /* 0x000fc60007f5e0ff */
[----:B------:R-:W3:Y:S04]  /*65730*/  LDL.LU.64 R82, [R1+0x1c18] ;  /* 0x001c180001527983 */ /* 0x000ee80000300a00 */
[----:B------:R1:W-:Y:S01]  /*65740*/  STL [R1+0xaac], R5 ;  /* 0x000aac0501007387 */ /* 0x0003e20000100800 */
[----:B------:R-:W-:-:S03]  /*65750*/  IMAD.X R115, R71, 0x1, R2, P2 ;  /* 0x0000000147737824 */ /* 0x000fc600010e0602 */
[----:B------:R2:W-:Y:S01]  /*65760*/  STL [R1+0x2864], R180 ;  /* 0x002864b401007387 */ /* 0x0005e20000100800 */
[--C-:B-1----:R-:W-:Y:S01]  /*65770*/  IMAD.X R5, R69, 0x1, R2.reuse, P3 ;  /* 0x0000000145057824 */ /* 0x102fe200018e0602 */
[----:B------:R-:W-:Y:S02]  /*65780*/  IADD3 R183, P3, R84, R250, RZ ;  /* 0x000000fa54b77210 */ /* 0x000fe40007f7e0ff */
[----:B------:R1:W-:Y:S04]  /*65790*/  STL [R1+0x2868], R116 ;  /* 0x0028687401007387 */ /* 0x0003e80000100800 */
[----:B------:R-:W3:Y:S01]  /*657a0*/  LDL.LU.64 R68, [R1+0x1a68] ;  /* 0x001a680001447983 */ /* 0x000ee20000300a00 */
[----:B------:R-:W-:-:S03]  /*657b0*/  IMAD.X R182, R85, 0x1, R2, P3 ;  /* 0x0000000155b67824 */ /* 0x000fc600018e0602 */
[----:B------:R-:W-:Y:S04]  /*657c0*/  STL [R1+0xaa8], R5 ;  /* 0x000aa80501007387 */ /* 0x000fe80000100800 */
[----:B------:R-:W3:Y:S04]  /*657d0*/  LDL.LU.64 R70, [R1+0x1970] ;  /* 0x0019700001467983 */ /* 0x000ee80000300a00 */
[----:B------:R-:W-:Y:S01]  /*657e0*/  STL.64 [R1+0x2870], R182 ;  /* 0x002870b601007387 */ /* 0x000fe20000100a00 */
[----:B--2---:R-:W-:-:S05]  /*657f0*/  IADD3 R180, P2, R74, R250, RZ ;  /* 0x000000fa4ab47210 */ /* 0x004fca0007f5e0ff */
[----:B-1----:R-:W-:Y:S02]  /*65800*/  IMAD.X R116, R75, 0x1, R2, P2 ;  /* 0x000000014b747824 */ /* 0x002fe400010e0602 */
[----:B------:R-:W2:Y:S01]  /*65810*/  LDL.LU.64 R74, [R1+0x1c10] ;  /* 0x001c1000014a7983 */ /* 0x000ea20000300a00 */
[----:B----4-:R-:W-:-:S05]  /*65820*/  IADD3 R118, P3, R72, R250, RZ ;  /* 0x000000fa48767210 */ /* 0x010fca0007f7e0ff */
[----:B------:R-:W-:Y:S02]  /*65830*/  IMAD.X R117, R73, 0x1, R2, P3 ;  /* 0x0000000149757824 */ /* 0x000fe400018e0602 */
[----:B------:R-:W4:Y:S01]  /*65840*/  LDL.LU.64 R72, [R1+0x1a70] ;  /* 0x001a700001487983 */ /* 0x000f220000300a00 */
[----:B------:R-:W-:-:S03]  /*65850*/  IADD3 R185, P2, R6, R250, RZ ;  /* 0x000000fa06b97210 */ /* 0x000fc60007f5e0ff */
[----:B------:R-:W-:Y:S01]  /*65860*/  STL.64 [R1+0x2878], R116 ;  /* 0x0028787401007387 */ /* 0x000fe20000100a00 */
[----:B------:R-:W-:Y:S01]  /*65870*/  IADD3 R181, P3, R76, R250, RZ ;  /* 0x000000fa4cb57210 */ /* 0x000fe20007f7e0ff */
[----:B------:R-:W-:-:S04]  /*65880*/  IMAD.X R184, R7, 0x1, R2, P2 ;  /* 0x0000000107b87824 */ /* 0x000fc800010e0602 */
[----:B------:R-:W-:Y:S04]  /*65890*/  STL.64 [R1+0x2880], R180 ;  /* 0x002880b401007387 */ /* 0x000fe80000100a00 */
[----:B------:R-:W4:Y:S01]  /*658a0*/  LDL.LU.64 R6, [R1+0x1978] ;  /* 0x0019780001067983 */ /* 0x000f220000300a00 */
[----:B---3--:R-:W-:-:S03]  /*658b0*/  IADD3 R120, P2, R80, R250, RZ ;  /* 0x000000fa50787210 */ /* 0x008fc60007f5e0ff */
[----:B------:R-:W-:Y:S01]  /*658c0*/  STL.64 [R1+0x2888], R184 ;  /* 0x002888b801007387 */ /* 0x000fe20000100a00 */
[--C-:B------:R-:W-:Y:S02]  /*658d0*/  IMAD.X R113, R77, 0x1, R2.reuse, P3 ;  /* 0x000000014d717824 */ /* 0x100fe400018e0602 */
[----:B------:R-:W-:Y:S01]  /*658e0*/  IMAD.X R119, R81, 0x1, R2, P2 ;  /* 0x0000000151777824 */ /* 0x000fe200010e0602 */
[----:B------:R-:W3:Y:S01]  /*658f0*/  LDL.LU.64 R76, [R1+0x1c08] ;  /* 0x001c0800014c7983 */ /* 0x000ee20000300a00 */
[----:B------:R-:W-:-:S03]  /*65900*/  IADD3 R187, P3, R78, R250, RZ ;  /* 0x000000fa4ebb7210 */ /* 0x000fc60007f7e0ff */
[----:B------:R-:W-:Y:S01]  /*65910*/  STL.64 [R1+0x2890], R118 ;  /* 0x0028907601007387 */ /* 0x000fe20000100a00 */
[----:B------:R-:W-:-:S03]  /*65920*/  IADD3.X R186, R79, R2, RZ, P3, !PT ;  /* 0x000000024fba7210 */ /* 0x000fc60001ffe4ff */
[----:B------:R-:W3:Y:S01]  /*65930*/  LDL.LU.64 R78, [R1+0x1a78] ;  /* 0x001a7800014e7983 */ /* 0x000ee20000300a00 */
[----:B------:R-:W-:-:S03]  /*65940*/  IADD3 R178, P2, R82, R250, RZ ;  /* 0x000000fa52b27210 */ /* 0x000fc60007f5e0ff */
[----:B------:R-:W3:Y:S02]  /*65950*/  LDL.LU.64 R80, [R1+0x1980] ;  /* 0x0019800001507983 */ /* 0x000ee40000300a00 */
[----:B------:R-:W-:Y:S02]  /*65960*/  IMAD.X R114, R83, 0x1, R2, P2 ;  /* 0x0000000153727824 */ /* 0x000fe400010e0602 */
[----:B------:R-:W-:Y:S04]  /*65970*/  STL.64 [R1+0x2898], R186 ;  /* 0x002898ba01007387 */ /* 0x000fe80000100a00 */
[----:B------:R-:W3:Y:S04]  /*65980*/  LDL.LU.64 R82, [R1+0x1c00] ;  /* 0x001c000001527983 */ /* 0x000ee80000300a00 */
[----:B------:R1:W-:Y:S01]  /*65990*/  STL.64 [R1+0x28a0], R114 ;  /* 0x0028a07201007387 */ /* 0x0003e20000100a00 */
[----:B------:R-:W-:-:S05]  /*659a0*/  IADD3 R122, P3, R68, R250, RZ ;  /* 0x000000fa447a7210 */ /* 0x000fca0007f7e0ff */
[----:B------:R-:W-:Y:S02]  /*659b0*/  IMAD.X R121, R69, 0x1, R2, P3 ;  /* 0x0000000145797824 */ /* 0x000fe400018e0602 */
[----:B------:R-:W3:Y:S01]  /*659c0*/  LDL.LU.64 R68, [R1+0x1a80] ;  /* 0x001a800001447983 */ /* 0x000ee20000300a00 */
[----:B------:R-:W-:-:S03]  /*659d0*/  IADD3 R189, P2, R70, R250, RZ ;  /* 0x000000fa46bd7210 */ /* 0x000fc60007f5e0ff */
[----:B------:R-:W3:Y:S02]  /*659e0*/  LDL.LU.64 R86, [R1+0x1988] ;  /* 0x0019880001567983 */ /* 0x000ee40000300a00 */
[----:B------:R-:W-:Y:S02]  /*659f0*/  IMAD.X R188, R71, 0x1, R2, P2 ;  /* 0x0000000147bc7824 */ /* 0x000fe400010e0602 */
[----:B------:R1:W-:Y:S01]  /*65a00*/  STL.64 [R1+0x28a8], R120 ;  /* 0x0028a87801007387 */ /* 0x0003e20000100a00 */
[----:B--2---:R-:W-:-:S05]  /*65a10*/  IADD3 R179, P3, R74, R250, RZ ;  /* 0x000000fa4ab37210 */ /* 0x004fca0007f7e0ff */
[----:B------:R-:W-:Y:S04]  /*65a20*/  STL.64 [R1+0x28b0], R178 ;  /* 0x0028b0b201007387 */ /* 0x000fe80000100a00 */
[----:B------:R-:W2:Y:S01]  /*65a30*/  LDL.LU.64 R88, [R1+0x1bf8] ;  /* 0x001bf80001587983 */ /* 0x000ea20000300a00 */
[----:B----4-:R-:W-:-:S03]  /*65a40*/  IADD3 R124, P2, R72, R250, RZ ;  /* 0x000000fa487c7210 */ /* 0x010fc60007f5e0ff */
[----:B------:R-:W4:Y:S01]  /*65a50*/  LDL.LU.64 R70, [R1+0x1a88] ;  /* 0x001a880001467983 */ /* 0x000f220000300a00 */
[----:B------:R-:W-:-:S03]  /*65a60*/  IMAD.X R177, R75, 0x1, R2, P3 ;  /* 0x000000014bb17824 */ /* 0x000fc600018e0602 */
[----:B------:R-:W-:Y:S01]  /*65a70*/  STL.64 [R1+0x28b8], R188 ;  /* 0x0028b8bc01007387 */ /* 0x000fe20000100a00 */
[----:B------:R-:W-:-:S03]  /*65a80*/  IMAD.X R123, R73, 0x1, R2, P2 ;  /* 0x00000001497b7824 */ /* 0x000fc600010e0602 */
[----:B------:R-:W4:Y:S04]  /*65a90*/  LDL.LU.64 R92, [R1+0x1990] ;  /* 0x00199000015c7983 */ /* 0x000f280000300a00 */
[----:B------:R-:W4:Y:S01]  /*65aa0*/  LDL.LU.64 R72, [R1+0x1bf0] ;  /* 0x001bf00001487983 */ /* 0x000f220000300a00 */
[----:B------:R-:W-:-:S03]  /*65ab0*/  IADD3 R191, P3, R6, R250, RZ ;  /* 0x000000fa06bf7210 */ /* 0x000fc60007f7e0ff */
[----:B------:R1:W-:Y:S02]  /*65ac0*/  STL.64 [R1+0x28c0], R122 ;  /* 0x0028c07a01007387 */ /* 0x0003e40000100a00 */
[----:B------:R-:W-:Y:S02]  /*65ad0*/  IMAD.X R190, R7, 0x1, R2, P3 ;  /* 0x0000000107be7824 */ /* 0x000fe400018e0602 */
[----:B------:R-:W4:Y:S01]  /*65ae0*/  LDL.LU.64 R6, [R1+0x1a90] ;  /* 0x001a900001067983 */ /* 0x000f220000300a00 */
[----:B---3--:R-:W-:-:S03]  /*65af0*/  IADD3 R240, P2, R76, R250, RZ ;  /* 0x000000fa4cf07210 */ /* 0x008fc60007f5e0ff */
[----:B------:R-:W3:Y:S02]  /*65b00*/  LDL.LU.64 R74, [R1+0x1998] ;  /* 0x00199800014a7983 */ /* 0x000ee40000300a00 */
[----:B------:R-:W-:Y:S02]  /*65b10*/  IMAD.X R176, R77, 0x1, R2, P2 ;  /* 0x000000014db07824 */ /* 0x000fe400010e0602 */
[----:B------:R1:W-:Y:S04]  /*65b20*/  STL.64 [R1+0x28c8], R190 ;  /* 0x0028c8be01007387 */ /* 0x0003e80000100a00 */
[----:B------:R-:W3:Y:S01]  /*65b30*/  LDL.LU.64 R76, [R1+0x1be8] ;  /* 0x001be800014c7983 */ /* 0x000ee20000300a00 */
[-C--:B------:R-:W-:Y:S02]  /*65b40*/  IADD3 R126, P3, R78, R250.reuse, RZ ;  /* 0x000000fa4e7e7210 */ /* 0x080fe40007f7e0ff */
[----:B------:R-:W-:-:S03]  /*65b50*/  IADD3 R193, P2, R80, R250, RZ ;  /* 0x000000fa50c17210 */ /* 0x000fc60007f5e0ff */
[--C-:B------:R-:W-:Y:S02]  /*65b60*/  IMAD.X R125, R79, 0x1, R2.reuse, P3 ;  /* 0x000000014f7d7824 */ /* 0x100fe400018e0602 */
[----:B------:R-:W3:Y:S01]  /*65b70*/  LDL.LU.64 R78, [R1+0x1be0] ;  /* 0x001be000014e7983 */ /* 0x000ee20000300a00 */
[----:B------:R-:W-:-:S03]  /*65b80*/  IMAD.X R192, R81, 0x1, R2, P2 ;  /* 0x0000000151c07824 */ /* 0x000fc600010e0602 */
[----:B------:R-:W3:Y:S01]  /*65b90*/  LDL.LU.64 R80, [R1+0x1bd8] ;  /* 0x001bd80001507983 */ /* 0x000ee20000300a00 */
[----:B------:R-:W-:-:S05]  /*65ba0*/  IADD3 R242, P3, R82, R250, RZ ;  /* 0x000000fa52f27210 */ /* 0x000fca0007f7e0ff */
[----:B------:R-:W-:Y:S02]  /*65bb0*/  IMAD.X R241, R83, 0x1, R2, P3 ;  /* 0x0000000153f17824 */ /* 0x000fe400018e0602 */
[----:B------:R-:W3:Y:S04]  /*65bc0*/  LDL.LU.64 R82, [R1+0x1bd0] ;  /* 0x001bd00001527983 */ /* 0x000ee80000300a00 */
[----:B------:R-:W3:Y:S01]  /*65bd0*/  LDL.LU.64 R84, [R1+0x1bc8] ;  /* 0x001bc80001547983 */ /* 0x000ee20000300a00 */
[-C--:B------:R-:W-:Y:S02]  /*65be0*/  IADD3 R128, P2, R68, R250.reuse, RZ ;  /* 0x000000fa44807210 */ /* 0x080fe40007f5e0ff */
[----:B------:R-:W-:-:S03]  /*65bf0*/  IADD3 R195, P3, R86, R250, RZ ;  /* 0x000000fa56c37210 */ /* 0x000fc60007f7e0ff */
[--C-:B------:R-:W-:Y:S02]  /*65c00*/  IMAD.X R127, R69, 0x1, R2.reuse, P2 ;  /* 0x00000001457f7824 */ /* 0x100fe400010e0602 */
[----:B------:R-:W-:Y:S02]  /*65c10*/  IMAD.X R194, R87, 0x1, R2, P3 ;  /* 0x0000000157c27824 */ /* 0x000fe400018e0602 */
[----:B------:R-:W3:Y:S01]  /*65c20*/  LDL.LU.64 R86, [R1+0x1bc0] ;  /* 0x001bc00001567983 */ /* 0x000ee20000300a00 */
[----:B--2---:R-:W-:-:S05]  /*65c30*/  IADD3 R68, P2, R88, R250, RZ ;  /* 0x000000fa58447210 */ /* 0x004fca0007f5e0ff */
[----:B------:R-:W-:Y:S02]  /*65c40*/  IMAD.X R243, R89, 0x1, R2, P2 ;  /* 0x0000000159f37824 */ /* 0x000fe400010e0602 */
[----:B------:R-:W2:Y:S04]  /*65c50*/  LDL.LU.64 R88, [R1+0x1bb8] ;  /* 0x001bb80001587983 */ /* 0x000ea80000300a00 */
[----:B------:R-:W2:Y:S01]  /*65c60*/  LDL.LU.64 R90, [R1+0x1bb0] ;  /* 0x001bb000015a7983 */ /* 0x000ea20000300a00 */
[----:B----4-:R-:W-:-:S04]  /*65c70*/  IADD3 R197, P2, R92, R250, RZ ;  /* 0x000000fa5cc57210 */ /* 0x010fc80007f5e0ff */
[----:B------:R-:W-:Y:S02]  /*65c80*/  IADD3.X R196, R93, R2, RZ, P2, !PT ;  /* 0x000000025dc47210 */ /* 0x000fe400017fe4ff */
[----:B------:R-:W4:Y:S04]  /*65c90*/  LDL.LU.64 R92, [R1+0x1ba8] ;  /* 0x001ba800015c7983 */ /* 0x000f280000300a00 */
[----:B------:R-:W4:Y:S01]  /*65ca0*/  LDL.LU.64 R94, [R1+0x1ba0] ;  /* 0x001ba000015e7983 */ /* 0x000f220000300a00 */
[----:B------:R-:W-:-:S05]  /*65cb0*/  IADD3 R132, P2, R6, R250, RZ ;  /* 0x000000fa06847210 */ /* 0x000fca0007f5e0ff */
[----:B------:R-:W-:Y:S02]  /*65cc0*/  IMAD.X R131, R7, 0x1, R2, P2 ;  /* 0x0000000107837824 */ /* 0x000fe400010e0602 */
[----:B------:R-:W4:Y:S01]  /*65cd0*/  LDL.LU.64 R6, [R1+0x1b98] ;  /* 0x001b980001067983 */ /* 0x000f220000300a00 */
[----:B------:R-:W-:-:S03]  /*65ce0*/  IADD3 R130, P3, R70, R250, RZ ;  /* 0x000000fa46827210 */ /* 0x000fc60007f7e0ff */
[----:B------:R-:W4:Y:S02]  /*65cf0*/  LDL.LU.64 R98, [R1+0x1b90] ;  /* 0x001b900001627983 */ /* 0x000f240000300a00 */
[----:B------:R-:W-:Y:S02]  /*65d00*/  IMAD.X R129, R71, 0x1, R2, P3 ;  /* 0x0000000147817824 */ /* 0x000fe400018e0602 */
[----:B------:R-:W4:Y:S01]  /*65d10*/  LDL.LU.64 R100, [R1+0x1b88] ;  /* 0x001b880001647983 */ /* 0x000f220000300a00 */
[----:B------:R-:W-:-:S03]  /*65d20*/  IADD3 R70, P3, R72, R250, RZ ;  /* 0x000000fa48467210 */ /* 0x000fc60007f7e0ff */
[----:B------:R-:W4:Y:S01]  /*65d30*/  LDL.LU.64 R102, [R1+0x1b80] ;  /* 0x001b800001667983 */ /* 0x000f220000300a00 */
[-C--:B---3--:R-:W-:Y:S01]  /*65d40*/  IADD3 R72, P2, R76, R250.reuse, RZ ;  /* 0x000000fa4c487210 */ /* 0x088fe20007f5e0ff */
[--C-:B------:R-:W-:Y:S02]  /*65d50*/  IMAD.X R69, R73, 0x1, R2.reuse, P3 ;  /* 0x0000000149457824 */ /* 0x100fe400018e0602 */
[----:B------:R-:W3:Y:S01]  /*65d60*/  LDL.LU.64 R104, [R1+0x1b78] ;  /* 0x001b780001687983 */ /* 0x000ee20000300a00 */
[-C--:B------:R-:W-:Y:S01]  /*65d70*/  IADD3 R199, P3, R74, R250.reuse, RZ ;  /* 0x000000fa4ac77210 */ /* 0x080fe20007f7e0ff */
[--C-:B------:R-:W-:Y:S02]  /*65d80*/  IMAD.X R71, R77, 0x1, R2.reuse, P2 ;  /* 0x000000014d477824 */ /* 0x100fe400010e0602 */
[----:B------:R-:W3:Y:S01]  /*65d90*/  LDL.LU.64 R106, [R1+0x1b70] ;  /* 0x001b7000016a7983 */ /* 0x000ee20000300a00 */
[----:B------:R-:W-:Y:S01]  /*65da0*/  IADD3 R76, P2, R80, R250, RZ ;  /* 0x000000fa504c7210 */ /* 0x000fe20007f5e0ff */
[----:B------:R-:W-:-:S02]  /*65db0*/  IMAD.X R198, R75, 0x1, R2, P3 ;  /* 0x000000014bc67824 */ /* 0x000fc400018e0602 */
[----:B------:R-:W3:Y:S01]  /*65dc0*/  LDL.LU.64 R108, [R1+0x1b68] ;  /* 0x001b6800016c7983 */ /* 0x000ee20000300a00 */
[-C--:B------:R-:W-:Y:S01]  /*65dd0*/  IADD3 R74, P3, R78, R250.reuse, RZ ;  /* 0x000000fa4e4a7210 */ /* 0x080fe20007f7e0ff */
[--C-:B------:R-:W-:Y:S02]  /*65de0*/  IMAD.X R75, R81, 0x1, R2.reuse, P2 ;  /* 0x00000001514b7824 */ /* 0x100fe400010e0602 */
[----:B------:R-:W3:Y:S01]  /*65df0*/  LDL.LU.64 R110, [R1+0x1b60] ;  /* 0x001b6000016e7983 */ /* 0x000ee20000300a00 */
[-C--:B------:R-:W-:Y:S01]  /*65e00*/  IADD3 R80, P2, R84, R250.reuse, RZ ;  /* 0x000000fa54507210 */ /* 0x080fe20007f5e0ff */
[--C-:B------:R-:W-:Y:S02]  /*65e10*/  IMAD.X R73, R79, 0x1, R2.reuse, P3 ;  /* 0x000000014f497824 */ /* 0x100fe400018e0602 */
[----:B------:R-:W3:Y:S01]  /*65e20*/  LDL.LU.64 R134, [R1+0x1b58] ;  /* 0x001b580001867983 */ /* 0x000ee20000300a00 */
[----:B------:R-:W-:Y:S01]  /*65e30*/  IADD3 R78, P3, R82, R250, RZ ;  /* 0x000000fa524e7210 */ /* 0x000fe20007f7e0ff */
[----:B------:R-:W-:-:S02]  /*65e40*/  IMAD.X R79, R85, 0x1, R2, P2 ;  /* 0x00000001554f7824 */ /* 0x000fc400010e0602 */
[----:B-1----:R-:W3:Y:S02]  /*65e50*/  LDL.LU.64 R114, [R1+0x1b50] ;  /* 0x001b500001727983 */ /* 0x002ee40000300a00 */
[----:B------:R-:W-:Y:S02]  /*65e60*/  IMAD.X R77, R83, 0x1, R2, P3 ;  /* 0x00000001534d7824 */ /* 0x000fe400018e0602 */
[----:B------:R-:W3:Y:S04]  /*65e70*/  LDL.LU.64 R120, [R1+0x1b48] ;  /* 0x001b480001787983 */ /* 0x000ee80000300a00 */
[----:B------:R-:W3:Y:S01]  /*65e80*/  LDL.LU.64 R118, [R1+0x1b40] ;  /* 0x001b400001767983 */ /* 0x000ee20000300a00 */
[----:B------:R-:W-:-:S05]  /*65e90*/  IADD3 R82, P3, R86, R250, RZ ;  /* 0x000000fa56527210 */ /* 0x000fca0007f7e0ff */
[----:B------:R-:W-:Y:S01]  /*65ea0*/  IMAD.X R81, R87, 0x1, R2, P3 ;  /* 0x0000000157517824 */ /* 0x000fe200018e0602 */
[----:B--2---:R-:W-:-:S05]  /*65eb0*/  IADD3 R84, P2, R88, R250, RZ ;  /* 0x000000fa58547210 */ /* 0x004fca0007f5e0ff */
[----:B------:R-:W-:Y:S01]  /*65ec0*/  IMAD.X R83, R89, 0x1, R2, P2 ;  /* 0x0000000159537824 */ /* 0x000fe200010e0602 */
[-C--:B------:R-:W-:Y:S02]  /*65ed0*/  IADD3 R86, P3, R90, R250.reuse, RZ ;  /* 0x000000fa5a567210 */ /* 0x080fe40007f7e0ff */
[----:B----4-:R-:W-:-:S05]  /*65ee0*/  IADD3 R88, P2, R92, R250, RZ ;  /* 0x000000fa5c587210 */ /* 0x010fca0007f5e0ff */
[--C-:B------:R-:W-:Y:S02]  /*65ef0*/  IMAD.X R87, R93, 0x1, R2.reuse, P2 ;  /* 0x000000015d577824 */ /* 0x100fe400010e0602 */
[----:B------:R-:W-:Y:S01]  /*65f00*/  IMAD.X R85, R91, 0x1, R2, P3 ;  /* 0x000000015b557824 */ /* 0x000fe200018e0602 */
[----:B------:R-:W-:-:S05]  /*65f10*/  IADD3 R92, P2, R6, R250, RZ ;  /* 0x000000fa065c7210 */ /* 0x000fca0007f5e0ff */
[----:B------:R-:W-:Y:S02]  /*65f20*/  IMAD.X R91, R7, 0x1, R2, P2 ;  /* 0x00000001075b7824 */ /* 0x000fe400010e0602 */
[----:B------:R-:W2:Y:S01]  /*65f30*/  LDL.LU.64 R6, [R1+0x1b38] ;  /* 0x001b380001067983 */ /* 0x000ea20000300a00 */
[----:B------:R-:W-:-:S03]  /*65f40*/  IADD3 R90, P3, R94, R250, RZ ;  /* 0x000000fa5e5a7210 */ /* 0x000fc60007f7e0ff */
[----:B------:R-:W4:Y:S02]  /*65f50*/  LDL.LU.64 R142, [R1+0x1b30] ;  /* 0x001b3000018e7983 */ /* 0x000f240000300a00 */
[--C-:B------:R-:W-:Y:S01]  /*65f60*/  IMAD.X R89, R95, 0x1, R2.reuse, P3 ;  /* 0x000000015f597824 */ /* 0x100fe200018e0602 */
[----:B------:R-:W-:Y:S01]  /*65f70*/  IADD3 R94, P3, R98, R250, RZ ;  /* 0x000000fa625e7210 */ /* 0x000fe20007f7e0ff */
[----:B------:R-:W4:Y:S03]  /*65f80*/  LDL.LU.64 R144, [R1+0x1b28] ;  /* 0x001b280001907983 */ /* 0x000f260000300a00 */
[----:B------:R-:W-:Y:S01]  /*65f90*/  IADD3.X R93, R99, R2, RZ, P3, !PT ;  /* 0x00000002635d7210 */ /* 0x000fe20001ffe4ff */
[----:B------:R-:W4:Y:S01]  /*65fa0*/  LDL.LU.64 R146, [R1+0x1b20] ;  /* 0x001b200001927983 */ /* 0x000f220000300a00 */
[-C--:B------:R-:W-:Y:S02]  /*65fb0*/  IADD3 R98, P3, R102, R250.reuse, RZ ;  /* 0x000000fa66627210 */ /* 0x080fe40007f7e0ff */
[-C--:B------:R-:W-:Y:S01]  /*65fc0*/  IADD3 R96, P2, R100, R250.reuse, RZ ;  /* 0x000000fa64607210 */ /* 0x080fe20007f5e0ff */
[----:B------:R-:W4:Y:S02]  /*65fd0*/  LDL.LU.64 R116, [R1+0x1b18] ;  /* 0x001b180001747983 */ /* 0x000f240000300a00 */
[--C-:B------:R-:W-:Y:S01]  /*65fe0*/  IMAD.X R97, R103, 0x1, R2.reuse, P3 ;  /* 0x0000000167617824 */ /* 0x100fe200018e0602 */
[-C--:B---3--:R-:W-:Y:S01]  /*65ff0*/  IADD3 R102, P3, R106, R250.reuse, RZ ;  /* 0x000000fa6a667210 */ /* 0x088fe20007f7e0ff */
[--C-:B------:R-:W-:Y:S01]  /*66000*/  IMAD.X R95, R101, 0x1, R2.reuse, P2 ;  /* 0x00000001655f7824 */ /* 0x100fe200010e0602 */
[-C--:B------:R-:W-:Y:S01]  /*66010*/  IADD3 R100, P2, R104, R250.reuse, RZ ;  /* 0x000000fa68647210 */ /* 0x080fe20007f5e0ff */
[----:B------:R-:W3:Y:S02]  /*66020*/  LDL.LU.64 R150, [R1+0x1b10] ;  /* 0x001b100001967983 */ /* 0x000ee40000300a00 */
[--C-:B------:R-:W-:Y:S01]  /*66030*/  IMAD.X R101, R107, 0x1, R2.reuse, P3 ;  /* 0x000000016b657824 */ /* 0x100fe200018e0602 */
[-C--:B------:R-:W-:Y:S01]  /*66040*/  IADD3 R106, P3, R110, R250.reuse, RZ ;  /* 0x000000fa6e6a7210 */ /* 0x080fe20007f7e0ff */
[--C-:B------:R-:W-:Y:S01]  /*66050*/  IMAD.X R99, R105, 0x1, R2.reuse, P2 ;  /* 0x0000000169637824 */ /* 0x100fe200010e0602 */
[-C--:B------:R-:W-:Y:S01]  /*66060*/  IADD3 R104, P2, R108, R250.reuse, RZ ;  /* 0x000000fa6c687210 */ /* 0x080fe20007f5e0ff */
[----:B------:R-:W3:Y:S02]  /*66070*/  LDL.LU.64 R152, [R1+0x1b08] ;  /* 0x001b080001987983 */ /* 0x000ee40000300a00 */
[--C-:B------:R-:W-:Y:S01]  /*66080*/  IMAD.X R105, R111, 0x1, R2.reuse, P3 ;  /* 0x000000016f697824 */ /* 0x100fe200018e0602 */
[----:B------:R-:W-:Y:S01]  /*66090*/  IADD3 R110, P3, R114, R250, RZ ;  /* 0x000000fa726e7210 */ /* 0x000fe20007f7e0ff */
[----:B------:R-:W3:Y:S01]  /*660a0*/  LDL.LU.64 R122, [R1+0x1b00] ;  /* 0x001b0000017a7983 */ /* 0x000ee20000300a00 */
[----:B------:R-:W-:-:S03]  /*660b0*/  IMAD.X R103, R109, 0x1, R2, P2 ;  /* 0x000000016d677824 */ /* 0x000fc600010e0602 */
[----:B------:R-:W3:Y:S01]  /*660c0*/  LDL.LU.64 R156, [R1+0x1af8] ;  /* 0x001af800019c7983 */ /* 0x000ee20000300a00 */
[--C-:B------:R-:W-:Y:S01]  /*660d0*/  IMAD.X R109, R115, 0x1, R2.reuse, P3 ;  /* 0x00000001736d7824 */ /* 0x100fe200018e0602 */
[-C--:B------:R-:W-:Y:S02]  /*660e0*/  IADD3 R108, P2, R134, R250.reuse, RZ ;  /* 0x000000fa866c7210 */ /* 0x080fe40007f5e0ff */
[----:B------:R-:W3:Y:S03]  /*660f0*/  LDL.LU.64 R114, [R1+0x1af0] ;  /* 0x001af00001727983 */ /* 0x000ee60000300a00 */
[----:B------:R-:W-:Y:S01]  /*66100*/  IMAD.X R107, R135, 0x1, R2, P2 ;  /* 0x00000001876b7824 */ /* 0x000fe200010e0602 */
[-C--:B------:R-:W-:Y:S02]  /*66110*/  IADD3 R112, P2, R120, R250.reuse, RZ ;  /* 0x000000fa78707210 */ /* 0x080fe40007f5e0ff */
[----:B------:R-:W-:-:S03]  /*66120*/  IADD3 R134, P3, R118, R250, RZ ;  /* 0x000000fa76867210 */ /* 0x000fc60007f7e0ff */
[--C-:B------:R-:W-:Y:S02]  /*66130*/  IMAD.X R111, R121, 0x1, R2.reuse, P2 ;  /* 0x00000001796f7824 */ /* 0x100fe400010e0602 */
[----:B------:R-:W3:Y:S01]  /*66140*/  LDL.LU.64 R120, [R1+0x1ae8] ;  /* 0x001ae80001787983 */ /* 0x000ee20000300a00 */
[----:B------:R-:W-:-:S03]  /*66150*/  IMAD.X R133, R119, 0x1, R2, P3 ;  /* 0x0000000177857824 */ /* 0x000fc600018e0602 */
[----:B------:R-:W3:Y:S01]  /*66160*/  LDL.LU.64 R118, [R1+0x1ae0] ;  /* 0x001ae00001767983 */ /* 0x000ee20000300a00 */
[----:B--2---:R-:W-:-:S05]  /*66170*/  IADD3 R136, P2, R6, R250, RZ ;  /* 0x000000fa06887210 */ /* 0x004fca0007f5e0ff */
[--C-:B------:R-:W-:Y:S02]  /*66180*/  IMAD.X R135, R7, 0x1, R2.reuse, P2 ;  /* 0x0000000107877824 */ /* 0x100fe400010e0602 */
[----:B------:R-:W2:Y:S01]  /*66190*/  LDL.LU.64 R6, [R1+0x1ad8] ;  /* 0x001ad80001067983 */ /* 0x000ea20000300a00 */
[-C--:B----4-:R-:W-:Y:S02]  /*661a0*/  IADD3 R138, P3, R142, R250.reuse, RZ ;  /* 0x000000fa8e8a7210 */ /* 0x090fe40007f7e0ff */
[-C--:B------:R-:W-:Y:S01]  /*661b0*/  IADD3 R140, P2, R144, R250.reuse, RZ ;  /* 0x000000fa908c7210 */ /* 0x080fe20007f5e0ff */
[----:B------:R-:W4:Y:S02]  /*661c0*/  LDL.LU.64 R166, [R1+0x1ad0] ;  /* 0x001ad00001a67983 */ /* 0x000f240000300a00 */
[--C-:B------:R-:W-:Y:S01]  /*661d0*/  IMAD.X R137, R143, 0x1, R2.reuse, P3 ;  /* 0x000000018f897824 */ /* 0x100fe200018e0602 */
[-C--:B------:R-:W-:Y:S01]  /*661e0*/  IADD3 R142, P3, R146, R250.reuse, RZ ;  /* 0x000000fa928e7210 */ /* 0x080fe20007f7e0ff */
[----:B------:R-:W-:Y:S01]  /*661f0*/  IMAD.X R139, R145, 0x1, R2, P2 ;  /* 0x00000001918b7824 */ /* 0x000fe200010e0602 */
[----:B------:R-:W4:Y:S01]  /*66200*/  LDL.LU.64 R168, [R1+0x1ac8] ;  /* 0x001ac80001a87983 */ /* 0x000f220000300a00 */
[----:B------:R-:W-:-:S02]  /*66210*/  IADD3 R144, P2, R116, R250, RZ ;  /* 0x000000fa74907210 */ /* 0x000fc40007f5e0ff */
[--C-:B------:R-:W-:Y:S01]  /*66220*/  IMAD.X R141, R147, 0x1, R2.reuse, P3 ;  /* 0x00000001938d7824 */ /* 0x100fe200018e0602 */
[----:B------:R-:W4:Y:S01]  /*66230*/  LDL.LU.64 R170, [R1+0x1ac0] ;  /* 0x001ac00001aa7983 */ /* 0x000f220000300a00 */
[----:B---3--:R-:W-:Y:S02]  /*66240*/  IADD3 R146, P3, R150, R250, RZ ;  /* 0x000000fa96927210 */ /* 0x008fe40007f7e0ff */
[----:B------:R-:W-:Y:S02]  /*66250*/  IADD3.X R143, R117, R2, RZ, P2, !PT ;  /* 0x00000002758f7210 */ /* 0x000fe400017fe4ff */
[----:B------:R-:W3:Y:S01]  /*66260*/  LDL.LU.64 R116, [R1+0x1ab8] ;  /* 0x001ab80001747983 */ /* 0x000ee20000300a00 */
[----:B------:R-:W-:Y:S01]  /*66270*/  IMAD.X R145, R151, 0x1, R2, P3 ;  /* 0x0000000197917824 */ /* 0x000fe200018e0602 */
[-C--:B------:R-:W-:Y:S02]  /*66280*/  IADD3 R148, P2, R152, R250.reuse, RZ ;  /* 0x000000fa98947210 */ /* 0x080fe40007f5e0ff */
[----:B------:R-:W3:Y:S01]  /*66290*/  LDL.LU.64 R178, [R1+0x1ab0] ;  /* 0x001ab00001b27983 */ /* 0x000ee20000300a00 */
[----:B------:R-:W-:-:S05]  /*662a0*/  IADD3 R150, P3, R122, R250, RZ ;  /* 0x000000fa7a967210 */ /* 0x000fca0007f7e0ff */
[--C-:B------:R-:W-:Y:S02]  /*662b0*/  IMAD.X R149, R123, 0x1, R2.reuse, P3 ;  /* 0x000000017b957824 */ /* 0x100fe400018e0602 */
[----:B------:R-:W3:Y:S01]  /*662c0*/  LDL.LU.64 R122, [R1+0x1aa8] ;  /* 0x001aa800017a7983 */ /* 0x000ee20000300a00 */
[-C--:B------:R-:W-:Y:S01]  /*662d0*/  IADD3 R154, P3, R114, R250.reuse, RZ ;  /* 0x000000fa729a7210 */ /* 0x080fe20007f7e0ff */
[--C-:B------:R-:W-:Y:S02]  /*662e0*/  IMAD.X R147, R153, 0x1, R2.reuse, P2 ;  /* 0x0000000199937824 */ /* 0x100fe400010e0602 */
[----:B------:R-:W3:Y:S02]  /*662f0*/  LDL.LU.64 R202, [R1+0x1aa0] ;  /* 0x001aa00001ca7983 */ /* 0x000ee40000300a00 */
[----:B------:R-:W-:Y:S02]  /*66300*/  IMAD.X R153, R115, 0x1, R2, P3 ;  /* 0x0000000173997824 */ /* 0x000fe400018e0602 */
[----:B------:R-:W3:Y:S01]  /*66310*/  LDL.LU.64 R114, [R1+0x1a08] ;  /* 0x001a080001727983 */ /* 0x000ee20000300a00 */
[----:B------:R-:W-:-:S03]  /*66320*/  IADD3 R152, P2, R156, R250, RZ ;  /* 0x000000fa9c987210 */ /* 0x000fc60007f5e0ff */
[----:B------:R-:W3:Y:S02]  /*66330*/  LDL.LU.64 R190, [R1+0x1a00] ;  /* 0x001a000001be7983 */ /* 0x000ee40000300a00 */
        /* <DEDUP_REMOVED lines=13> */
[--C-:B------:R-:W-:Y:S02]  /*66410*/  IMAD.X R163, R169, 0x1, R2.reuse, P2 ;  /* 0x00000001a9a37824 */ /* 0x100fe400010e0602 */
[----:B------:R-:W4:Y:S01]  /*66420*/  LDL.LU.64 R186, [R1+0x19d8] ;  /* 0x0019d80001ba7983 */ /* 0x000f220000300a00 */
[-C--:B---3--:R-:W-:Y:S01]  /*66430*/  IADD3 R168, P2, R116, R250.reuse, RZ ;  /* 0x000000fa74a87210 */ /* 0x088fe20007f5e0ff */
[--C-:B------:R-:W-:Y:S01]  /*66440*/  IMAD.X R161, R167, 0x1, R2.reuse, P3 ;  /* 0x00000001a7a17824 */ /* 0x100fe200018e0602 */
[----:B------:R-:W-:Y:S01]  /*66450*/  IADD3 R166, P3, R170, R250, RZ ;  /* 0x000000faaaa67210 */ /* 0x000fe20007f7e0ff */
[----:B------:R-:W3:Y:S02]  /*66460*/  LDL.LU.64 R184, [R1+0x19d0] ;  /* 0x0019d00001b87983 */ /* 0x000ee40000300a00 */
[----:B------:R-:W-:-:S02]  /*66470*/  IMAD.X R167, R117, 0x1, R2, P2 ;  /* 0x0000000175a77824 */ /* 0x000fc400010e0602 */
[----:B------:R-:W3:Y:S01]  /*66480*/  LDL.LU.64 R182, [R1+0x19c8] ;  /* 0x0019c80001b67983 */ /* 0x000ee20000300a00 */
[--C-:B------:R-:W-:Y:S01]  /*66490*/  IMAD.X R165, R171, 0x1, R2.reuse, P3 ;  /* 0x00000001aba57824 */ /* 0x100fe200018e0602 */
[-C--:B------:R-:W-:Y:S02]  /*664a0*/  IADD3 R170, P3, R178, R250.reuse, RZ ;  /* 0x000000fab2aa7210 */ /* 0x080fe40007f7e0ff */
[----:B------:R-:W3:Y:S01]  /*664b0*/  LDL.LU.64 R180, [R1+0x19c0] ;  /* 0x0019c00001b47983 */ /* 0x000ee20000300a00 */
[----:B------:R-:W-:Y:S02]  /*664c0*/  IADD3 R172, P2, R122, R250, RZ ;  /* 0x000000fa7aac7210 */ /* 0x000fe40007f5e0ff */
[--C-:B------:R-:W-:Y:S01]  /*664d0*/  IMAD.X R169, R179, 0x1, R2.reuse, P3 ;  /* 0x00000001b3a97824 */ /* 0x100fe200018e0602 */
[----:B------:R-:W3:Y:S02]  /*664e0*/  LDL.LU.64 R116, [R1+0x19b8] ;  /* 0x0019b80001747983 */ /* 0x000ee40000300a00 */
[----:B------:R-:W-:-:S02]  /*664f0*/  IMAD.X R171, R123, 0x1, R2, P2 ;  /* 0x000000017bab7824 */ /* 0x000fc400010e0602 */
[----:B------:R-:W3:Y:S01]  /*66500*/  LDL.LU.64 R178, [R1+0x19b0] ;  /* 0x0019b00001b27983 */ /* 0x000ee20000300a00 */
[----:B------:R-:W-:-:S03]  /*66510*/  IADD3 R201, P2, R114, R250, RZ ;  /* 0x000000fa72c97210 */ /* 0x000fc60007f5e0ff */
[----:B------:R-:W3:Y:S02]  /*66520*/  LDL.LU.64 R122, [R1+0x1a18] ;  /* 0x001a1800017a7983 */ /* 0x000ee40000300a00 */
[----:B------:R-:W-:Y:S02]  /*66530*/  IMAD.X R200, R115, 0x1, R2, P2 ;  /* 0x0000000173c87824 */ /* 0x000fe400010e0602 */
[----:B------:R-:W3:Y:S01]  /*66540*/  LDL.LU.64 R114, [R1+0x1a20] ;  /* 0x001a200001727983 */ /* 0x000ee20000300a00 */
[----:B------:R-:W-:-:S04]  /*66550*/  IADD3 R174, P3, R202, R250, RZ ;  /* 0x000000facaae7210 */ /* 0x000fc80007f7e0ff */
[----:B------:R-:W-:Y:S02]  /*66560*/  IADD3.X R173, R203, R2, RZ, P3, !PT ;  /* 0x00000002cbad7210 */ /* 0x000fe40001ffe4ff */
[-C--:B------:R-:W-:Y:S02]  /*66570*/  IADD3 R203, P3, R190, R250.reuse, RZ ;  /* 0x000000fabecb7210 */ /* 0x080fe40007f7e0ff */
[----:B------:R-:W-:-:S03]  /*66580*/  IADD3 R205, P2, R120, R250, RZ ;  /* 0x000000fa78cd7210 */ /* 0x000fc60007f5e0ff */
[--C-:B------:R-:W-:Y:S01]  /*66590*/  IMAD.X R202, R191, 0x1, R2.reuse, P3 ;  /* 0x00000001bfca7824 */ /* 0x100fe200018e0602 */
[-C--:B------:R-:W-:Y:S01]  /*665a0*/  IADD3 R207, P3, R118, R250.reuse, RZ ;  /* 0x000000fa76cf7210 */ /* 0x080fe20007f7e0ff */
[--C-:B------:R-:W-:Y:S02]  /*665b0*/  IMAD.X R204, R121, 0x1, R2.reuse, P2 ;  /* 0x0000000179cc7824 */ /* 0x100fe400010e0602 */
[----:B------:R-:W3:Y:S02]  /*665c0*/  LDL.LU.64 R120, [R1+0x1a30] ;  /* 0x001a300001787983 */ /* 0x000ee40000300a00 */
[----:B------:R-:W-:Y:S02]  /*665d0*/  IMAD.X R206, R119, 0x1, R2, P3 ;  /* 0x0000000177ce7824 */ /* 0x000fe400018e0602 */
[----:B------:R-:W3:Y:S01]  /*665e0*/  LDL.LU.64 R118, [R1+0x1a48] ;  /* 0x001a480001767983 */ /* 0x000ee20000300a00 */
[----:B--2---:R-:W-:-:S05]  /*665f0*/  IADD3 R209, P2, R6, R250, RZ ;  /* 0x000000fa06d17210 */ /* 0x004fca0007f5e0ff */
[----:B------:R-:W-:Y:S02]  /*66600*/  IMAD.X R208, R7, 0x1, R2, P2 ;  /* 0x0000000107d07824 */ /* 0x000fe400010e0602 */
[----:B------:R-:W2:Y:S01]  /*66610*/  LDL.LU.64 R6, [R1+0x1a40] ;  /* 0x001a400001067983 */ /* 0x000ea20000300a00 */
[-C--:B----4-:R-:W-:Y:S02]  /*66620*/  IADD3 R213, P2, R186, R250.reuse, RZ ;  /* 0x000000fabad57210 */ /* 0x090fe40007f5e0ff */
[----:B------:R-:W-:-:S03]  /*66630*/  IADD3 R211, P3, R188, R250, RZ ;  /* 0x000000fabcd37210 */ /* 0x000fc60007f7e0ff */
[--C-:B------:R-:W-:Y:S01]  /*66640*/  IMAD.X R212, R187, 0x1, R2.reuse, P2 ;  /* 0x00000001bbd47824 */ /* 0x100fe200010e0602 */
[-C--:B---3--:R-:W-:Y:S01]  /*66650*/  IADD3 R217, P2, R182, R250.reuse, RZ ;  /* 0x000000fab6d97210 */ /* 0x088fe20007f5e0ff */
[----:B------:R-:W-:Y:S01]  /*66660*/  IMAD.X R210, R189, 0x1, R2, P3 ;  /* 0x00000001bdd27824 */ /* 0x000fe200018e0602 */
[----:B------:R-:W-:-:S03]  /*66670*/  IADD3 R215, P3, R184, R250, RZ ;  /* 0x000000fab8d77210 */ /* 0x000fc60007f7e0ff */
[--C-:B------:R-:W-:Y:S01]  /*66680*/  IMAD.X R216, R183, 0x1, R2.reuse, P2 ;  /* 0x00000001b7d87824 */ /* 0x100fe200010e0602 */
[----:B------:R-:W-:Y:S01]  /*66690*/  ISETP.GT.AND P2, PT, R3, 0x13, PT ;  /* 0x000000130300780c */ /* 0x000fe20003f44270 */
[--C-:B------:R-:W-:Y:S01]  /*666a0*/  IMAD.X R214, R185, 0x1, R2.reuse, P3 ;  /* 0x00000001b9d67824 */ /* 0x100fe200018e0602 */
[-C--:B------:R-:W-:Y:S02]  /*666b0*/  IADD3 R221, P4, R116, R250.reuse, RZ ;  /* 0x000000fa74dd7210 */ /* 0x080fe40007f9e0ff */
[----:B------:R-:W-:Y:S02]  /*666c0*/  SEL R5, RZ, 0x4, !P2 ;  /* 0x00000004ff057807 */ /* 0x000fe40005000000 */
[-C--:B------:R-:W-:Y:S01]  /*666d0*/  IADD3 R219, P3, R180, R250.reuse, RZ ;  /* 0x000000fab4db7210 */ /* 0x080fe20007f7e0ff */
[--C-:B------:R-:W-:Y:S02]  /*666e0*/  IMAD.X R220, R117, 0x1, R2.reuse, P4 ;  /* 0x0000000175dc7824 */ /* 0x100fe400020e0602 */
[----:B------:R-:W3:Y:S01]  /*666f0*/  LDL.LU.64 R116, [R1+0x1a38] ;  /* 0x001a380001747983 */ /* 0x000ee20000300a00 */
[----:B------:R-:W-:Y:S01]  /*66700*/  IADD3 R227, P2, R114, R250, RZ ;  /* 0x000000fa72e37210 */ /* 0x000fe20007f5e0ff */
[----:B------:R-:W-:-:S04]  /*66710*/  IMAD.X R218, R181, 0x1, R2, P3 ;  /* 0x00000001b5da7824 */ /* 0x000fc800018e0602 */
[----:B------:R-:W-:Y:S02]  /*66720*/  IMAD.X R226, R115, 0x1, R2, P2 ;  /* 0x0000000173e27824 */ /* 0x000fe400010e0602 */
[----:B------:R-:W4:Y:S01]  /*66730*/  LDL.LU.64 R114, [R1+0x1a58] ;  /* 0x001a580001727983 */ /* 0x000f220000300a00 */
[----:B------:R-:W-:-:S03]  /*66740*/  IADD3 R225, P4, R122, R250, RZ ;  /* 0x000000fa7ae17210 */ /* 0x000fc60007f9e0ff */
[----:B------:R-:W4:Y:S04]  /*66750*/  LDL.LU.64 R180, [R1+0x1a60] ;  /* 0x001a600001b47983 */ /* 0x000f280000300a00 */
[----:B------:R-:W4:Y:S04]  /*66760*/  LDL.LU R184, [R1+0x1470] ;  /* 0x0014700001b87983 */ /* 0x000f280000300800 */
[----:B------:R-:W4:Y:S04]  /*66770*/  LDL.LU R185, [R1+0x1474] ;  /* 0x0014740001b97983 */ /* 0x000f280000300800 */
[----:B------:R-:W4:Y:S01]  /*66780*/  LDL.LU R186, [R1+0x1478] ;  /* 0x0014780001ba7983 */ /* 0x000f220000300800 */
[----:B------:R-:W-:-:S03]  /*66790*/  IMAD.X R224, R123, 0x1, R2, P4 ;  /* 0x000000017be07824 */ /* 0x000fc600020e0602 */
[----:B------:R-:W4:Y:S01]  /*667a0*/  LDL.LU R187, [R1+0x147c] ;  /* 0x00147c0001bb7983 */ /* 0x000f220000300800 */
[----:B------:R-:W-:-:S04]  /*667b0*/  IADD3 R229, P4, R120, R250, RZ ;  /* 0x000000fa78e57210 */ /* 0x000fc80007f9e0ff */
[----:B------:R-:W-:Y:S02]  /*667c0*/  IADD3.X R228, R121, R2, RZ, P4, !PT ;  /* 0x0000000279e47210 */ /* 0x000fe400027fe4ff */
[-C--:B------:R-:W-:Y:S02]  /*667d0*/  IADD3 R223, P3, R178, R250.reuse, RZ ;  /* 0x000000fab2df7210 */ /* 0x080fe40007f7e0ff */
[----:B--2---:R-:W-:Y:S02]  /*667e0*/  IADD3 R245, P4, R6, R250, RZ ;  /* 0x000000fa06f57210 */ /* 0x004fe40007f9e0ff */
[----:B------:R-:W2:Y:S04]  /*667f0*/  LDL.LU R6, [R1+0x1f94] ;  /* 0x001f940001067983 */ /* 0x000ea80000300800 */
[----:B------:R-:W2:Y:S01]  /*66800*/  LDL.LU R123, [R1+0x1da8] ;  /* 0x001da800017b7983 */ /* 0x000ea20000300800 */
[----:B------:R-:W-:-:S03]  /*66810*/  IMAD.X R244, R7, 0x1, R2, P4 ;  /* 0x0000000107f47824 */ /* 0x000fc600020e0602 */
[----:B------:R-:W2:Y:S04]  /*66820*/  LDL.LU R7, [R1+0x1f88] ;  /* 0x001f880001077983 */ /* 0x000ea80000300800 */
[----:B------:R-:W2:Y:S04]  /*66830*/  LDL.LU R178, [R1+0x1da4] ;  /* 0x001da40001b27983 */ /* 0x000ea80000300800 */
[----:B------:R-:W2:Y:S01]  /*66840*/  LDL.LU R121, [R1+0x1f8c] ;  /* 0x001f8c0001797983 */ /* 0x000ea20000300800 */
[----:B------:R-:W-:Y:S01]  /*66850*/  IMAD.X R222, R179, 0x1, R2, P3 ;  /* 0x00000001b3de7824 */ /* 0x000fe200018e0602 */
[----:B------:R-:W-:-:S02]  /*66860*/  SEL R5, R5, RZ, !P0 ;  /* 0x000000ff05057207 */ /* 0x000fc40004000000 */
[----:B------:R-:W-:Y:S01]  /*66870*/  ISETP.GT.AND P3, PT, R3, 0x17, PT ;  /* 0x000000170300780c */ /* 0x000fe20003f64270 */
[----:B------:R-:W-:Y:S01]  /*66880*/  IMAD.MOV.U32 R182, RZ, RZ, c[0x0][0x188] ;  /* 0x00006200ffb67624 */ /* 0x000fe200078e00ff */
[----:B------:R-:W-:Y:S01]  /*66890*/  ISETP.NE.U32.AND P2, PT, R5, RZ, PT ;  /* 0x000000ff0500720c */ /* 0x000fe20003f45070 */
[----:B------:R-:W2:Y:S01]  /*668a0*/  LDL.LU R122, [R1+0x1f80] ;  /* 0x001f8000017a7983 */ /* 0x000ea20000300800 */
[----:B------:R-:W-:Y:S02]  /*668b0*/  SEL R5, RZ, 0x4, !P3 ;  /* 0x00000004ff057807 */ /* 0x000fe40005800000 */
[-C--:B------:R-:W-:Y:S01]  /*668c0*/  IADD3 R231, P3, R118, R250.reuse, RZ ;  /* 0x000000fa76e77210 */ /* 0x080fe20007f7e0ff */
[----:B------:R-:W-:Y:S01]  /*668d0*/  IMAD.SHL.U32 R182, R182, 0x40, RZ ;  /* 0x00000040b6b67824 */ /* 0x000fe200078e00ff */
[----:B------:R-:W-:Y:S01]  /*668e0*/  SEL R5, R5, RZ, !P0 ;  /* 0x000000ff05057207 */ /* 0x000fe20004000000 */
[----:B------:R-:W2:Y:S02]  /*668f0*/  LDL.LU R120, [R1+0x1dc4] ;  /* 0x001dc40001787983 */ /* 0x000ea40000300800 */
[----:B------:R-:W-:Y:S01]  /*66900*/  IMAD.X R230, R119, 0x1, R2, P3 ;  /* 0x0000000177e67824 */ /* 0x000fe200018e0602 */
[----:B------:R-:W-:Y:S01]  /*66910*/  ISETP.GT.AND P3, PT, R3, 0x1b, PT ;  /* 0x0000001b0300780c */ /* 0x000fe20003f64270 */
[----:B------:R-:W-:Y:S01]  /*66920*/  IMAD.SHL.U32 R182, R182, 0x4, RZ ;  /* 0x00000004b6b67824 */ /* 0x000fe200078e00ff */
[----:B---3--:R-:W-:Y:S01]  /*66930*/  IADD3 R247, P5, R116, R250, RZ ;  /* 0x000000fa74f77210 */ /* 0x008fe20007fbe0ff */
[----:B------:R-:W3:Y:S01]  /*66940*/  LDL.LU R119, [R1+0x1dc8] ;  /* 0x001dc80001777983 */ /* 0x000ee20000300800 */
[----:B------:R-:W-:-:S02]  /*66950*/  ISETP.NE.U32.AND P4, PT, R5, RZ, PT ;  /* 0x000000ff0500720c */ /* 0x000fc40003f85070 */
[----:B------:R-:W-:Y:S01]  /*66960*/  SEL R5, RZ, 0x4, !P3 ;  /* 0x00000004ff057807 */ /* 0x000fe20005800000 */
[--C-:B------:R-:W-:Y:S01]  /*66970*/  IMAD.X R246, R117, 0x1, R2.reuse, P5 ;  /* 0x0000000175f67824 */ /* 0x100fe200028e0602 */
[----:B----4-:R-:W-:Y:S01]  /*66980*/  IADD3 R249, P6, R114, R250, RZ ;  /* 0x000000fa72f97210 */ /* 0x010fe20007fde0ff */
[----:B------:R-:W2:Y:S01]  /*66990*/  LDL.LU R117, [R1+0x1f84] ;  /* 0x001f840001757983 */ /* 0x000ea20000300800 */
[----:B------:R-:W-:Y:S03]  /*669a0*/  HMMA.1688.F32.TF32 R184, R232, R50, R184 ;  /* 0x00000032e8b8723c */ /* 0x000fe600000810b8 */
[----:B------:R-:W-:Y:S02]  /*669b0*/  IMAD.X R248, R115, 0x1, R2, P6 ;  /* 0x0000000173f87824 */ /* 0x000fe400030e0602 */
[----:B------:R-:W2:Y:S01]  /*669c0*/  LDL.LU R115, [R1+0x1de8] ;  /* 0x001de80001737983 */ /* 0x000ea20000300800 */
[----:B------:R-:W-:-:S02]  /*669d0*/  SEL R5, R5, RZ, !P0 ;  /* 0x000000ff05057207 */ /* 0x000fc40004000000 */
[-C--:B--2---:R-:W-:Y:S02]  /*669e0*/  IADD3 R6, P3, R6, R182.reuse, RZ ;  /* 0x000000b606067210 */ /* 0x084fe40007f7e0ff */
[----:B------:R-:W-:-:S03]  /*669f0*/  IADD3 R123, P5, R123, R182, RZ ;  /* 0x000000b67b7b7210 */ /* 0x000fc60007fbe0ff */
[----:B------:R1:W-:Y:S01]  /*66a00*/  STL [R1+0x1f94], R6 ;  /* 0x001f940601007387 */ /* 0x0003e20000100800 */
[----:B------:R-:W-:-:S03]  /*66a10*/  IMAD.X R7, R7, 0x1, R0, P3 ;  /* 0x0000000107077824 */ /* 0x000fc600018e0600 */
[----:B------:R-:W-:Y:S01]  /*66a20*/  STL [R1+0x1da8], R123 ;  /* 0x001da87b01007387 */ /* 0x000fe20000100800 */
[----:B------:R-:W-:-:S03]  /*66a30*/  IMAD.X R178, R178, 0x1, R0, P5 ;  /* 0x00000001b2b27824 */ /* 0x000fc600028e0600 */
[----:B------:R2:W-:Y:S01]  /*66a40*/  STL [R1+0x1f88], R7 ;  /* 0x001f880701007387 */ /* 0x0005e20000100800 */
[----:B------:R-:W-:-:S03]  /*66a50*/  IADD3 R121, P5, R121, R182, RZ ;  /* 0x000000b679797210 */ /* 0x000fc60007fbe0ff */
[----:B------:R-:W4:Y:S04]  /*66a60*/  LDL.LU R118, [R1+0x1f78] ;  /* 0x001f780001767983 */ /* 0x000f280000300800 */
[----:B------:R-:W-:Y:S04]  /*66a70*/  STL [R1+0x1da4], R178 ;  /* 0x001da4b201007387 */ /* 0x000fe80000100800 */
[----:B------:R1:W-:Y:S04]  /*66a80*/  STL.64 [R1+0xc10], R184 ;  /* 0x000c10b801007387 */ /* 0x0003e80000100a00 */
[----:B------:R1:W-:Y:S01]  /*66a90*/  STL.64 [R1+0xc18], R186 ;  /* 0x000c18ba01007387 */ /* 0x0003e20000100a00 */
[----:B------:R-:W-:-:S03]  /*66aa0*/  ISETP.NE.U32.AND P3, PT, R5, RZ, PT ;  /* 0x000000ff0500720c */ /* 0x000fc60003f65070 */
[----:B------:R-:W4:Y:S04]  /*66ab0*/  LDL.LU R116, [R1+0x1de4] ;  /* 0x001de40001747983 */ /* 0x000f280000300800 */
[----:B------:R-:W-:Y:S04]  /*66ac0*/  STL [R1+0x1f8c], R121 ;  /* 0x001f8c7901007387 */ /* 0x000fe80000100800 */
[----:B------:R-:W4:Y:S04]  /*66ad0*/  LDL.LU R114, [R1+0x1f70] ;  /* 0x001f700001727983 */ /* 0x000f280000300800 */
[----:B------:R-:W4:Y:S04]  /*66ae0*/  LDL.LU R50, [R1+0x1f7c] ;  /* 0x001f7c0001327983 */ /* 0x000f280000300800 */
[----:B------:R-:W4:Y:S04]  /*66af0*/  LDL.LU R5, [R1+0x1e08] ;  /* 0x001e080001057983 */ /* 0x000f280000300800 */
[----:B------:R-:W4:Y:S01]  /*66b00*/  LDL.LU R51, [R1+0x1e04] ;  /* 0x001e040001337983 */ /* 0x000f220000300800 */
[----:B------:R-:W-:-:S03]  /*66b10*/  IMAD.X R122, R122, 0x1, R0, P5 ;  /* 0x000000017a7a7824 */ /* 0x000fc600028e0600 */
[----:B------:R1:W-:Y:S01]  /*66b20*/  LDGSTS.E [R4+0x43c00], [R6.64], P1 ;  /* 0x43c0000006047fae */ /* 0x0003e20008921844 */
[----:B---3--:R-:W-:Y:S01]  /*66b30*/  IADD3 R119, P5, R119, R182, RZ ;  /* 0x000000b677777210 */ /* 0x008fe20007fbe0ff */
[----:B-1----:R-:W-:Y:S02]  /*66b40*/  IMAD.MOV.U32 R6, RZ, RZ, R123 ;  /* 0x000000ffff067224 */ /* 0x002fe400078e007b */
[----:B--2---:R-:W-:Y:S02]  /*66b50*/  IMAD.MOV.U32 R7, RZ, RZ, R178 ;  /* 0x000000ffff077224 */ /* 0x004fe400078e00b2 */
[----:B------:R-:W-:-:S03]  /*66b60*/  IMAD.X R120, R120, 0x1, R0, P5 ;  /* 0x0000000178787824 */ /* 0x000fc600028e0600 */
[----:B------:R1:W-:Y:S01]  /*66b70*/  LDGSTS.E [R4+0x43e00], [R6.64], P1 ;  /* 0x43e0000006047fae */ /* 0x0003e20008921844 */
[-C--:B------:R-:W-:Y:S02]  /*66b80*/  IADD3 R117, P1, R117, R182.reuse, RZ ;  /* 0x000000b675757210 */ /* 0x080fe40007f3e0ff */
[----:B------:R-:W-:Y:S02]  /*66b90*/  IADD3 R115, P5, R115, R182, RZ ;  /* 0x000000b673737210 */ /* 0x000fe40007fbe0ff */
[----:B-1----:R-:W-:Y:S01]  /*66ba0*/  MOV R6, R121 ;  /* 0x0000007900067202 */ /* 0x002fe20000000f00 */
[----:B------:R-:W-:-:S05]  /*66bb0*/  IMAD.MOV.U32 R7, RZ, RZ, R122 ;  /* 0x000000ffff077224 */ /* 0x000fca00078e007a */
[----:B------:R1:W-:Y:S04]  /*66bc0*/  LDGSTS.E [R4+0x44c00], [R6.64], P2 ;  /* 0x44c0000006047fae */ /* 0x0003e80009121844 */
[----:B------:R2:W-:Y:S01]  /*66bd0*/  STL [R1+0x1f80], R122 ;  /* 0x001f807a01007387 */ /* 0x0005e20000100800 */
[----:B-1----:R-:W-:Y:S02]  /*66be0*/  IMAD.MOV.U32 R6, RZ, RZ, R119 ;  /* 0x000000ffff067224 */ /* 0x002fe400078e0077 */
[----:B------:R-:W-:Y:S01]  /*66bf0*/  IMAD.MOV.U32 R7, RZ, RZ, R120 ;  /* 0x000000ffff077224 */ /* 0x000fe200078e0078 */
[----:B------:R-:W-:Y:S04]  /*66c00*/  STL [R1+0x1dc8], R119 ;  /* 0x001dc87701007387 */ /* 0x000fe80000100800 */
[----:B------:R1:W-:Y:S04]  /*66c10*/  LDGSTS.E [R4+0x44e00], [R6.64], P2 ;  /* 0x44e0000006047fae */ /* 0x0003e80009121844 */
[----:B------:R-:W-:Y:S04]  /*66c20*/  STL [R1+0x1f84], R117 ;  /* 0x001f847501007387 */ /* 0x000fe80000100800 */
[----:B------:R3:W-:Y:S04]  /*66c30*/  STL [R1+0x1dc4], R120 ;  /* 0x001dc47801007387 */ /* 0x0007e80000100800 */
[----:B------:R-:W-:Y:S01]  /*66c40*/  STL [R1+0x1de8], R115 ;  /* 0x001de87301007387 */ /* 0x000fe20000100800 */
[----:B-1----:R-:W-:-:S02]  /*66c50*/  IMAD.MOV.U32 R6, RZ, RZ, R117 ;  /* 0x000000ffff067224 */ /* 0x002fc400078e0075 */
[----:B----4-:R-:W-:-:S05]  /*66c60*/  IMAD.X R118, R118, 0x1, R0, P1 ;  /* 0x0000000176767824 */ /* 0x010fca00008e0600 */
[----:B------:R1:W-:Y:S01]  /*66c70*/  STL [R1+0x1f78], R118 ;  /* 0x001f787601007387 */ /* 0x0003e20000100800 */
[----:B------:R-:W-:Y:S01]  /*66c80*/  IMAD.X R116, R116, 0x1, R0, P5 ;  /* 0x0000000174747824 */ /* 0x000fe200028e0600 */
[-C--:B------:R-:W-:Y:S02]  /*66c90*/  IADD3 R50, P1, R50, R182.reuse, RZ ;  /* 0x000000b632327210 */ /* 0x080fe40007f3e0ff */
[----:B------:R-:W-:-:S03]  /*66ca0*/  IADD3 R5, P2, R5, R182, RZ ;  /* 0x000000b605057210 */ /* 0x000fc60007f5e0ff */
[--C-:B------:R-:W-:Y:S01]  /*66cb0*/  IMAD.X R114, R114, 0x1, R0.reuse, P1 ;  /* 0x0000000172727824 */ /* 0x100fe200008e0600 */
[----:B------:R-:W-:Y:S01]  /*66cc0*/  STL [R1+0x1f7c], R50 ;  /* 0x001f7c3201007387 */ /* 0x000fe20000100800 */
[----:B------:R-:W-:-:S03]  /*66cd0*/  IMAD.X R51, R51, 0x1, R0, P2 ;  /* 0x0000000133337824 */ /* 0x000fc600010e0600 */
[----:B------:R-:W-:Y:S04]  /*66ce0*/  STL [R1+0x1de4], R116 ;  /* 0x001de47401007387 */ /* 0x000fe80000100800 */
[----:B------:R-:W-:Y:S04]  /*66cf0*/  STL [R1+0x1e08], R5 ;  /* 0x001e080501007387 */ /* 0x000fe80000100800 */
[----:B------:R2:W-:Y:S04]  /*66d00*/  STL [R1+0x1f70], R114 ;  /* 0x001f707201007387 */ /* 0x0005e80000100800 */
[----:B------:R1:W-:Y:S04]  /*66d10*/  STL [R1+0x1e04], R51 ;  /* 0x001e043301007387 */ /* 0x0003e80000100800 */
        /* <DEDUP_REMOVED lines=8> */
[----:B---3--:R-:W3:Y:S04]  /*66da0*/  LDL.LU R120, [R1+0x1f60] ;  /* 0x001f600001787983 */ /* 0x008ee80000300800 */
[----:B------:R-:W3:Y:S01]  /*66db0*/  LDL.LU R119, [R1+0x1f6c] ;  /* 0x001f6c0001777983 */ /* 0x000ee20000300800 */
[----:B------:R-:W-:-:S03]  /*66dc0*/  IMAD.MOV.U32 R7, RZ, RZ, R118 ;  /* 0x000000ffff077224 */ /* 0x000fc600078e0076 */
[----:B-1----:R-:W3:Y:S04]  /*66dd0*/  LDL.LU R118, [R1+0x1e44] ;  /* 0x001e440001767983 */ /* 0x002ee80000300800 */
[----:B------:R-:W3:Y:S04]  /*66de0*/  LDL.LU R117, [R1+0x1e48] ;  /* 0x001e480001757983 */ /* 0x000ee80000300800 */
[----:B------:R1:W-:Y:S01]  /*66df0*/  LDGSTS.E [R4+0x45c00], [R6.64], P4 ;  /* 0x45c0000006047fae */ /* 0x0003e2000a121844 */
[----:B------:R-:W-:Y:S01]  /*66e00*/  ISETP.GT.AND P2, PT, R3, 0x23, PT ;  /* 0x000000230300780c */ /* 0x000fe20003f44270 */
[----:B-1----:R-:W-:-:S02]  /*66e10*/  IMAD.MOV.U32 R6, RZ, RZ, R115 ;  /* 0x000000ffff067224 */ /* 0x002fc400078e0073 */
[----:B------:R-:W-:Y:S01]  /*66e20*/  IMAD.MOV.U32 R7, RZ, RZ, R116 ;  /* 0x000000ffff077224 */ /* 0x000fe200078e0074 */
[----:B------:R-:W3:Y:S04]  /*66e30*/  LDL.LU R115, [R1+0x1f64] ;  /* 0x001f640001737983 */ /* 0x000ee80000300800 */
[----:B------:R1:W-:Y:S02]  /*66e40*/  LDGSTS.E [R4+0x45e00], [R6.64], P4 ;  /* 0x45e0000006047fae */ /* 0x0003e4000a121844 */
[----:B-1----:R-:W-:Y:S02]  /*66e50*/  IMAD.MOV.U32 R6, RZ, RZ, R50 ;  /* 0x000000ffff067224 */ /* 0x002fe400078e0032 */
[----:B------:R-:W-:Y:S02]  /*66e60*/  IMAD.MOV.U32 R7, RZ, RZ, R114 ;  /* 0x000000ffff077224 */ /* 0x000fe400078e0072 */
[----:B------:R-:W3:Y:S04]  /*66e70*/  LDL.LU R114, [R1+0x1e68] ;  /* 0x001e680001727983 */ /* 0x000ee80000300800 */
[----:B------:R1:W-:Y:S02]  /*66e80*/  LDGSTS.E [R4+0x46c00], [R6.64], P3 ;  /* 0x46c0000006047fae */ /* 0x0003e40009921844 */
[----:B-1----:R-:W-:Y:S01]  /*66e90*/  IMAD.MOV.U32 R6, RZ, RZ, R5 ;  /* 0x000000ffff067224 */ /* 0x002fe200078e0005 */
[----:B------:R-:W-:-:S02]  /*66ea0*/  MOV R7, R51 ;  /* 0x0000003300077202 */ /* 0x000fc40000000f00 */
[----:B------:R-:W-:Y:S01]  /*66eb0*/  SEL R5, RZ, 0x4, !P2 ;  /* 0x00000004ff057807 */ /* 0x000fe20005000000 */
[----:B------:R-:W3:Y:S01]  /*66ec0*/  LDL.LU R51, [R1+0x1f5c] ;  /* 0x001f5c0001337983 */ /* 0x000ee20000300800 */
[----:B------:R-:W-:Y:S02]  /*66ed0*/  ISETP.GT.AND P2, PT, R3, 0x2b, PT ;  /* 0x0000002b0300780c */ /* 0x000fe40003f44270 */
[----:B------:R-:W-:Y:S01]  /*66ee0*/  SEL R5, R5, RZ, !P0 ;  /* 0x000000ff05057207 */ /* 0x000fe20004000000 */
[----:B------:R1:W-:Y:S02]  /*66ef0*/  LDGSTS.E [R4+0x46e00], [R6.64], P3 ;  /* 0x46e0000006047fae */ /* 0x0003e40009921844 */
[----:B-1----:R-:W-:Y:S02]  /*66f00*/  SEL R7, RZ, 0x4, !P2 ;  /* 0x00000004ff077807 */ /* 0x002fe40005000000 */
[----:B------:R-:W-:Y:S02]  /*66f10*/  ISETP.NE.U32.AND P2, PT, R5, RZ, PT ;  /* 0x000000ff0500720c */ /* 0x000fe40003f45070 */
[----:B------:R-:W-:-:S02]  /*66f20*/  SEL R5, R7, RZ, !P0 ;  /* 0x000000ff07057207 */ /* 0x000fc40004000000 */
[----:B------:R-:W-:-:S04]  /*66f30*/  ISETP.GT.AND P1, PT, R3, 0x1f, PT ;  /* 0x0000001f0300780c */ /* 0x000fc80003f24270 */
[----:B------:R-:W-:Y:S02]  /*66f40*/  SEL R50, RZ, 0x4, !P1 ;  /* 0x00000004ff327807 */ /* 0x000fe40004800000 */
[----:B------:R-:W-:Y:S02]  /*66f50*/  ISETP.GT.AND P1, PT, R3, 0x27, PT ;  /* 0x000000270300780c */ /* 0x000fe40003f24270 */
[----:B------:R-:W-:Y:S02]  /*66f60*/  SEL R6, R50, RZ, !P0 ;  /* 0x000000ff32067207 */ /* 0x000fe40004000000 */
[----:B------:R-:W-:Y:S02]  /*66f70*/  SEL R50, RZ, 0x4, !P1 ;  /* 0x00000004ff327807 */ /* 0x000fe40004800000 */
[----:B------:R-:W-:Y:S02]  /*66f80*/  ISETP.NE.U32.AND P1, PT, R6, RZ, PT ;  /* 0x000000ff0600720c */ /* 0x000fe40003f25070 */
[----:B------:R-:W-:Y:S01]  /*66f90*/  SEL R6, R50, RZ, !P0 ;  /* 0x000000ff32067207 */ /* 0x000fe20004000000 */
[----:B----4-:R-:W-:Y:S01]  /*66fa0*/  HMMA.1688.F32.TF32 R184, R232, R54, R184 ;  /* 0x00000036e8b8723c */ /* 0x010fe200000810b8 */
[----:B------:R-:W-:-:S05]  /*66fb0*/  IADD3 R123, P4, R123, R182, RZ ;  /* 0x000000b67b7b7210 */ /* 0x000fca0007f9e0ff */
[--C-:B------:R-:W-:Y:S01]  /*66fc0*/  IMAD.X R178, R178, 0x1, R0.reuse, P4 ;  /* 0x00000001b2b27824 */ /* 0x100fe200020e0600 */
[-C--:B--2---:R-:W-:Y:S01]  /*66fd0*/  IADD3 R121, P5, R121, R182.reuse, RZ ;  /* 0x000000b679797210 */ /* 0x084fe20007fbe0ff */
[----:B------:R-:W-:Y:S04]  /*66fe0*/  STL [R1+0x1f74], R123 ;  /* 0x001f747b01007387 */ /* 0x000fe80000100800 */
[----:B------:R-:W-:Y:S01]  /*66ff0*/  IMAD.X R122, R122, 0x1, R0, P5 ;  /* 0x000000017a7a7824 */ /* 0x000fe200028e0600 */
[----:B------:R-:W-:Y:S01]  /*67000*/  STL [R1+0x1e28], R121 ;  /* 0x001e287901007387 */ /* 0x000fe20000100800 */
[----:B---3--:R-:W-:-:S03]  /*67010*/  IADD3 R119, P5, R119, R182, RZ ;  /* 0x000000b677777210 */ /* 0x008fc60007fbe0ff */
[----:B------:R-:W-:Y:S01]  /*67020*/  STL [R1+0x1f68], R178 ;  /* 0x001f68b201007387 */ /* 0x000fe20000100800 */
[----:B------:R-:W-:-:S03]  /*67030*/  ISETP.NE.U32.AND P4, PT, R5, RZ, PT ;  /* 0x000000ff0500720c */ /* 0x000fc60003f85070 */
[----:B------:R-:W2:Y:S04]  /*67040*/  LDL.LU R116, [R1+0x1f58] ;  /* 0x001f580001747983 */ /* 0x000ea80000300800 */
[----:B------:R-:W-:Y:S04]  /*67050*/  STL [R1+0x1e24], R122 ;  /* 0x001e247a01007387 */ /* 0x000fe80000100800 */
[----:B------:R1:W-:Y:S04]  /*67060*/  STL.64 [R1+0xc00], R184 ;  /* 0x000c00b801007387 */ /* 0x0003e80000100a00 */
[----:B------:R3:W-:Y:S04]  /*67070*/  STL.64 [R1+0xc08], R186 ;  /* 0x000c08ba01007387 */ /* 0x0007e80000100a00 */
[----:B------:R-:W4:Y:S04]  /*67080*/  LDL.LU R5, [R1+0x1e88] ;  /* 0x001e880001057983 */ /* 0x000f280000300800 */
[----:B------:R-:W-:Y:S04]  /*67090*/  STL [R1+0x1f6c], R119 ;  /* 0x001f6c7701007387 */ /* 0x000fe80000100800 */
[----:B------:R-:W3:Y:S04]  /*670a0*/  LDL.LU R55, [R1+0x1e64] ;  /* 0x001e640001377983 */ /* 0x000ee80000300800 */
[----:B------:R-:W3:Y:S01]  /*670b0*/  LDL.LU R54, [R1+0x1f50] ;  /* 0x001f500001367983 */ /* 0x000ee20000300800 */
[----:B------:R-:W-:Y:S01]  /*670c0*/  IMAD.X R120, R120, 0x1, R0, P5 ;  /* 0x0000000178787824 */ /* 0x000fe200028e0600 */
[----:B------:R-:W-:-:S04]  /*670d0*/  IADD3 R117, P5, R117, R182, RZ ;  /* 0x000000b675757210 */ /* 0x000fc80007fbe0ff */
[----:B------:R-:W-:Y:S04]  /*670e0*/  STL [R1+0x1f60], R120 ;  /* 0x001f607801007387 */ /* 0x000fe80000100800 */
[----:B------:R-:W-:Y:S04]  /*670f0*/  STL [R1+0x1e48], R117 ;  /* 0x001e487501007387 */ /* 0x000fe80000100800 */
[----:B------:R-:W3:Y:S01]  /*67100*/  LDL.LU R50, [R1+0x1e84] ;  /* 0x001e840001327983 */ /* 0x000ee20000300800 */
[----:B------:R-:W-:Y:S01]  /*67110*/  ISETP.NE.U32.AND P3, PT, R6, RZ, PT ;  /* 0x000000ff0600720c */ /* 0x000fe20003f65070 */
[----:B------:R-:W-:-:S02]  /*67120*/  IMAD.MOV.U32 R6, RZ, RZ, R123 ;  /* 0x000000ffff067224 */ /* 0x000fc400078e007b */
[----:B------:R-:W-:-:S05]  /*67130*/  IMAD.MOV.U32 R7, RZ, RZ, R178 ;  /* 0x000000ffff077224 */ /* 0x000fca00078e00b2 */
[----:B------:R1:W-:Y:S01]  /*67140*/  LDGSTS.E [R4+0x47c00], [R6.64], P1 ;  /* 0x47c0000006047fae */ /* 0x0003e20008921844 */
[----:B------:R-:W-:Y:S01]  /*67150*/  IADD3 R251, P6, R180, R250, RZ ;  /* 0x000000fab4fb7210 */ /* 0x000fe20007fde0ff */
[----:B------:R-:W-:Y:S02]  /*67160*/  IMAD.X R118, R118, 0x1, R0, P5 ;  /* 0x0000000176767824 */ /* 0x000fe400028e0600 */
[----:B-1----:R-:W-:Y:S02]  /*67170*/  IMAD.MOV.U32 R6, RZ, RZ, R121 ;  /* 0x000000ffff067224 */ /* 0x002fe400078e0079 */
[----:B------:R-:W-:-:S05]  /*67180*/  IMAD.MOV.U32 R7, RZ, RZ, R122 ;  /* 0x000000ffff077224 */ /* 0x000fca00078e007a */
[----:B------:R1:W-:Y:S01]  /*67190*/  LDGSTS.E [R4+0x47e00], [R6.64], P1 ;  /* 0x47e0000006047fae */ /* 0x0003e20008921844 */
[----:B------:R-:W-:Y:S01]  /*671a0*/  IMAD.X R250, R181, 0x1, R2, P6 ;  /* 0x00000001b5fa7824 */ /* 0x000fe200030e0602 */
[-C--:B------:R-:W-:Y:S02]  /*671b0*/  IADD3 R115, P6, R115, R182.reuse, RZ ;  /* 0x000000b673737210 */ /* 0x080fe40007fde0ff */
[----:B------:R-:W-:Y:S01]  /*671c0*/  IADD3 R114, P1, R114, R182, RZ ;  /* 0x000000b672727210 */ /* 0x000fe20007f3e0ff */
[----:B-1----:R-:W-:Y:S02]  /*671d0*/  IMAD.MOV.U32 R6, RZ, RZ, R119 ;  /* 0x000000ffff067224 */ /* 0x002fe400078e0077 */
[----:B------:R-:W-:-:S05]  /*671e0*/  IMAD.MOV.U32 R7, RZ, RZ, R120 ;  /* 0x000000ffff077224 */ /* 0x000fca00078e0078 */
[----:B------:R1:W-:Y:S01]  /*671f0*/  LDGSTS.E [R4+0x48c00], [R6.64], P2 ;  /* 0x48c0000006047fae */ /* 0x0003e20009121844 */
[----:B------:R-:W-:-:S03]  /*67200*/  IADD3 R51, P5, R51, R182, RZ ;  /* 0x000000b633337210 */ /* 0x000fc60007fbe0ff */
[----:B------:R-:W-:Y:S01]  /*67210*/  STL [R1+0x1f64], R115 ;  /* 0x001f647301007387 */ /* 0x000fe20000100800 */
[----:B-1----:R-:W-:Y:S02]  /*67220*/  IMAD.MOV.U32 R6, RZ, RZ, R117 ;  /* 0x000000ffff067224 */ /* 0x002fe400078e0075 */
[----:B------:R-:W-:Y:S01]  /*67230*/  IMAD.MOV.U32 R7, RZ, RZ, R118 ;  /* 0x000000ffff077224 */ /* 0x000fe200078e0076 */
[----:B------:R1:W-:Y:S04]  /*67240*/  STL [R1+0x1e44], R118 ;  /* 0x001e447601007387 */ /* 0x0003e80000100800 */
[----:B------:R1:W-:Y:S04]  /*67250*/  LDGSTS.E [R4+0x48e00], [R6.64], P2 ;  /* 0x48e0000006047fae */ /* 0x0003e80009121844 */
[----:B------:R-:W-:Y:S01]  /*67260*/  STL [R1+0x1e68], R114 ;  /* 0x001e687201007387 */ /* 0x000fe20000100800 */
[----:B-1----:R-:W-:-:S02]  /*67270*/  IMAD.MOV.U32 R6, RZ, RZ, R115 ;  /* 0x000000ffff067224 */ /* 0x002fc400078e0073 */
[----:B--2---:R-:W-:-:S05]  /*67280*/  IMAD.X R116, R116, 0x1, R0, P6 ;  /* 0x0000000174747824 */ /* 0x004fca00030e0600 */
[----:B------:R-:W-:Y:S04]  /*67290*/  STL [R1+0x1f58], R116 ;  /* 0x001f587401007387 */ /* 0x000fe80000100800 */
[----:B------:R-:W-:Y:S01]  /*672a0*/  STL [R1+0x1f5c], R51 ;  /* 0x001f5c3301007387 */ /* 0x000fe20000100800 */
[----:B----4-:R-:W-:Y:S01]  /*672b0*/  IADD3 R5, P2, R5, R182, RZ ;  /* 0x000000b605057210 */ /* 0x010fe20007f5e0ff */
[----:B---3--:R-:W-:-:S04]  /*672c0*/  IMAD.X R55, R55, 0x1, R0, P1 ;  /* 0x0000000137377824 */ /* 0x008fc800008e0600 */
[----:B------:R-:W-:Y:S01]  /*672d0*/  STL [R1+0x1e88], R5 ;  /* 0x001e880501007387 */ /* 0x000fe20000100800 */
[----:B------:R-:W-:-:S03]  /*672e0*/  IADD3.X R54, R54, R0, RZ, P5, !PT ;  /* 0x0000000036367210 */ /* 0x000fc60002ffe4ff */
[----:B------:R-:W-:Y:S04]  /*672f0*/  STL [R1+0x1e64], R55 ;  /* 0x001e643701007387 */ /* 0x000fe80000100800 */
[----:B------:R-:W2:Y:S04]  /*67300*/  LDL.LU R184, [R1+0x1450] ;  /* 0x0014500001b87983 */ /* 0x000ea80000300800 */
[----:B------:R1:W-:Y:S04]  /*67310*/  STL [R1+0x1f50], R54 ;  /* 0x001f503601007387 */ /* 0x0003e80000100800 */
[----:B------:R-:W2:Y:S04]  /*67320*/  LDL.LU R185, [R1+0x1454] ;  /* 0x0014540001b97983 */ /* 0x000ea80000300800 */
[----:B------:R-:W2:Y:S04]  /*67330*/  LDL.LU R186, [R1+0x1458] ;  /* 0x0014580001ba7983 */ /* 0x000ea80000300800 */
[----:B------:R-:W2:Y:S01]  /*67340*/  LDL.LU R187, [R1+0x145c] ;  /* 0x00145c0001bb7983 */ /* 0x000ea20000300800 */
[----:B------:R-:W-:-:S02]  /*67350*/  IMAD.MOV.U32 R7, RZ, RZ, R116 ;  /* 0x000000ffff077224 */ /* 0x000fc400078e0074 */
[----:B------:R-:W-:Y:S01]  /*67360*/  IMAD.X R50, R50, 0x1, R0, P2 ;  /* 0x0000000132327824 */ /* 0x000fe200010e0600 */
[----:B------:R-:W3:Y:S04]  /*67370*/  LDL.LU.64 R118, [R1+0x1a98] ;  /* 0x001a980001767983 */ /* 0x000ee80000300a00 */
[----:B------:R4:W-:Y:S04]  /*67380*/  LDGSTS.E [R4+0x49c00], [R6.64], P3 ;  /* 0x49c0000006047fae */ /* 0x0009e80009921844 */
[----:B------:R1:W-:Y:S04]  /*67390*/  STL [R1+0x1e84], R50 ;  /* 0x001e843201007387 */ /* 0x0003e80000100800 */
[----:B------:R-:W3:Y:S01]  /*673a0*/  LDL.LU R188, [R1+0x1440] ;  /* 0x0014400001bc7983 */ /* 0x000ee20000300800 */
[----:B----4-:R-:W-:-:S03]  /*673b0*/  IMAD.MOV.U32 R6, RZ, RZ, R114 ;  /* 0x000000ffff067224 */ /* 0x010fc600078e0072 */
[----:B------:R-:W4:Y:S01]  /*673c0*/  LDL.LU R189, [R1+0x1444] ;  /* 0x0014440001bd7983 */ /* 0x000f220000300800 */
[----:B------:R-:W-:-:S03]  /*673d0*/  IMAD.MOV.U32 R7, RZ, RZ, R55 ;  /* 0x000000ffff077224 */ /* 0x000fc600078e0037 */
[----:B------:R-:W4:Y:S04]  /*673e0*/  LDL.LU R190, [R1+0x1448] ;  /* 0x0014480001be7983 */ /* 0x000f280000300800 */
[----:B------:R-:W4:Y:S04]  /*673f0*/  LDL.LU R191, [R1+0x144c] ;  /* 0x00144c0001bf7983 */ /* 0x000f280000300800 */
[----:B------:R1:W-:Y:S04]  /*67400*/  LDGSTS.E [R4+0x49e00], [R6.64], P3 ;  /* 0x49e0000006047fae */ /* 0x0003e80009921844 */
[----:B------:R-:W4:Y:S01]  /*67410*/  LDL.LU R117, [R1+0x1f54] ;  /* 0x001f540001757983 */ /* 0x000f220000300800 */
[----:B-1----:R-:W-:-:S02]  /*67420*/  IMAD.MOV.U32 R6, RZ, RZ, R51 ;  /* 0x000000ffff067224 */ /* 0x002fc400078e0033 */
[----:B------:R-:W-:Y:S02]  /*67430*/  IMAD.MOV.U32 R7, RZ, RZ, R54 ;  /* 0x000000ffff077224 */ /* 0x000fe400078e0036 */
[----:B------:R-:W4:Y:S04]  /*67440*/  LDL.LU R54, [R1+0x1ea8] ;  /* 0x001ea80001367983 */ /* 0x000f280000300800 */
[----:B------:R1:W-:Y:S02]  /*67450*/  LDGSTS.E [R4+0x4ac00], [R6.64], P4 ;  /* 0x4ac0000006047fae */ /* 0x0003e4000a121844 */
[----:B-1----:R-:W-:Y:S02]  /*67460*/  IMAD.MOV.U32 R6, RZ, RZ, R5 ;  /* 0x000000ffff067224 */ /* 0x002fe400078e0005 */
[----:B------:R-:W-:-:S05]  /*67470*/  IMAD.MOV.U32 R7, RZ, RZ, R50 ;  /* 0x000000ffff077224 */ /* 0x000fca00078e0032 */
[----:B------:R1:W-:Y:S04]  /*67480*/  LDGSTS.E [R4+0x4ae00], [R6.64], P4 ;  /* 0x4ae0000006047fae */ /* 0x0003e8000a121844 */
[----:B-1----:R-:W4:Y:S04]  /*67490*/  LDL.LU R7, [R1+0x1f48] ;  /* 0x001f480001077983 */ /* 0x002f280000300800 */
[----:B------:R-:W4:Y:S01]  /*674a0*/  LDL.LU R116, [R1+0x1ea4] ;  /* 0x001ea40001747983 */ /* 0x000f220000300800 */
[----:B------:R-:W-:Y:S01]  /*674b0*/  IMAD.MOV.U32 R55, RZ, RZ, c[0x0][0x18c] ;  /* 0x00006300ff377624 */ /* 0x000fe200078e00ff */
[----:B------:R-:W-:-:S03]  /*674c0*/  ISETP.GT.AND P1, PT, R3, 0x2f, PT ;  /* 0x0000002f0300780c */ /* 0x000fc60003f24270 */
[----:B------:R-:W-:Y:S01]  /*674d0*/  IMAD.SHL.U32 R55, R55, 0x40, RZ ;  /* 0x0000004037377824 */ /* 0x000fe200078e00ff */
[----:B------:R-:W-:-:S03]  /*674e0*/  SEL R5, RZ, 0x4, !P1 ;  /* 0x00000004ff057807 */ /* 0x000fc60004800000 */
[----:B------:R-:W-:Y:S01]  /*674f0*/  IMAD.SHL.U32 R55, R55, 0x4, RZ ;  /* 0x0000000437377824 */ /* 0x000fe200078e00ff */
[----:B------:R-:W-:Y:S02]  /*67500*/  SEL R5, R5, RZ, !P0 ;  /* 0x000000ff05057207 */ /* 0x000fe40004000000 */
[C---:B------:R-:W-:Y:S02]  /*67510*/  ISETP.GT.AND P4, PT, R3.reuse, 0x37, PT ;  /* 0x000000370300780c */ /* 0x040fe40003f84270 */
[----:B------:R-:W-:-:S04]  /*67520*/  ISETP.GT.AND P5, PT, R3, 0x3b, PT ;  /* 0x0000003b0300780c */ /* 0x000fc80003fa4270 */
[----:B------:R-:W-:Y:S01]  /*67530*/  SEL R6, RZ, 0x4, !P5 ;  /* 0x00000004ff067807 */ /* 0x000fe20006800000 */
[----:B--2---:R-:W-:Y:S01]  /*67540*/  HMMA.1688.F32.TF32 R120, R232, R58, R184 ;  /* 0x0000003ae878723c */ /* 0x004fe200000810b8 */
[----:B------:R-:W2:Y:S01]  /*67550*/  LDL.LU R184, [R1+0x1410] ;  /* 0x0014100001b87983 */ /* 0x000ea20000300800 */
[----:B---3--:R-:W-:-:S05]  /*67560*/  IADD3 R51, P2, R118, R55, RZ ;  /* 0x0000003776337210 */ /* 0x008fca0007f5e0ff */
[----:B------:R-:W-:Y:S01]  /*67570*/  IMAD.X R50, R119, 0x1, R2, P2 ;  /* 0x0000000177327824 */ /* 0x000fe200010e0602 */
[----:B------:R-:W-:Y:S02]  /*67580*/  ISETP.NE.U32.AND P2, PT, R5, RZ, PT ;  /* 0x000000ff0500720c */ /* 0x000fe40003f45070 */
[----:B------:R-:W-:Y:S11]  /*67590*/  SEL R5, RZ, 0x4, !P4 ;  /* 0x00000004ff057807 */ /* 0x000ff60006000000 */
[----:B------:R-:W-:Y:S02]  /*675a0*/  @!UPT UIADD3 URZ, URZ, URZ, URZ ;  /* 0x0000003f3f3ff290 */ /* 0x000fe4000fffe03f */
[----:B------:R-:W-:Y:S01]  /*675b0*/  STL.64 [R1+0xbd0], R120 ;  /* 0x000bd07801007387 */ /* 0x000fe20000100a00 */
[----:B----4-:R-:W-:Y:S03]  /*675c0*/  HMMA.1688.F32.TF32 R188, R232, R62, R188 ;  /* 0x0000003ee8bc723c */ /* 0x010fe600000810bc */
[----:B------:R1:W-:Y:S04]  /*675d0*/  STL.64 [R1+0xbd8], R122 ;  /* 0x000bd87a01007387 */ /* 0x0003e80000100a00 */
[----:B------:R-:W2:Y:S04]  /*675e0*/  LDL.LU R185, [R1+0x1414] ;  /* 0x0014140001b97983 */ /* 0x000ea80000300800 */
[----:B------:R-:W2:Y:S01]  /*675f0*/  LDL.LU R186, [R1+0x1418] ;  /* 0x0014180001ba7983 */ /* 0x000ea20000300800 */
[----:B------:R-:W-:-:S03]  /*67600*/  IADD3 R117, P4, R117, R182, RZ ;  /* 0x000000b675757210 */ /* 0x000fc60007f9e0ff */
[----:B------:R-:W2:Y:S04]  /*67610*/  LDL.LU R187, [R1+0x141c] ;  /* 0x00141c0001bb7983 */ /* 0x000ea80000300800 */
[----:B-1----:R-:W3:Y:S01]  /*67620*/  LDL.LU R122, [R1+0x1f4c] ;  /* 0x001f4c00017a7983 */ /* 0x002ee20000300800 */
[----:B------:R-:W-:-:S03]  /*67630*/  IADD3 R54, P5, R54, R182, RZ ;  /* 0x000000b636367210 */ /* 0x000fc60007fbe0ff */
[----:B------:R-:W4:Y:S04]  /*67640*/  LDL.LU R115, [R1+0x1ec8] ;  /* 0x001ec80001737983 */ /* 0x000f280000300800 */
[----:B------:R1:W-:Y:S04]  /*67650*/  STL [R1+0x1f54], R117 ;  /* 0x001f547501007387 */ /* 0x0003e80000100800 */
[----:B------:R-:W-:Y:S01]  /*67660*/  STL [R1+0x1ea8], R54 ;  /* 0x001ea83601007387 */ /* 0x000fe20000100800 */
[----:B------:R-:W-:Y:S01]  /*67670*/  IMAD.X R7, R7, 0x1, R0, P4 ;  /* 0x0000000107077824 */ /* 0x000fe200020e0600 */
[----:B------:R-:W-:-:S04]  /*67680*/  IADD3.X R116, R116, R0, RZ, P5, !PT ;  /* 0x0000000074747210 */ /* 0x000fc80002ffe4ff */
[----:B------:R1:W-:Y:S04]  /*67690*/  STL [R1+0x1f48], R7 ;  /* 0x001f480701007387 */ /* 0x0003e80000100800 */
[----:B------:R1:W-:Y:S04]  /*676a0*/  STL [R1+0x1ea4], R116 ;  /* 0x001ea47401007387 */ /* 0x0003e80000100800 */
[----:B------:R-:W4:Y:S04]  /*676b0*/  LDL.LU R58, [R1+0x1f40] ;  /* 0x001f4000013a7983 */ /* 0x000f280000300800 */
[----:B------:R-:W-:Y:S04]  /*676c0*/  STL.64 [R1+0xbc0], R188 ;  /* 0x000bc0bc01007387 */ /* 0x000fe80000100a00 */
[----:B------:R-:W-:Y:S04]  /*676d0*/  STL.64 [R1+0xbc8], R190 ;  /* 0x000bc8be01007387 */ /* 0x000fe80000100a00 */
[----:B------:R-:W4:Y:S04]  /*676e0*/  LDL.LU R121, [R1+0x1ec4] ;  /* 0x001ec40001797983 */ /* 0x000f280000300800 */
[----:B------:R-:W4:Y:S04]  /*676f0*/  LDL.LU R119, [R1+0x1f44] ;  /* 0x001f440001777983 */ /* 0x000f280000300800 */
[----:B------:R-:W4:Y:S04]  /*67700*/  LDL.LU R120, [R1+0x1f38] ;  /* 0x001f380001787983 */ /* 0x000f280000300800 */
[----:B------:R-:W1:Y:S01]  /*67710*/  S2R R183, SR_TID.X ;  /* 0x0000000000b77919 */ /* 0x000e620000002100 */
[----:B------:R-:W-:-:S02]  /*67720*/  ISETP.GT.AND P6, PT, R3, 0x33, PT ;  /* 0x000000330300780c */ /* 0x000fc40003fc4270 */
[----:B------:R-:W-:Y:S01]  /*67730*/  ISETP.GT.AND P3, PT, R3, 0x3f, PT ;  /* 0x0000003f0300780c */ /* 0x000fe20003f64270 */
[----:B------:R-:W4:Y:S01]  /*67740*/  LDL.LU R118, [R1+0x1ee4] ;  /* 0x001ee40001767983 */ /* 0x000f220000300800 */
[----:B------:R-:W-:Y:S02]  /*67750*/  SEL R5, R5, RZ, !P0 ;  /* 0x000000ff05057207 */ /* 0x000fe40004000000 */
[----:B-1----:R-:W-:-:S04]  /*67760*/  LOP3.LUT R114, R183, 0x3f, RZ, 0xc0, !PT ;  /* 0x0000003fb7727812 */ /* 0x002fc800078ec0ff */
[----:B------:R-:W-:Y:S02]  /*67770*/  ISETP.GE.AND P1, PT, R114, R3, PT ;  /* 0x000000037200720c */ /* 0x000fe40003f26270 */
[----:B------:R-:W-:-:S04]  /*67780*/  SEL R3, RZ, 0x4, !P6 ;  /* 0x00000004ff037807 */ /* 0x000fc80007000000 */
[----:B------:R-:W-:-:S04]  /*67790*/  SEL R3, R3, RZ, !P0 ;  /* 0x000000ff03037207 */ /* 0x000fc80004000000 */
[----:B------:R-:W-:Y:S02]  /*677a0*/  ISETP.NE.U32.AND P4, PT, R3, RZ, PT ;  /* 0x000000ff0300720c */ /* 0x000fe40003f85070 */
[----:B------:R-:W-:Y:S01]  /*677b0*/  SEL R3, R6, RZ, !P0 ;  /* 0x000000ff06037207 */ /* 0x000fe20004000000 */
[----:B------:R-:W-:Y:S01]  /*677c0*/  IMAD.MOV.U32 R6, RZ, RZ, R117 ;  /* 0x000000ffff067224 */ /* 0x000fe200078e0075 */
[----:B------:R-:W-:Y:S01]  /*677d0*/  ISETP.NE.U32.AND P5, PT, R5, RZ, PT ;  /* 0x000000ff0500720c */ /* 0x000fe20003fa5070 */
[----:B------:R-:W4:Y:S01]  /*677e0*/  LDL.LU R117, [R1+0x1ee8] ;  /* 0x001ee80001757983 */ /* 0x000f220000300800 */
[----:B------:R-:W-:-:S03]  /*677f0*/  SEL R5, RZ, 0x4, !P3 ;  /* 0x00000004ff057807 */ /* 0x000fc60005800000 */
[----:B------:R1:W-:Y:S01]  /*67800*/  LDGSTS.E [R4+0x4bc00], [R6.64], P2 ;  /* 0x4bc0000006047fae */ /* 0x0003e20009121844 */
[----:B------:R-:W-:Y:S02]  /*67810*/  ISETP.NE.U32.AND P3, PT, R3, RZ, PT ;  /* 0x000000ff0300720c */ /* 0x000fe40003f65070 */
[----:B------:R-:W-:Y:S01]  /*67820*/  SEL R3, RZ, 0x4, P1 ;  /* 0x00000004ff037807 */ /* 0x000fe20000800000 */
[----:B-1----:R-:W-:Y:S02]  /*67830*/  IMAD.MOV.U32 R6, RZ, RZ, R54 ;  /* 0x000000ffff067224 */ /* 0x002fe400078e0036 */
[----:B------:R-:W-:Y:S01]  /*67840*/  IMAD.MOV.U32 R7, RZ, RZ, R116 ;  /* 0x000000ffff077224 */ /* 0x000fe200078e0074 */
[----:B------:R-:W4:Y:S04]  /*67850*/  LDL.LU R54, [R1+0x1f3c] ;  /* 0x001f3c0001367983 */ /* 0x000f280000300800 */
[----:B------:R1:W-:Y:S04]  /*67860*/  LDGSTS.E [R4+0x4be00], [R6.64], P2 ;  /* 0x4be0000006047fae */ /* 0x0003e80009121844 */
[----:B------:R-:W4:Y:S01]  /*67870*/  LDL.LU R62, [R1+0x1f08] ;  /* 0x001f0800013e7983 */ /* 0x000f220000300800 */
[----:B------:R-:W-:Y:S01]  /*67880*/  SEL R3, R3, RZ, !P0 ;  /* 0x000000ff03037207 */ /* 0x000fe20004000000 */
[----:B--2---:R-:W-:Y:S01]  /*67890*/  HMMA.1688.F32.TF32 R184, R232, R66, R184 ;  /* 0x00000042e8b8723c */ /* 0x004fe200000810b8 */
[----:B---3--:R-:W-:-:S02]  /*678a0*/  IADD3 R122, P1, R122, R182, RZ ;  /* 0x000000b67a7a7210 */ /* 0x008fc40007f3e0ff */
[----:B----4-:R-:W-:-:S03]  /*678b0*/  IADD3 R115, P2, R115, R182, RZ ;  /* 0x000000b673737210 */ /* 0x010fc60007f5e0ff */
[----:B------:R-:W-:Y:S04]  /*678c0*/  STL [R1+0x1f4c], R122 ;  /* 0x001f4c7a01007387 */ /* 0x000fe80000100800 */
[----:B------:R-:W-:Y:S01]  /*678d0*/  STL [R1+0x1ec8], R115 ;  /* 0x001ec87301007387 */ /* 0x000fe20000100800 */
[----:B-1----:R-:W-:Y:S02]  /*678e0*/  IMAD.MOV.U32 R6, RZ, RZ, R122 ;  /* 0x000000ffff067224 */ /* 0x002fe400078e007a */
[----:B------:R-:W-:-:S05]  /*678f0*/  IMAD.X R58, R58, 0x1, R0, P1 ;  /* 0x000000013a3a7824 */ /* 0x000fca00008e0600 */
[----:B------:R1:W-:Y:S04]  /*67900*/  STL [R1+0x1f40], R58 ;  /* 0x001f403a01007387 */ /* 0x0003e80000100800 */
[----:B------:R-:W2:Y:S01]  /*67910*/  LDL.LU R116, [R1+0x1f30] ;  /* 0x001f300001747983 */ /* 0x000ea20000300800 */
[----:B------:R-:W-:Y:S01]  /*67920*/  IMAD.X R121, R121, 0x1, R0, P2 ;  /* 0x0000000179797824 */ /* 0x000fe200010e0600 */
[----:B------:R-:W-:-:S04]  /*67930*/  IADD3 R119, P2, R119, R182, RZ ;  /* 0x000000b677777210 */ /* 0x000fc80007f5e0ff */
[----:B------:R-:W-:Y:S04]  /*67940*/  STL [R1+0x1ec4], R121 ;  /* 0x001ec47901007387 */ /* 0x000fe80000100800 */
[----:B------:R-:W-:Y:S01]  /*67950*/  STL.64 [R1+0xba0], R184 ;  /* 0x000ba0b801007387 */ /* 0x000fe20000100a00 */
[----:B------:R-:W-:-:S03]  /*67960*/  IMAD.MOV.U32 R7, RZ, RZ, R58 ;  /* 0x000000ffff077224 */ /* 0x000fc600078e003a */
[----:B------:R-:W-:Y:S04]  /*67970*/  STL.64 [R1+0xba8], R186 ;  /* 0x000ba8ba01007387 */ /* 0x000fe80000100a00 */
[----:B------:R-:W3:Y:S04]  /*67980*/  LDL.LU R63, [R1+0x1f04] ;  /* 0x001f0400013f7983 */ /* 0x000ee80000300800 */
[----:B------:R-:W-:Y:S01]  /*67990*/  STL [R1+0x1f44], R119 ;  /* 0x001f447701007387 */ /* 0x000fe20000100800 */
[----:B------:R-:W-:-:S03]  /*679a0*/  IMAD.X R120, R120, 0x1, R0, P2 ;  /* 0x0000000178787824 */ /* 0x000fc600010e0600 */
[----:B------:R-:W4:Y:S04]  /*679b0*/  LDL.LU R59, [R1+0x1f24] ;  /* 0x001f2400013b7983 */ /* 0x000f280000300800 */
[----:B-1----:R-:W4:Y:S01]  /*679c0*/  LDL.LU R58, [R1+0x1f34] ;  /* 0x001f3400013a7983 */ /* 0x002f220000300800 */
[----:B------:R-:W-:-:S03]  /*679d0*/  ISETP.NE.U32.AND P1, PT, R3, RZ, PT ;  /* 0x000000ff0300720c */ /* 0x000fc60003f25070 */
[----:B------:R1:W-:Y:S02]  /*679e0*/  LDGSTS.E [R4+0x4cc00], [R6.64], P4 ;  /* 0x4cc0000006047fae */ /* 0x0003e4000a121844 */
[----:B-1----:R-:W-:Y:S02]  /*679f0*/  IMAD.MOV.U32 R6, RZ, RZ, R115 ;  /* 0x000000ffff067224 */ /* 0x002fe400078e0073 */
[----:B------:R-:W4:Y:S04]  /*67a00*/  LDL.LU R115, [R1+0x1f28] ;  /* 0x001f280001737983 */ /* 0x000f280000300800 */
[----:B------:R1:W-:Y:S04]  /*67a10*/  STL [R1+0x1f38], R120 ;  /* 0x001f387801007387 */ /* 0x0003e80000100800 */
[----:B------:R-:W4:Y:S01]  /*67a20*/  LDL.LU R3, [R1+0x1f2c] ;  /* 0x001f2c0001037983 */ /* 0x000f220000300800 */
[----:B------:R-:W-:Y:S01]  /*67a30*/  IMAD.MOV.U32 R7, RZ, RZ, R121 ;  /* 0x000000ffff077224 */ /* 0x000fe200078e0079 */
[----:B------:R-:W-:-:S04]  /*67a40*/  IADD3 R117, P2, R117, R182, RZ ;  /* 0x000000b675757210 */ /* 0x000fc80007f5e0ff */
[----:B------:R1:W-:Y:S01]  /*67a50*/  LDGSTS.E [R4+0x4ce00], [R6.64], P4 ;  /* 0x4ce0000006047fae */ /* 0x0003e2000a121844 */
[----:B------:R-:W-:Y:S01]  /*67a60*/  IMAD.X R118, R118, 0x1, R0, P2 ;  /* 0x0000000176767824 */ /* 0x000fe200010e0600 */
[----:B------:R-:W-:Y:S02]  /*67a70*/  SEL R5, R5, RZ, !P0 ;  /* 0x000000ff05057207 */ /* 0x000fe40004000000 */
[----:B------:R-:W-:Y:S01]  /*67a80*/  STL [R1+0x1ee8], R117 ;  /* 0x001ee87501007387 */ /* 0x000fe20000100800 */
[-C--:B------:R-:W-:Y:S01]  /*67a90*/  IADD3 R54, P4, R54, R182.reuse, RZ ;  /* 0x000000b636367210 */ /* 0x080fe20007f9e0ff */
[----:B-1----:R-:W-:Y:S02]  /*67aa0*/  IMAD.MOV.U32 R6, RZ, RZ, R119 ;  /* 0x000000ffff067224 */ /* 0x002fe400078e0077 */
[----:B------:R-:W-:Y:S02]  /*67ab0*/  IMAD.MOV.U32 R7, RZ, RZ, R120 ;  /* 0x000000ffff077224 */ /* 0x000fe400078e0078 */
[----:B------:R1:W-:Y:S01]  /*67ac0*/  STL [R1+0x1f3c], R54 ;  /* 0x001f3c3601007387 */ /* 0x0003e20000100800 */
[----:B------:R-:W-:-:S03]  /*67ad0*/  IADD3 R62, P2, R62, R182, RZ ;  /* 0x000000b63e3e7210 */ /* 0x000fc60007f5e0ff */
[----:B------:R-:W-:Y:S01]  /*67ae0*/  STL [R1+0x1ee4], R118 ;  /* 0x001ee47601007387 */ /* 0x000fe20000100800 */
[----:B------:R-:W-:-:S03]  /*67af0*/  ISETP.NE.U32.AND P0, PT, R5, RZ, PT ;  /* 0x000000ff0500720c */ /* 0x000fc60003f05070 */
[----:B------:R-:W4:Y:S04]  /*67b00*/  LDL.LU R67, [R1+0x253c] ;  /* 0x00253c0001437983 */ /* 0x000f280000300800 */
[----:B------:R-:W-:Y:S04]  /*67b10*/  STL [R1+0x1f08], R62 ;  /* 0x001f083e01007387 */ /* 0x000fe80000100800 */
[----:B------:R1:W-:Y:S02]  /*67b20*/  LDGSTS.E [R4+0x4dc00], [R6.64], P5 ;  /* 0x4dc0000006047fae */ /* 0x0003e4000a921844 */
[----:B-1----:R-:W-:Y:S01]  /*67b30*/  MOV R6, R117 ;  /* 0x0000007500067202 */ /* 0x002fe20000000f00 */
[----:B------:R-:W-:-:S05]  /*67b40*/  IMAD.MOV.U32 R7, RZ, RZ, R118 ;  /* 0x000000ffff077224 */ /* 0x000fca00078e0076 */
[----:B------:R1:W-:Y:S02]  /*67b50*/  LDGSTS.E [R4+0x4de00], [R6.64], P5 ;  /* 0x4de0000006047fae */ /* 0x0003e4000a921844 */
[----:B-1----:R-:W-:Y:S02]  /*67b60*/  IMAD.MOV.U32 R6, RZ, RZ, R54 ;  /* 0x000000ffff067224 */ /* 0x002fe400078e0036 */
[----:B--2---:R-:W-:-:S05]  /*67b70*/  IMAD.X R116, R116, 0x1, R0, P4 ;  /* 0x0000000174747824 */ /* 0x004fca00020e0600 */
[----:B------:R-:W-:Y:S04]  /*67b80*/  STL [R1+0x1f30], R116 ;  /* 0x001f307401007387 */ /* 0x000fe80000100800 */
[----:B------:R-:W2:Y:S04]  /*67b90*/  LDL.LU R5, [R1+0x2540] ;  /* 0x0025400001057983 */ /* 0x000ea80000300800 */
[----:B------:R-:W2:Y:S01]  /*67ba0*/  LDL.LU R120, [R1+0x2530] ;  /* 0x0025300001787983 */ /* 0x000ea20000300800 */
[----:B---3--:R-:W-:Y:S01]  /*67bb0*/  IMAD.X R63, R63, 0x1, R0, P2 ;  /* 0x000000013f3f7824 */ /* 0x008fe200010e0600 */
[----:B----4-:R-:W-:-:S05]  /*67bc0*/  IADD3 R58, P4, R58, R182, RZ ;  /* 0x000000b63a3a7210 */ /* 0x010fca0007f9e0ff */
[----:B------:R-:W-:Y:S04]  /*67bd0*/  STL [R1+0x1f34], R58 ;  /* 0x001f343a01007387 */ /* 0x000fe80000100800 */
[----:B------:R1:W-:Y:S04]  /*67be0*/  STL [R1+0x1f04], R63 ;  /* 0x001f043f01007387 */ /* 0x0003e80000100800 */
[----:B------:R-:W3:Y:S01]  /*67bf0*/  LDL.LU R54, [R1+0x2538] ;  /* 0x0025380001367983 */ /* 0x000ee20000300800 */
[----:B------:R-:W-:Y:S02]  /*67c00*/  IMAD.MOV.U32 R7, RZ, RZ, R116 ;  /* 0x000000ffff077224 */ /* 0x000fe400078e0074 */
[----:B------:R-:W-:Y:S01]  /*67c10*/  IMAD.X R59, R59, 0x1, R0, P4 ;  /* 0x000000013b3b7824 */ /* 0x000fe200020e0600 */
[----:B------:R-:W3:Y:S04]  /*67c20*/  LDL.LU R119, [R1+0x252c] ;  /* 0x00252c0001777983 */ /* 0x000ee80000300800 */
[----:B------:R1:W-:Y:S01]  /*67c30*/  LDGSTS.E [R4+0x4ec00], [R6.64], P3 ;  /* 0x4ec0000006047fae */ /* 0x0003e20009921844 */
[----:B------:R-:W-:-:S05]  /*67c40*/  IADD3 R3, P2, R3, R182, RZ ;  /* 0x000000b603037210 */ /* 0x000fca0007f5e0ff */
[----:B------:R-:W-:Y:S04]  /*67c50*/  STL [R1+0x1f2c], R3 ;  /* 0x001f2c0301007387 */ /* 0x000fe80000100800 */
[----:B------:R-:W3:Y:S01]  /*67c60*/  LDL.LU R66, [R1+0x2534] ;  /* 0x0025340001427983 */ /* 0x000ee20000300800 */
[----:B-1----:R-:W-:Y:S02]  /*67c70*/  IMAD.MOV.U32 R7, RZ, RZ, R63 ;  /* 0x000000ffff077224 */ /* 0x002fe400078e003f */
[----:B------:R-:W-:Y:S01]  /*67c80*/  IMAD.MOV.U32 R6, RZ, RZ, R62 ;  /* 0x000000ffff067224 */ /* 0x000fe200078e003e */
[----:B------:R1:W-:Y:S04]  /*67c90*/  STL [R1+0x1f24], R59 ;  /* 0x001f243b01007387 */ /* 0x0003e80000100800 */
[----:B------:R-:W3:Y:S04]  /*67ca0*/  LDL.LU R63, [R1+0x2520] ;  /* 0x00252000013f7983 */ /* 0x000ee80000300800 */
[----:B------:R-:W3:Y:S01]  /*67cb0*/  LDL.LU R62, [R1+0x2528] ;  /* 0x00252800013e7983 */ /* 0x000ee20000300800 */
[----:B------:R-:W-:-:S03]  /*67cc0*/  IMAD.X R115, R115, 0x1, R0, P2 ;  /* 0x0000000173737824 */ /* 0x000fc600010e0600 */
[----:B------:R1:W-:Y:S01]  /*67cd0*/  LDGSTS.E [R4+0x4ee00], [R6.64], P3 ;  /* 0x4ee0000006047fae */ /* 0x0003e20009921844 */
[----:B------:R-:W-:Y:S01]  /*67ce0*/  SHF.R.S32.HI R183, RZ, 0x6, R183 ;  /* 0x00000006ffb77819 */ /* 0x000fe200000114b7 */
[----:B-1----:R-:W-:Y:S02]  /*67cf0*/  IMAD.MOV.U32 R6, RZ, RZ, R58 ;  /* 0x000000ffff067224 */ /* 0x002fe400078e003a */
[----:B------:R-:W-:Y:S02]  /*67d00*/  IMAD.MOV.U32 R7, RZ, RZ, R59 ;  /* 0x000000ffff077224 */ /* 0x000fe400078e003b */
[----:B------:R-:W3:Y:S01]  /*67d10*/  LDL.LU R59, [R1+0x251c] ;  /* 0x00251c00013b7983 */ /* 0x000ee20000300800 */
[----:B------:R-:W-:-:S03]  /*67d20*/  SGXT R183, R183, 0x1 ;  /* 0x00000001b7b7781a */ /* 0x000fc60000000200 */
[----:B------:R1:W-:Y:S02]  /*67d30*/  LDGSTS.E [R4+0x4fc00], [R6.64], P0 ;  /* 0x4fc0000006047fae */ /* 0x0003e40008121844 */
[----:B-1----:R-:W-:Y:S02]  /*67d40*/  IMAD.MOV.U32 R6, RZ, RZ, R3 ;  /* 0x000000ffff067224 */ /* 0x002fe400078e0003 */
[----:B------:R-:W-:Y:S02]  /*67d50*/  IMAD.SHL.U32 R3, R114, 0x4, RZ ;  /* 0x0000000472037824 */ /* 0x000fe400078e00ff */
[----:B------:R-:W-:-:S03]  /*67d60*/  IMAD.MOV.U32 R7, RZ, RZ, R115 ;  /* 0x000000ffff077224 */ /* 0x000fc600078e0073 */
[----:B------:R-:W-:Y:S02]  /*67d70*/  LOP3.LUT R3, R3, 0x110, R183, 0x78, !PT ;  /* 0x0000011003037812 */ /* 0x000fe400078e78b7 */
[----:B------:R1:W-:Y:S02]  /*67d80*/  LDGSTS.E [R4+0x4fe00], [R6.64], P0 ;  /* 0x4fe0000006047fae */ /* 0x0003e40008121844 */
[----:B------:R-:W-:Y:S02]  /*67d90*/  LEA R3, R175, R3, 0x11 ;  /* 0x00000003af037211 */ /* 0x000fe400078e88ff */
[----:B------:R-:W0:Y:S01]  /*67da0*/  LDGDEPBAR ;  /* 0x00000000000079af */ /* 0x000e220000000000 */
[----:B--2---:R-:W-:-:S05]  /*67db0*/  IADD3 R5, P3, R5, R55, RZ ;  /* 0x0000003705057210 */ /* 0x004fca0007f7e0ff */
[----:B------:R2:W-:Y:S01]  /*67dc0*/  STL [R1+0x2540], R5 ;  /* 0x0025400501007387 */ /* 0x0005e20000100800 */
[----:B------:R-:W-:-:S03]  /*67dd0*/  IMAD.X R67, R67, 0x1, R2, P3 ;  /* 0x0000000143437824 */ /* 0x000fc600018e0602 */
[----:B------:R2:W-:Y:S04]  /*67de0*/  STL [R1+0x1f28], R115 ;  /* 0x001f287301007387 */ /* 0x0005e80000100800 */
[----:B------:R-:W4:Y:S04]  /*67df0*/  LDL.LU R58, [R1+0x2524] ;  /* 0x00252400013a7983 */ /* 0x000f280000300800 */
[----:B------:R-:W4:Y:S01]  /*67e00*/  LDL.LU R118, [R1+0x2510] ;  /* 0x0025100001767983 */ /* 0x000f220000300800 */
[----:B-1----:R-:W-:Y:S02]  /*67e10*/  IMAD.MOV.U32 R4, RZ, RZ, R5 ;  /* 0x000000ffff047224 */ /* 0x002fe400078e0005 */
[----:B--2---:R-:W-:-:S05]  /*67e20*/  IMAD.MOV.U32 R5, RZ, RZ, R67 ;  /* 0x000000ffff057224 */ /* 0x004fca00078e0043 */
[----:B------:R1:W-:Y:S01]  /*67e30*/  LDGSTS.E [R3], [R4.64], P1 ;  /* 0x0000000004037fae */ /* 0x0003e20008921844 */
[----:B---3--:R-:W-:-:S05]  /*67e40*/  IADD3 R54, P2, R54, R55, RZ ;  /* 0x0000003736367210 */ /* 0x008fca0007f5e0ff */
[----:B------:R-:W-:Y:S01]  /*67e50*/  STL [R1+0x2538], R54 ;  /* 0x0025383601007387 */ /* 0x000fe20000100800 */
[----:B------:R-:W-:-:S03]  /*67e60*/  IMAD.X R120, R120, 0x1, R2, P2 ;  /* 0x0000000178787824 */ /* 0x000fc600010e0602 */
[----:B------:R2:W-:Y:S04]  /*67e70*/  STL [R1+0x253c], R67 ;  /* 0x00253c4301007387 */ /* 0x0005e80000100800 */
[----:B------:R-:W3:Y:S04]  /*67e80*/  LDL.LU R117, [R1+0x2518] ;  /* 0x0025180001757983 */ /* 0x000ee80000300800 */
[----:B------:R-:W3:Y:S04]  /*67e90*/  LDL.LU R115, [R1+0x2514] ;  /* 0x0025140001737983 */ /* 0x000ee80000300800 */
[----:B------:R-:W3:Y:S01]  /*67ea0*/  LDL.LU R116, [R1+0x250c] ;  /* 0x00250c0001747983 */ /* 0x000ee20000300800 */
[----:B------:R-:W-:Y:S01]  /*67eb0*/  IADD3 R66, P0, R66, R55, RZ ;  /* 0x0000003742427210 */ /* 0x000fe20007f1e0ff */
[----:B-1----:R-:W-:-:S04]  /*67ec0*/  IMAD.MOV.U32 R4, RZ, RZ, R54 ;  /* 0x000000ffff047224 */ /* 0x002fc800078e0036 */
[----:B------:R1:W-:Y:S01]  /*67ed0*/  STL [R1+0x2534], R66 ;  /* 0x0025344201007387 */ /* 0x0003e20000100800 */
[----:B------:R-:W-:-:S03]  /*67ee0*/  IMAD.X R119, R119, 0x1, R2, P0 ;  /* 0x0000000177777824 */ /* 0x000fc600000e0602 */
[----:B------:R-:W-:Y:S01]  /*67ef0*/  STL [R1+0x2530], R120 ;  /* 0x0025307801007387 */ /* 0x000fe20000100800 */
[----:B------:R-:W-:-:S03]  /*67f00*/  IADD3 R62, P2, R62, R55, RZ ;  /* 0x000000373e3e7210 */ /* 0x000fc60007f5e0ff */
[----:B------:R-:W3:Y:S04]  /*67f10*/  LDL.LU R114, [R1+0x2500] ;  /* 0x0025000001727983 */ /* 0x000ee80000300800 */
[----:B--2---:R-:W3:Y:S04]  /*67f20*/  LDL.LU R67, [R1+0x2508] ;  /* 0x0025080001437983 */ /* 0x004ee80000300800 */
[----:B------:R-:W3:Y:S04]  /*67f30*/  LDL.LU R54, [R1+0x24fc] ;  /* 0x0024fc0001367983 */ /* 0x000ee80000300800 */
[----:B------:R-:W-:Y:S04]  /*67f40*/  STL [R1+0x2528], R62 ;  /* 0x0025283e01007387 */ /* 0x000fe80000100800 */
[----:B------:R-:W-:Y:S04]  /*67f50*/  STL [R1+0x252c], R119 ;  /* 0x00252c7701007387 */ /* 0x000fe80000100800 */
[----:B------:R-:W3:Y:S01]  /*67f60*/  LDL.LU R6, [R1+0x2504] ;  /* 0x0025040001067983 */ /* 0x000ee20000300800 */
[----:B------:R-:W-:-:S02]  /*67f70*/  IMAD.MOV.U32 R5, RZ, RZ, R120 ;  /* 0x000000ffff057224 */ /* 0x000fc400078e0078 */
[----:B------:R-:W-:-:S03]  /*67f80*/  IMAD.X R63, R63, 0x1, R2, P2 ;  /* 0x000000013f3f7824 */ /* 0x000fc600010e0602 */
[----:B------:R1:W-:Y:S02]  /*67f90*/  LDGSTS.E [R3+0x800], [R4.64], P1 ;  /* 0x0080000004037fae */ /* 0x0003e40008921844 */
[----:B-1----:R-:W-:Y:S02]  /*67fa0*/  IMAD.MOV.U32 R4, RZ, RZ, R66 ;  /* 0x000000ffff047224 */ /* 0x002fe400078e0042 */
[----:B------:R-:W-:Y:S01]  /*67fb0*/  IMAD.MOV.U32 R5, RZ, RZ, R119 ;  /* 0x000000ffff057224 */ /* 0x000fe200078e0077 */
[----:B------:R-:W3:Y:S04]  /*67fc0*/  LDL.LU R66, [R1+0x24f0] ;  /* 0x0024f00001427983 */ /* 0x000ee80000300800 */
[----:B------:R1:W-:Y:S02]  /*67fd0*/  LDGSTS.E [R3+0x1000], [R4.64], P1 ;  /* 0x0100000004037fae */ /* 0x0003e40008921844 */
[----:B-1----:R-:W-:-:S02]  /*67fe0*/  IMAD.MOV.U32 R4, RZ, RZ, R62 ;  /* 0x000000ffff047224 */ /* 0x002fc400078e003e */
[----:B------:R-:W-:-:S05]  /*67ff0*/  IMAD.MOV.U32 R5, RZ, RZ, R63 ;  /* 0x000000ffff057224 */ /* 0x000fca00078e003f */
[----:B------:R1:W-:Y:S01]  /*68000*/  LDGSTS.E [R3+0x1800], [R4.64], P1 ;  /* 0x0180000004037fae */ /* 0x0003e20008921844 */
[----:B----4-:R-:W-:-:S05]  /*68010*/  IADD3 R58, P0, R58, R55, RZ ;  /* 0x000000373a3a7210 */ /* 0x010fca0007f1e0ff */
[----:B------:R-:W-:Y:S01]  /*68020*/  STL [R1+0x2524], R58 ;  /* 0x0025243a01007387 */ /* 0x000fe20000100800 */
[----:B------:R-:W-:-:S03]  /*68030*/  IMAD.X R59, R59, 0x1, R2, P0 ;  /* 0x000000013b3b7824 */ /* 0x000fc600000e0602 */
[----:B------:R4:W-:Y:S01]  /*68040*/  STL [R1+0x2520], R63 ;  /* 0x0025203f01007387 */ /* 0x0009e20000100800 */
[----:B-1----:R-:W-:-:S03]  /*68050*/  IMAD.MOV.U32 R4, RZ, RZ, R58 ;  /* 0x000000ffff047224 */ /* 0x002fc600078e003a */
[----:B------:R-:W2:Y:S01]  /*68060*/  LDL.LU R7, [R1+0x24f8] ;  /* 0x0024f80001077983 */ /* 0x000ea20000300800 */
[----:B------:R-:W-:-:S03]  /*68070*/  MOV R5, R59 ;  /* 0x0000003b00057202 */ /* 0x000fc60000000f00 */
[----:B----4-:R-:W3:Y:S04]  /*68080*/  LDL.LU R63, [R1+0x24ec] ;  /* 0x0024ec00013f7983 */ /* 0x010ee80000300800 */
[----:B------:R1:W-:Y:S01]  /*68090*/  LDGSTS.E [R3+0x2000], [R4.64], P1 ;  /* 0x0200000004037fae */ /* 0x0003e20008921844 */
[-C--:B---3--:R-:W-:Y:S02]  /*680a0*/  IADD3 R117, P2, R117, R55.reuse, RZ ;  /* 0x0000003775757210 */ /* 0x088fe40007f5e0ff */
[----:B------:R-:W-:-:S03]  /*680b0*/  IADD3 R115, P0, R115, R55, RZ ;  /* 0x0000003773737210 */ /* 0x000fc60007f1e0ff */
[----:B------:R-:W-:Y:S01]  /*680c0*/  IMAD.X R118, R118, 0x1, R2, P2 ;  /* 0x0000000176767824 */ /* 0x000fe200010e0602 */
[----:B------:R-:W-:Y:S01]  /*680d0*/  STL [R1+0x2518], R117 ;  /* 0x0025187501007387 */ /* 0x000fe20000100800 */
[----:B-1----:R-:W-:-:S03]  /*680e0*/  IMAD.MOV.U32 R4, RZ, RZ, R117 ;  /* 0x000000ffff047224 */ /* 0x002fc600078e0075 */
[----:B------:R1:W-:Y:S01]  /*680f0*/  STL [R1+0x251c], R59 ;  /* 0x00251c3b01007387 */ /* 0x0003e20000100800 */
[----:B------:R-:W-:-:S03]  /*68100*/  IMAD.MOV.U32 R5, RZ, RZ, R118 ;  /* 0x000000ffff057224 */ /* 0x000fc600078e0076 */
[----:B------:R-:W3:Y:S01]  /*68110*/  LDL.LU R62, [R1+0x24f4] ;  /* 0x0024f400013e7983 */ /* 0x000ee20000300800 */
[----:B------:R-:W-:-:S03]  /*68120*/  IMAD.X R116, R116, 0x1, R2, P0 ;  /* 0x0000000174747824 */ /* 0x000fc600000e0602 */
[----:B------:R1:W-:Y:S04]  /*68130*/  LDGSTS.E [R3+0x2800], [R4.64], P1 ;  /* 0x0280000004037fae */ /* 0x0003e80008921844 */
[----:B-1----:R-:W3:Y:S01]  /*68140*/  LDL.LU R59, [R1+0x24e0] ;  /* 0x0024e000013b7983 */ /* 0x002ee20000300800 */
[----:B------:R-:W-:-:S03]  /*68150*/  IADD3 R67, P2, R67, R55, RZ ;  /* 0x0000003743437210 */ /* 0x000fc60007f5e0ff */
[----:B------:R-:W-:Y:S04]  /*68160*/  STL [R1+0x2514], R115 ;  /* 0x0025147301007387 */ /* 0x000fe80000100800 */
[----:B------:R-:W-:Y:S01]  /*68170*/  STL [R1+0x2510], R118 ;  /* 0x0025107601007387 */ /* 0x000fe20000100800 */
[----:B------:R-:W-:-:S03]  /*68180*/  IMAD.X R114, R114, 0x1, R2, P2 ;  /* 0x0000000172727824 */ /* 0x000fc600010e0602 */
[----:B------:R-:W3:Y:S01]  /*68190*/  LDL.LU R58, [R1+0x24e8] ;  /* 0x0024e800013a7983 */ /* 0x000ee20000300800 */
[----:B------:R-:W-:-:S03]  /*681a0*/  IMAD.MOV.U32 R5, RZ, RZ, R116 ;  /* 0x000000ffff057224 */ /* 0x000fc600078e0074 */
[----:B------:R-:W-:Y:S01]  /*681b0*/  STL [R1+0x2508], R67 ;  /* 0x0025084301007387 */ /* 0x000fe20000100800 */
[----:B------:R-:W-:-:S03]  /*681c0*/  IADD3 R6, P0, R6, R55, RZ ;  /* 0x0000003706067210 */ /* 0x000fc60007f1e0ff */
[----:B------:R1:W-:Y:S01]  /*681d0*/  STL [R1+0x250c], R116 ;  /* 0x00250c7401007387 */ /* 0x0003e20000100800 */
[----:B------:R-:W-:Y:S02]  /*681e0*/  IMAD.MOV.U32 R4, RZ, RZ, R115 ;  /* 0x000000ffff047224 */ /* 0x000fe400078e0073 */
[----:B------:R-:W-:-:S03]  /*681f0*/  IMAD.X R54, R54, 0x1, R2, P0 ;  /* 0x0000000136367824 */ /* 0x000fc600000e0602 */
[----:B------:R1:W-:Y:S04]  /*68200*/  LDGSTS.E [R3+0x3000], [R4.64], P1 ;  /* 0x0300000004037fae */ /* 0x0003e80008921844 */
[----:B-1----:R-:W3:Y:S04]  /*68210*/  LDL.LU R116, [R1+0x24dc] ;  /* 0x0024dc0001747983 */ /* 0x002ee80000300800 */
[----:B------:R-:W-:Y:S04]  /*68220*/  STL [R1+0x2504], R6 ;  /* 0x0025040601007387 */ /* 0x000fe80000100800 */
[----:B------:R1:W-:Y:S04]  /*68230*/  STL [R1+0x2500], R114 ;  /* 0x0025007201007387 */ /* 0x0003e80000100800 */
[----:B------:R-:W3:Y:S01]  /*68240*/  LDL.LU R115, [R1+0x24e4] ;  /* 0x0024e40001737983 */ /* 0x000ee20000300800 */
[----:B------:R-:W-:-:S02]  /*68250*/  IMAD.MOV.U32 R4, RZ, RZ, R67 ;  /* 0x000000ffff047224 */ /* 0x000fc400078e0043 */
[----:B------:R-:W-:Y:S02]  /*68260*/  IMAD.MOV.U32 R5, RZ, RZ, R114 ;  /* 0x000000ffff057224 */ /* 0x000fe400078e0072 */
[----:B-1----:R-:W3:Y:S04]  /*68270*/  LDL.LU R114, [R1+0x24d0] ;  /* 0x0024d00001727983 */ /* 0x002ee80000300800 */
[----:B------:R1:W-:Y:S02]  /*68280*/  LDGSTS.E [R3+0x3800], [R4.64], P1 ;  /* 0x0380000004037fae */ /* 0x0003e40008921844 */
[----:B-1----:R-:W-:Y:S02]  /*68290*/  IMAD.MOV.U32 R4, RZ, RZ, R6 ;  /* 0x000000ffff047224 */ /* 0x002fe400078e0006 */
[----:B------:R-:W-:-:S05]  /*682a0*/  IMAD.MOV.U32 R5, RZ, RZ, R54 ;  /* 0x000000ffff057224 */ /* 0x000fca00078e0036 */
[----:B------:R1:W-:Y:S01]  /*682b0*/  LDGSTS.E [R3+0x4000], [R4.64], P1 ;  /* 0x0400000004037fae */ /* 0x0003e20008921844 */
[----:B--2---:R-:W-:-:S05]  /*682c0*/  IADD3 R7, P2, R7, R55, RZ ;  /* 0x0000003707077210 */ /* 0x004fca0007f5e0ff */
[----:B------:R-:W-:Y:S01]  /*682d0*/  STL [R1+0x24f8], R7 ;  /* 0x0024f80701007387 */ /* 0x000fe20000100800 */
[----:B------:R-:W-:-:S03]  /*682e0*/  IMAD.X R66, R66, 0x1, R2, P2 ;  /* 0x0000000142427824 */ /* 0x000fc600010e0602 */
[----:B------:R2:W-:Y:S04]  /*682f0*/  STL [R1+0x24fc], R54 ;  /* 0x0024fc3601007387 */ /* 0x0005e80000100800 */
[----:B------:R-:W4:Y:S01]  /*68300*/  LDL.LU R67, [R1+0x24d8] ;  /* 0x0024d80001437983 */ /* 0x000f220000300800 */
[----:B-1----:R-:W-:-:S03]  /*68310*/  MOV R5, R66 ;  /* 0x0000004200057202 */ /* 0x002fc60000000f00 */
[----:B--2---:R-:W2:Y:S01]  /*68320*/  LDL.LU R54, [R1+0x24cc] ;  /* 0x0024cc0001367983 */ /* 0x004ea20000300800 */
[----:B------:R-:W-:-:S05]  /*68330*/  IMAD.MOV.U32 R4, RZ, RZ, R7 ;  /* 0x000000ffff047224 */ /* 0x000fca00078e0007 */
[----:B------:R1:W-:Y:S01]  /*68340*/  LDGSTS.E [R3+0x4800], [R4.64], P1 ;  /* 0x0480000004037fae */ /* 0x0003e20008921844 */
[----:B---3--:R-:W-:-:S05]  /*68350*/  IADD3 R62, P0, R62, R55, RZ ;  /* 0x000000373e3e7210 */ /* 0x008fca0007f1e0ff */
[----:B------:R-:W-:Y:S01]  /*68360*/  STL [R1+0x24f4], R62 ;  /* 0x0024f43e01007387 */ /* 0x000fe20000100800 */
[----:B------:R-:W-:-:S03]  /*68370*/  IMAD.X R63, R63, 0x1, R2, P0 ;  /* 0x000000013f3f7824 */ /* 0x000fc600000e0602 */
[----:B------:R3:W-:Y:S04]  /*68380*/  STL [R1+0x24f0], R66 ;  /* 0x0024f04201007387 */ /* 0x0007e80000100800 */
[----:B------:R-:W2:Y:S04]  /*68390*/  LDL.LU R6, [R1+0x24d4] ;  /* 0x0024d40001067983 */ /* 0x000ea80000300800 */
[----:B---3--:R-:W2:Y:S01]  /*683a0*/  LDL.LU R66, [R1+0x24c0] ;  /* 0x0024c00001427983 */ /* 0x008ea20000300800 */
[----:B------:R-:W-:-:S05]  /*683b0*/  IADD3 R58, P2, R58, R55, RZ ;  /* 0x000000373a3a7210 */ /* 0x000fca0007f5e0ff */
[----:B------:R-:W-:Y:S01]  /*683c0*/  STL [R1+0x24e8], R58 ;  /* 0x0024e83a01007387 */ /* 0x000fe20000100800 */
[----:B------:R-:W-:-:S03]  /*683d0*/  IMAD.X R59, R59, 0x1, R2, P2 ;  /* 0x000000013b3b7824 */ /* 0x000fc600010e0602 */
[----:B------:R1:W-:Y:S04]  /*683e0*/  STL [R1+0x24ec], R63 ;  /* 0x0024ec3f01007387 */ /* 0x0003e80000100800 */
[----:B------:R-:W2:Y:S01]  /*683f0*/  LDL.LU R7, [R1+0x24c8] ;  /* 0x0024c80001077983 */ /* 0x000ea20000300800 */
[----:B-1----:R-:W-:-:S03]  /*68400*/  IMAD.MOV.U32 R5, RZ, RZ, R63 ;  /* 0x000000ffff057224 */ /* 0x002fc600078e003f */
[----:B------:R-:W2:Y:S01]  /*68410*/  LDL.LU R118, [R1+0x24bc] ;  /* 0x0024bc0001767983 */ /* 0x000ea20000300800 */
[----:B------:R-:W-:-:S05]  /*68420*/  IADD3 R115, P0, R115, R55, RZ ;  /* 0x0000003773737210 */ /* 0x000fca0007f1e0ff */
[----:B------:R-:W-:Y:S04]  /*68430*/  STL [R1+0x24e4], R115 ;  /* 0x0024e47301007387 */ /* 0x000fe80000100800 */
[----:B------:R1:W-:Y:S04]  /*68440*/  STL [R1+0x24e0], R59 ;  /* 0x0024e03b01007387 */ /* 0x0003e80000100800 */
[----:B------:R-:W2:Y:S01]  /*68450*/  LDL.LU R63, [R1+0x24c4] ;  /* 0x0024c400013f7983 */ /* 0x000ea20000300800 */
[----:B------:R-:W-:Y:S02]  /*68460*/  IMAD.MOV.U32 R4, RZ, RZ, R62 ;  /* 0x000000ffff047224 */ /* 0x000fe400078e003e */
[----:B------:R-:W-:Y:S01]  /*68470*/  IMAD.X R116, R116, 0x1, R2, P0 ;  /* 0x0000000174747824 */ /* 0x000fe200000e0602 */
[----:B------:R-:W2:Y:S04]  /*68480*/  LDL.LU R117, [R1+0x24b0] ;  /* 0x0024b00001757983 */ /* 0x000ea80000300800 */
[----:B------:R1:W-:Y:S02]  /*68490*/  LDGSTS.E [R3+0x5000], [R4.64], P1 ;  /* 0x0500000004037fae */ /* 0x0003e40008921844 */
[----:B-1----:R-:W-:-:S02]  /*684a0*/  IMAD.MOV.U32 R4, RZ, RZ, R58 ;  /* 0x000000ffff047224 */ /* 0x002fc400078e003a */
[----:B------:R-:W-:-:S05]  /*684b0*/  IMAD.MOV.U32 R5, RZ, RZ, R59 ;  /* 0x000000ffff057224 */ /* 0x000fca00078e003b */
[----:B------:R1:W-:Y:S02]  /*684c0*/  LDGSTS.E [R3+0x5800], [R4.64], P1 ;  /* 0x0580000004037fae */ /* 0x0003e40008921844 */
[----:B-1----:R-:W-:Y:S02]  /*684d0*/  IMAD.MOV.U32 R4, RZ, RZ, R115 ;  /* 0x000000ffff047224 */ /* 0x002fe400078e0073 */
[----:B------:R-:W-:-:S05]  /*684e0*/  IMAD.MOV.U32 R5, RZ, RZ, R116 ;  /* 0x000000ffff057224 */ /* 0x000fca00078e0074 */
[----:B------:R1:W-:Y:S01]  /*684f0*/  LDGSTS.E [R3+0x6000], [R4.64], P1 ;  /* 0x0600000004037fae */ /* 0x0003e20008921844 */
[----:B----4-:R-:W-:-:S05]  /*68500*/  IADD3 R67, P2, R67, R55, RZ ;  /* 0x0000003743437210 */ /* 0x010fca0007f5e0ff */
[----:B------:R-:W-:Y:S01]  /*68510*/  STL [R1+0x24d8], R67 ;  /* 0x0024d84301007387 */ /* 0x000fe20000100800 */
[----:B------:R-:W-:-:S03]  /*68520*/  IMAD.X R114, R114, 0x1, R2, P2 ;  /* 0x0000000172727824 */ /* 0x000fc600010e0602 */
[----:B------:R4:W-:Y:S04]  /*68530*/  STL [R1+0x24dc], R116 ;  /* 0x0024dc7401007387 */ /* 0x0009e80000100800 */
[----:B------:R-:W3:Y:S04]  /*68540*/  LDL.LU R62, [R1+0x24b8] ;  /* 0x0024b800013e7983 */ /* 0x000ee80000300800 */
[----:B------:R-:W3:Y:S04]  /*68550*/  LDL.LU R59, [R1+0x24ac] ;  /* 0x0024ac00013b7983 */ /* 0x000ee80000300800 */
[----:B------:R-:W3:Y:S01]  /*68560*/  LDL.LU R58, [R1+0x24b4] ;  /* 0x0024b400013a7983 */ /* 0x000ee20000300800 */
[----:B-1----:R-:W-:-:S03]  /*68570*/  IMAD.MOV.U32 R5, RZ, RZ, R114 ;  /* 0x000000ffff057224 */ /* 0x002fc600078e0072 */
[----:B----4-:R-:W4:Y:S01]  /*68580*/  LDL.LU R116, [R1+0x24a0] ;  /* 0x0024a00001747983 */ /* 0x010f220000300800 */
[----:B------:R-:W-:-:S05]  /*68590*/  IMAD.MOV.U32 R4, RZ, RZ, R67 ;  /* 0x000000ffff047224 */ /* 0x000fca00078e0043 */
[----:B------:R1:W-:Y:S01]  /*685a0*/  LDGSTS.E [R3+0x6800], [R4.64], P1 ;  /* 0x0680000004037fae */ /* 0x0003e20008921844 */
[----:B--2---:R-:W-:-:S05]  /*685b0*/  IADD3 R6, P0, R6, R55, RZ ;  /* 0x0000003706067210 */ /* 0x004fca0007f1e0ff */
[----:B------:R-:W-:Y:S01]  /*685c0*/  STL [R1+0x24d4], R6 ;  /* 0x0024d40601007387 */ /* 0x000fe20000100800 */
[----:B------:R-:W-:Y:S02]  /*685d0*/  IMAD.X R54, R54, 0x1, R2, P0 ;  /* 0x0000000136367824 */ /* 0x000fe400000e0602 */
[----:B------:R2:W-:Y:S02]  /*685e0*/  STL [R1+0x24d0], R114 ;  /* 0x0024d07201007387 */ /* 0x0005e40000100800 */
[----:B------:R-:W4:Y:S01]  /*685f0*/  LDL.LU R115, [R1+0x24a8] ;  /* 0x0024a80001737983 */ /* 0x000f220000300800 */
[----:B-1----:R-:W-:Y:S01]  /*68600*/  MOV R5, R54 ;  /* 0x0000003600057202 */ /* 0x002fe20000000f00 */
[----:B--2---:R-:W4:Y:S01]  /*68610*/  LDL.LU R114, [R1+0x249c] ;  /* 0x00249c0001727983 */ /* 0x004f220000300800 */
[----:B------:R-:W-:-:S05]  /*68620*/  IADD3 R7, P2, R7, R55, RZ ;  /* 0x0000003707077210 */ /* 0x000fca0007f5e0ff */
[----:B------:R-:W-:Y:S01]  /*68630*/  STL [R1+0x24c8], R7 ;  /* 0x0024c80701007387 */ /* 0x000fe20000100800 */
[----:B------:R1:W-:Y:S02]  /*68640*/  STL [R1+0x24cc], R54 ;  /* 0x0024cc3601007387 */ /* 0x0003e40000100800 */
[----:B------:R-:W4:Y:S02]  /*68650*/  LDL.LU R67, [R1+0x24a4] ;  /* 0x0024a40001437983 */ /* 0x000f240000300800 */
[----:B------:R-:W-:Y:S02]  /*68660*/  IMAD.X R66, R66, 0x1, R2, P2 ;  /* 0x0000000142427824 */ /* 0x000fe400010e0602 */
[----:B------:R-:W-:-:S05]  /*68670*/  IMAD.MOV.U32 R4, RZ, RZ, R6 ;  /* 0x000000ffff047224 */ /* 0x000fca00078e0006 */
[----:B------:R1:W-:Y:S04]  /*68680*/  LDGSTS.E [R3+0x7000], [R4.64], P1 ;  /* 0x0700000004037fae */ /* 0x0003e80008921844 */
[----:B-1----:R-:W4:Y:S01]  /*68690*/  LDL.LU R54, [R1+0x2490] ;  /* 0x0024900001367983 */ /* 0x002f220000300800 */
[----:B------:R-:W-:-:S05]  /*686a0*/  IADD3 R63, P0, R63, R55, RZ ;  /* 0x000000373f3f7210 */ /* 0x000fca0007f1e0ff */
[----:B------:R-:W-:Y:S01]  /*686b0*/  STL [R1+0x24c4], R63 ;  /* 0x0024c43f01007387 */ /* 0x000fe20000100800 */
[----:B------:R1:W-:Y:S02]  /*686c0*/  STL [R1+0x24c0], R66 ;  /* 0x0024c04201007387 */ /* 0x0003e40000100800 */
[----:B------:R-:W4:Y:S02]  /*686d0*/  LDL.LU R6, [R1+0x2498] ;  /* 0x0024980001067983 */ /* 0x000f240000300800 */
[----:B------:R-:W-:Y:S02]  /*686e0*/  IMAD.MOV.U32 R4, RZ, RZ, R7 ;  /* 0x000000ffff047224 */ /* 0x000fe400078e0007 */
[----:B------:R-:W-:Y:S02]  /*686f0*/  IMAD.MOV.U32 R5, RZ, RZ, R66 ;  /* 0x000000ffff057224 */ /* 0x000fe400078e0042 */
[----:B------:R-:W-:-:S03]  /*68700*/  IMAD.X R118, R118, 0x1, R2, P0 ;  /* 0x0000000176767824 */ /* 0x000fc600000e0602 */
[----:B------:R1:W-:Y:S04]  /*68710*/  LDGSTS.E [R3+0x7800], [R4.64], P1 ;  /* 0x0780000004037fae */ /* 0x0003e80008921844 */
[----:B-1----:R-:W4:Y:S01]  /*68720*/  LDL.LU R66, [R1+0x248c] ;  /* 0x00248c0001427983 */ /* 0x002f220000300800 */
[----:B------:R-:W-:Y:S02]  /*68730*/  IMAD.MOV.U32 R4, RZ, RZ, R63 ;  /* 0x000000ffff047224 */ /* 0x000fe400078e003f */
[----:B------:R-:W-:-:S05]  /*68740*/  IMAD.MOV.U32 R5, RZ, RZ, R118 ;  /* 0x000000ffff057224 */ /* 0x000fca00078e0076 */
[----:B------:R1:W-:Y:S01]  /*68750*/  LDGSTS.E [R3+0x8000], [R4.64], P1 ;  /* 0x0800000004037fae */ /* 0x0003e20008921844 */
[----:B---3--:R-:W-:-:S05]  /*68760*/  IADD3 R62, P2, R62, R55, RZ ;  /* 0x000000373e3e7210 */ /* 0x008fca0007f5e0ff */
[----:B------:R-:W-:Y:S01]  /*68770*/  IMAD.X R117, R117, 0x1, R2, P2 ;  /* 0x0000000175757824 */ /* 0x000fe200010e0602 */
[----:B------:R3:W-:Y:S01]  /*68780*/  STL [R1+0x24b8], R62 ;  /* 0x0024b83e01007387 */ /* 0x0007e20000100800 */
[----:B------:R-:W-:Y:S01]  /*68790*/  IADD3 R58, P0, R58, R55, RZ ;  /* 0x000000373a3a7210 */ /* 0x000fe20007f1e0ff */
[----:B------:R-:W-:Y:S02]  /*687a0*/  STL [R1+0x24bc], R118 ;  /* 0x0024bc7601007387 */ /* 0x000fe40000100800 */
[----:B------:R-:W2:Y:S01]  /*687b0*/  LDL.LU R7, [R1+0x2494] ;  /* 0x0024940001077983 */ /* 0x000ea20000300800 */
[----:B-1----:R-:W-:Y:S02]  /*687c0*/  IMAD.MOV.U32 R4, RZ, RZ, R62 ;  /* 0x000000ffff047224 */ /* 0x002fe400078e003e */
[----:B------:R-:W-:Y:S01]  /*687d0*/  IMAD.MOV.U32 R5, RZ, RZ, R117 ;  /* 0x000000ffff057224 */ /* 0x000fe200078e0075 */
[----:B------:R-:W2:Y:S01]  /*687e0*/  LDL.LU R63, [R1+0x2480] ;  /* 0x00248000013f7983 */ /* 0x000ea20000300800 */
[----:B------:R-:W-:-:S03]  /*687f0*/  IMAD.X R59, R59, 0x1, R2, P0 ;  /* 0x000000013b3b7824 */ /* 0x000fc600000e0602 */
[----:B------:R-:W-:Y:S01]  /*68800*/  STL [R1+0x24b4], R58 ;  /* 0x0024b43a01007387 */ /* 0x000fe20000100800 */
[----:B------:R-:W-:Y:S02]  /*68810*/  STL [R1+0x24b0], R117 ;  /* 0x0024b07501007387 */ /* 0x000fe40000100800 */
[----:B---3--:R-:W3:Y:S01]  /*68820*/  LDL.LU R62, [R1+0x2488] ;  /* 0x00248800013e7983 */ /* 0x008ee20000300800 */
[----:B------:R1:W-:Y:S01]  /*68830*/  LDGSTS.E [R3+0x8800], [R4.64], P1 ;  /* 0x0880000004037fae */ /* 0x0003e20008921844 */
[----:B----4-:R-:W-:Y:S01]  /*68840*/  IADD3 R115, P2, R115, R55, RZ ;  /* 0x0000003773737210 */ /* 0x010fe20007f5e0ff */
[----:B-1----:R-:W-:-:S04]  /*68850*/  IMAD.MOV.U32 R5, RZ, RZ, R59 ;  /* 0x000000ffff057224 */ /* 0x002fc800078e003b */
[----:B------:R-:W-:Y:S01]  /*68860*/  IMAD.X R116, R116, 0x1, R2, P2 ;  /* 0x0000000174747824 */ /* 0x000fe200010e0602 */
[----:B------:R-:W-:Y:S01]  /*68870*/  STL [R1+0x24a8], R115 ;  /* 0x0024a87301007387 */ /* 0x000fe20000100800 */
[----:B------:R1:W-:Y:S02]  /*68880*/  STL [R1+0x24ac], R59 ;  /* 0x0024ac3b01007387 */ /* 0x0003e40000100800 */
[----:B------:R-:W-:-:S05]  /*68890*/  IMAD.MOV.U32 R4, RZ, RZ, R58 ;  /* 0x000000ffff047224 */ /* 0x000fca00078e003a */
[----:B------:R4:W-:Y:S04]  /*688a0*/  LDGSTS.E [R3+0x9000], [R4.64], P1 ;  /* 0x0900000004037fae */ /* 0x0009e80008921844 */
[----:B-1----:R-:W3:Y:S01]  /*688b0*/  LDL.LU R59, [R1+0x247c] ;  /* 0x00247c00013b7983 */ /* 0x002ee20000300800 */
[----:B------:R-:W-:-:S05]  /*688c0*/  IADD3 R67, P0, R67, R55, RZ ;  /* 0x0000003743437210 */ /* 0x000fca0007f1e0ff */
[----:B------:R-:W-:Y:S01]  /*688d0*/  STL [R1+0x24a4], R67 ;  /* 0x0024a44301007387 */ /* 0x000fe20000100800 */
[----:B------:R-:W-:Y:S02]  /*688e0*/  STL [R1+0x24a0], R116 ;  /* 0x0024a07401007387 */ /* 0x000fe40000100800 */
[----:B------:R-:W3:Y:S02]  /*688f0*/  LDL.LU R58, [R1+0x2484] ;  /* 0x00248400013a7983 */ /* 0x000ee40000300800 */
[----:B------:R-:W-:Y:S01]  /*68900*/  IMAD.X R114, R114, 0x1, R2, P0 ;  /* 0x0000000172727824 */ /* 0x000fe200000e0602 */
[----:B------:R-:W3:Y:S01]  /*68910*/  LDL.LU R120, [R1+0x2470] ;  /* 0x0024700001787983 */ /* 0x000ee20000300800 */
[----:B------:R-:W-:-:S05]  /*68920*/  IADD3 R6, P2, R6, R55, RZ ;  /* 0x0000003706067210 */ /* 0x000fca0007f5e0ff */
[----:B------:R-:W-:Y:S01]  /*68930*/  STL [R1+0x2498], R6 ;  /* 0x0024980601007387 */ /* 0x000fe20000100800 */
[----:B------:R-:W-:Y:S02]  /*68940*/  STL [R1+0x249c], R114 ;  /* 0x00249c7201007387 */ /* 0x000fe40000100800 */
[----:B------:R-:W3:Y:S02]  /*68950*/  LDL.LU R119, [R1+0x2478] ;  /* 0x0024780001777983 */ /* 0x000ee40000300800 */
[----:B----4-:R-:W-:Y:S01]  /*68960*/  IMAD.MOV.U32 R4, RZ, RZ, R115 ;  /* 0x000000ffff047224 */ /* 0x010fe200078e0073 */
[----:B------:R-:W-:Y:S01]  /*68970*/  MOV R5, R116 ;  /* 0x0000007400057202 */ /* 0x000fe20000000f00 */
[----:B------:R-:W-:Y:S01]  /*68980*/  IMAD.X R54, R54, 0x1, R2, P2 ;  /* 0x0000000136367824 */ /* 0x000fe200010e0602 */
[----:B------:R-:W4:Y:S04]  /*68990*/  LDL.LU R118, [R1+0x246c] ;  /* 0x00246c0001767983 */ /* 0x000f280000300800 */
[----:B------:R1:W-:Y:S02]  /*689a0*/  LDGSTS.E [R3+0x9800], [R4.64], P1 ;  /* 0x0980000004037fae */ /* 0x0003e40008921844 */
[----:B-1----:R-:W-:-:S02]  /*689b0*/  IMAD.MOV.U32 R4, RZ, RZ, R67 ;  /* 0x000000ffff047224 */ /* 0x002fc400078e0043 */
[----:B------:R-:W-:-:S05]  /*689c0*/  IMAD.MOV.U32 R5, RZ, RZ, R114 ;  /* 0x000000ffff057224 */ /* 0x000fca00078e0072 */
[----:B------:R1:W-:Y:S02]  /*689d0*/  LDGSTS.E [R3+0xa000], [R4.64], P1 ;  /* 0x0a00000004037fae */ /* 0x0003e40008921844 */
[----:B-1----:R-:W-:Y:S02]  /*689e0*/  IMAD.MOV.U32 R5, RZ, RZ, R54 ;  /* 0x000000ffff057224 */ /* 0x002fe400078e0036 */
[----:B------:R-:W-:-:S05]  /*689f0*/  IMAD.MOV.U32 R4, RZ, RZ, R6 ;  /* 0x000000ffff047224 */ /* 0x000fca00078e0006 */
[----:B------:R1:W-:Y:S01]  /*68a00*/  LDGSTS.E [R3+0xa800], [R4.64], P1 ;  /* 0x0a80000004037fae */ /* 0x0003e20008921844 */
[----:B--2---:R-:W-:-:S05]  /*68a10*/  IADD3 R7, P0, R7, R55, RZ ;  /* 0x0000003707077210 */ /* 0x004fca0007f1e0ff */
[----:B------:R-:W-:Y:S01]  /*68a20*/  STL [R1+0x2494], R7 ;  /* 0x0024940701007387 */ /* 0x000fe20000100800 */
[----:B------:R2:W-:Y:S01]  /*68a30*/  STL [R1+0x2490], R54 ;  /* 0x0024903601007387 */ /* 0x0005e20000100800 */
[----:B---3--:R-:W-:Y:S01]  /*68a40*/  IADD3 R62, P2, R62, R55, RZ ;  /* 0x000000373e3e7210 */ /* 0x008fe20007f5e0ff */
[--C-:B------:R-:W-:Y:S01]  /*68a50*/  IMAD.X R66, R66, 0x1, R2.reuse, P0 ;  /* 0x0000000142427824 */ /* 0x100fe200000e0602 */
[----:B------:R-:W3:Y:S03]  /*68a60*/  LDL.LU R117, [R1+0x2474] ;  /* 0x0024740001757983 */ /* 0x000ee60000300800 */
[----:B------:R-:W-:Y:S01]  /*68a70*/  IMAD.X R63, R63, 0x1, R2, P2 ;  /* 0x000000013f3f7824 */ /* 0x000fe200010e0602 */
[----:B--2---:R-:W2:Y:S01]  /*68a80*/  LDL.LU R54, [R1+0x2460] ;  /* 0x0024600001367983 */ /* 0x004ea20000300800 */
[----:B------:R-:W-:Y:S02]  /*68a90*/  STL [R1+0x2488], R62 ;  /* 0x0024883e01007387 */ /* 0x000fe40000100800 */
[----:B------:R4:W-:Y:S02]  /*68aa0*/  STL [R1+0x248c], R66 ;  /* 0x00248c4201007387 */ /* 0x0009e40000100800 */
[----:B------:R-:W2:Y:S01]  /*68ab0*/  LDL.LU R6, [R1+0x2468] ;  /* 0x0024680001067983 */ /* 0x000ea20000300800 */
[----:B------:R-:W2:Y:S01]  /*68ac0*/  LDL.LU R116, [R1+0x245c] ;  /* 0x00245c0001747983 */ /* 0x000ea20000300800 */
[----:B-1----:R-:W-:-:S02]  /*68ad0*/  IMAD.MOV.U32 R4, RZ, RZ, R7 ;  /* 0x000000ffff047224 */ /* 0x002fc400078e0007 */
[----:B------:R-:W-:-:S05]  /*68ae0*/  IMAD.MOV.U32 R5, RZ, RZ, R66 ;  /* 0x000000ffff057224 */ /* 0x000fca00078e0042 */
[----:B------:R1:W-:Y:S01]  /*68af0*/  LDGSTS.E [R3+0xb000], [R4.64], P1 ;  /* 0x0b00000004037fae */ /* 0x0003e20008921844 */
[----:B------:R-:W-:-:S05]  /*68b00*/  IADD3 R58, P0, R58, R55, RZ ;  /* 0x000000373a3a7210 */ /* 0x000fca0007f1e0ff */
[----:B------:R-:W-:Y:S01]  /*68b10*/  STL [R1+0x2484], R58 ;  /* 0x0024843a01007387 */ /* 0x000fe20000100800 */
[----:B------:R1:W-:Y:S02]  /*68b20*/  STL [R1+0x2480], R63 ;  /* 0x0024803f01007387 */ /* 0x0003e40000100800 */
[----:B------:R-:W2:Y:S02]  /*68b30*/  LDL.LU R7, [R1+0x2464] ;  /* 0x0024640001077983 */ /* 0x000ea40000300800 */
[----:B------:R-:W-:Y:S01]  /*68b40*/  IMAD.X R59, R59, 0x1, R2, P0 ;  /* 0x000000013b3b7824 */ /* 0x000fe200000e0602 */
[----:B------:R-:W2:Y:S01]  /*68b50*/  LDL.LU R114, [R1+0x2458] ;  /* 0x0024580001727983 */ /* 0x000ea20000300800 */
[----:B------:R-:W2:Y:S01]  /*68b60*/  LDL.LU R115, [R1+0x2450] ;  /* 0x0024500001737983 */ /* 0x000ea20000300800 */
[----:B------:R-:W-:-:S05]  /*68b70*/  IADD3 R119, P2, R119, R55, RZ ;  /* 0x0000003777777210 */ /* 0x000fca0007f5e0ff */
[----:B------:R-:W-:Y:S01]  /*68b80*/  STL [R1+0x2478], R119 ;  /* 0x0024787701007387 */ /* 0x000fe20000100800 */
[----:B------:R1:W-:Y:S02]  /*68b90*/  STL [R1+0x247c], R59 ;  /* 0x00247c3b01007387 */ /* 0x0003e40000100800 */
[----:B------:R-:W2:Y:S02]  /*68ba0*/  LDL.LU R67, [R1+0x244c] ;  /* 0x00244c0001437983 */ /* 0x000ea40000300800 */
[----:B----4-:R-:W4:Y:S02]  /*68bb0*/  LDL.LU R66, [R1+0x2454] ;  /* 0x0024540001427983 */ /* 0x010f240000300800 */
[----:B-1----:R-:W-:Y:S02]  /*68bc0*/  IMAD.MOV.U32 R4, RZ, RZ, R62 ;  /* 0x000000ffff047224 */ /* 0x002fe400078e003e */
[----:B------:R-:W-:Y:S02]  /*68bd0*/  IMAD.MOV.U32 R5, RZ, RZ, R63 ;  /* 0x000000ffff057224 */ /* 0x000fe400078e003f */
[----:B------:R-:W-:Y:S01]  /*68be0*/  IMAD.X R120, R120, 0x1, R2, P2 ;  /* 0x0000000178787824 */ /* 0x000fe200010e0602 */
[----:B------:R-:W4:Y:S04]  /*68bf0*/  LDL.LU R63, [R1+0x2440] ;  /* 0x00244000013f7983 */ /* 0x000f280000300800 */
[----:B------:R1:W-:Y:S01]  /*68c00*/  LDGSTS.E [R3+0xb800], [R4.64], P1 ;  /* 0x0b80000004037fae */ /* 0x0003e20008921844 */
[----:B------:R-:W4:Y:S02]  /*68c10*/  LDL.LU R62, [R1+0x2448] ;  /* 0x00244800013e7983 */ /* 0x000f240000300800 */
[----:B-1----:R-:W-:Y:S01]  /*68c20*/  IMAD.MOV.U32 R4, RZ, RZ, R58 ;  /* 0x000000ffff047224 */ /* 0x002fe200078e003a */
[----:B------:R-:W-:-:S02]  /*68c30*/  MOV R5, R59 ;  /* 0x0000003b00057202 */ /* 0x000fc40000000f00 */
[----:B------:R-:W4:Y:S04]  /*68c40*/  LDL.LU R59, [R1+0x243c] ;  /* 0x00243c00013b7983 */ /* 0x000f280000300800 */
[----:B------:R1:W-:Y:S02]  /*68c50*/  LDGSTS.E [R3+0xc000], [R4.64], P1 ;  /* 0x0c00000004037fae */ /* 0x0003e40008921844 */
[----:B-1----:R-:W-:Y:S02]  /*68c60*/  IMAD.MOV.U32 R4, RZ, RZ, R119 ;  /* 0x000000ffff047224 */ /* 0x002fe400078e0077 */
[----:B------:R-:W-:-:S05]  /*68c70*/  IMAD.MOV.U32 R5, RZ, RZ, R120 ;  /* 0x000000ffff057224 */ /* 0x000fca00078e0078 */
[----:B------:R1:W-:Y:S01]  /*68c80*/  LDGSTS.E [R3+0xc800], [R4.64], P1 ;  /* 0x0c80000004037fae */ /* 0x0003e20008921844 */
[----:B---3--:R-:W-:-:S05]  /*68c90*/  IADD3 R117, P0, R117, R55, RZ ;  /* 0x0000003775757210 */ /* 0x008fca0007f1e0ff */
[----:B------:R-:W-:Y:S01]  /*68ca0*/  IMAD.X R118, R118, 0x1, R2, P0 ;  /* 0x0000000176767824 */ /* 0x000fe200000e0602 */
[----:B------:R-:W-:Y:S01]  /*68cb0*/  STL [R1+0x2474], R117 ;  /* 0x0024747501007387 */ /* 0x000fe20000100800 */
[----:B--2---:R-:W-:-:S03]  /*68cc0*/  IADD3 R6, P2, R6, R55, RZ ;  /* 0x0000003706067210 */ /* 0x004fc60007f5e0ff */
[----:B------:R-:W-:Y:S01]  /*68cd0*/  STL [R1+0x2470], R120 ;  /* 0x0024707801007387 */ /* 0x000fe20000100800 */
[----:B-1----:R-:W-:Y:S02]  /*68ce0*/  IMAD.MOV.U32 R4, RZ, RZ, R117 ;  /* 0x000000ffff047224 */ /* 0x002fe400078e0075 */
[----:B------:R-:W-:Y:S02]  /*68cf0*/  IMAD.MOV.U32 R5, RZ, RZ, R118 ;  /* 0x000000ffff057224 */ /* 0x000fe400078e0076 */
[----:B------:R-:W2:Y:S02]  /*68d00*/  LDL.LU R58, [R1+0x2444] ;  /* 0x00244400013a7983 */ /* 0x000ea40000300800 */
[----:B------:R-:W-:Y:S01]  /*68d10*/  IMAD.X R54, R54, 0x1, R2, P2 ;  /* 0x0000000136367824 */ /* 0x000fe200010e0602 */
[----:B------:R-:W3:Y:S01]  /*68d20*/  LDL.LU R183, [R1+0xa7c] ;  /* 0x000a7c0001b77983 */ /* 0x000ee20000300800 */
[----:B------:R1:W-:Y:S02]  /*68d30*/  STL [R1+0x2468], R6 ;  /* 0x0024680601007387 */ /* 0x0003e40000100800 */
[----:B------:R-:W-:Y:S01]  /*68d40*/  STL [R1+0x246c], R118 ;  /* 0x00246c7601007387 */ /* 0x000fe20000100800 */
[----:B------:R1:W-:Y:S02]  /*68d50*/  LDGSTS.E [R3+0xd000], [R4.64], P1 ;  /* 0x0d00000004037fae */ /* 0x0003e40008921844 */
[----:B-1----:R-:W-:-:S02]  /*68d60*/  IMAD.MOV.U32 R4, RZ, RZ, R6 ;  /* 0x000000ffff047224 */ /* 0x002fc400078e0006 */
[----:B------:R-:W-:-:S05]  /*68d70*/  IMAD.MOV.U32 R5, RZ, RZ, R54 ;  /* 0x000000ffff057224 */ /* 0x000fca00078e0036 */
[----:B------:R1:W-:Y:S01]  /*68d80*/  LDGSTS.E [R3+0xd800], [R4.64], P1 ;  /* 0x0d80000004037fae */ /* 0x0003e20008921844 */
[-C--:B------:R-:W-:Y:S02]  /*68d90*/  IADD3 R7, P0, R7, R55.reuse, RZ ;  /* 0x0000003707077210 */ /* 0x080fe40007f1e0ff */
[----:B------:R-:W-:-:S03]  /*68da0*/  IADD3 R114, P2, R114, R55, RZ ;  /* 0x0000003772727210 */ /* 0x000fc60007f5e0ff */
[----:B------:R-:W-:Y:S01]  /*68db0*/  STL [R1+0x2464], R7 ;  /* 0x0024640701007387 */ /* 0x000fe20000100800 */
[----:B------:R1:W-:Y:S02]  /*68dc0*/  STL [R1+0x2460], R54 ;  /* 0x0024603601007387 */ /* 0x0003e40000100800 */
[----:B------:R-:W-:Y:S02]  /*68dd0*/  IMAD.X R116, R116, 0x1, R2, P0 ;  /* 0x0000000174747824 */ /* 0x000fe400000e0602 */
[----:B------:R-:W3:Y:S01]  /*68de0*/  LDL.LU R6, [R1+0x2438] ;  /* 0x0024380001067983 */ /* 0x000ee20000300800 */
[----:B------:R-:W-:Y:S02]  /*68df0*/  STL [R1+0x2458], R114 ;  /* 0x0024587201007387 */ /* 0x000fe40000100800 */
[----:B------:R-:W-:Y:S02]  /*68e00*/  STL [R1+0x245c], R116 ;  /* 0x00245c7401007387 */ /* 0x000fe40000100800 */
[----:B-1----:R-:W-:Y:S01]  /*68e10*/  IMAD.MOV.U32 R4, RZ, RZ, R7 ;  /* 0x000000ffff047224 */ /* 0x002fe200078e0007 */
[----:B------:R-:W3:Y:S01]  /*68e20*/  LDL.LU R54, [R1+0x2430] ;  /* 0x0024300001367983 */ /* 0x000ee20000300800 */
[----:B----4-:R-:W-:-:S05]  /*68e30*/  IADD3 R66, P0, R66, R55, RZ ;  /* 0x0000003742427210 */ /* 0x010fca0007f1e0ff */
[----:B------:R-:W-:Y:S01]  /*68e40*/  STL [R1+0x2454], R66 ;  /* 0x0024544201007387 */ /* 0x000fe20000100800 */
[----:B------:R-:W4:Y:S02]  /*68e50*/  LDL.LU R7, [R1+0x2434] ;  /* 0x0024340001077983 */ /* 0x000f240000300800 */
[----:B------:R-:W-:Y:S02]  /*68e60*/  IMAD.MOV.U32 R5, RZ, RZ, R116 ;  /* 0x000000ffff057224 */ /* 0x000fe400078e0074 */
[--C-:B------:R-:W-:Y:S02]  /*68e70*/  IMAD.X R115, R115, 0x1, R2.reuse, P2 ;  /* 0x0000000173737824 */ /* 0x100fe400010e0602 */
[----:B------:R-:W-:Y:S01]  /*68e80*/  IMAD.X R67, R67, 0x1, R2, P0 ;  /* 0x0000000143437824 */ /* 0x000fe200000e0602 */
[----:B------:R1:W-:Y:S01]  /*68e90*/  LDGSTS.E [R3+0xe000], [R4.64], P1 ;  /* 0x0e00000004037fae */ /* 0x0003e20008921844 */
[----:B------:R-:W-:Y:S02]  /*68ea0*/  IADD3 R62, P3, R62, R55, RZ ;  /* 0x000000373e3e7210 */ /* 0x000fe40007f7e0ff */
[----:B-1----:R-:W-:Y:S01]  /*68eb0*/  MOV R4, R114 ;  /* 0x0000007200047202 */ /* 0x002fe20000000f00 */
[----:B------:R-:W-:-:S02]  /*68ec0*/  IMAD.MOV.U32 R5, RZ, RZ, R115 ;  /* 0x000000ffff057224 */ /* 0x000fc400078e0073 */
[----:B------:R-:W-:-:S03]  /*68ed0*/  IMAD.X R63, R63, 0x1, R2, P3 ;  /* 0x000000013f3f7824 */ /* 0x000fc600018e0602 */
[----:B------:R1:W-:Y:S04]  /*68ee0*/  LDGSTS.E [R3+0xe800], [R4.64], P1 ;  /* 0x0e80000004037fae */ /* 0x0003e80008921844 */
[----:B------:R1:W-:Y:S01]  /*68ef0*/  STL [R1+0x2450], R115 ;  /* 0x0024507301007387 */ /* 0x0003e20000100800 */
[----:B------:R-:W-:Y:S02]  /*68f00*/  STL [R1+0x2448], R62 ;  /* 0x0024483e01007387 */ /* 0x000fe40000100800 */
[----:B-1----:R-:W-:Y:S02]  /*68f10*/  IMAD.MOV.U32 R4, RZ, RZ, R66 ;  /* 0x000000ffff047224 */ /* 0x002fe400078e0042 */
[----:B------:R-:W-:-:S05]  /*68f20*/  IMAD.MOV.U32 R5, RZ, RZ, R67 ;  /* 0x000000ffff057224 */ /* 0x000fca00078e0043 */
[----:B------:R1:W-:Y:S01]  /*68f30*/  LDGSTS.E [R3+0xf000], [R4.64], P1 ;  /* 0x0f00000004037fae */ /* 0x0003e20008921844 */
[----:B------:R-:W-:Y:S02]  /*68f40*/  IMAD.MOV.U32 R191, RZ, RZ, R8 ;  /* 0x000000ffffbf7224 */ /* 0x000fe400078e0008 */
[----:B-1----:R-:W-:Y:S02]  /*68f50*/  IMAD.MOV.U32 R4, RZ, RZ, R62 ;  /* 0x000000ffff047224 */ /* 0x002fe400078e003e */
[----:B------:R-:W-:-:S05]  /*68f60*/  IMAD.MOV.U32 R5, RZ, RZ, R63 ;  /* 0x000000ffff057224 */ /* 0x000fca00078e003f */
[----:B------:R1:W-:Y:S01]  /*68f70*/  LDGSTS.E [R3+0xf800], [R4.64], P1 ;  /* 0x0f80000004037fae */ /* 0x0003e20008921844 */
[----:B------:R-:W-:Y:S02]  /*68f80*/  IMAD.MOV.U32 R122, RZ, RZ, R10 ;  /* 0x000000ffff7a7224 */ /* 0x000fe400078e000a */
[----:B------:R-:W-:Y:S02]  /*68f90*/  IMAD.MOV.U32 R123, RZ, RZ, R9 ;  /* 0x000000ffff7b7224 */ /* 0x000fe400078e0009 */
[----:B------:R-:W-:Y:S01]  /*68fa0*/  IMAD.MOV.U32 R188, RZ, RZ, R12 ;  /* 0x000000ffffbc7224 */ /* 0x000fe200078e000c */
[----:B------:R-:W-:Y:S01]  /*68fb0*/  MOV R189, R11 ;  /* 0x0000000b00bd7202 */ /* 0x000fe20000000f00 */
[----:B------:R-:W-:Y:S02]  /*68fc0*/  IMAD.MOV.U32 R120, RZ, RZ, R16 ;  /* 0x000000ffff787224 */ /* 0x000fe400078e0010 */
[----:B------:R-:W-:Y:S02]  /*68fd0*/  IMAD.MOV.U32 R115, RZ, RZ, R17 ;  /* 0x000000ffff737224 */ /* 0x000fe400078e0011 */
[----:B------:R-:W-:Y:S01]  /*68fe0*/  IMAD.MOV.U32 R186, RZ, RZ, R20 ;  /* 0x000000ffffba7224 */ /* 0x000fe200078e0014 */
[----:B--2---:R-:W-:-:S05]  /*68ff0*/  IADD3 R58, P2, R58, R55, RZ ;  /* 0x000000373a3a7210 */ /* 0x004fca0007f5e0ff */
[----:B------:R-:W-:Y:S01]  /*69000*/  IMAD.X R59, R59, 0x1, R2, P2 ;  /* 0x000000013b3b7824 */ /* 0x000fe200010e0602 */
[----:B------:R2:W-:Y:S01]  /*69010*/  STL [R1+0x2444], R58 ;  /* 0x0024443a01007387 */ /* 0x0005e20000100800 */
[----:B------:R-:W-:Y:S02]  /*69020*/  STL [R1+0x244c], R67 ;  /* 0x00244c4301007387 */ /* 0x000fe40000100800 */
[----:B------:R-:W-:Y:S02]  /*69030*/  STL [R1+0x2440], R63 ;  /* 0x0024403f01007387 */ /* 0x000fe40000100800 */
[----:B-1----:R-:W-:Y:S01]  /*69040*/  IMAD.MOV.U32 R4, RZ, RZ, R58 ;  /* 0x000000ffff047224 */ /* 0x002fe200078e003a */
[----:B------:R1:W-:Y:S01]  /*69050*/  STL [R1+0x243c], R59 ;  /* 0x00243c3b01007387 */ /* 0x0003e20000100800 */
[----:B------:R-:W-:Y:S02]  /*69060*/  IMAD.MOV.U32 R5, RZ, RZ, R59 ;  /* 0x000000ffff057224 */ /* 0x000fe400078e003b */
[----:B---3--:R-:W-:-:S03]  /*69070*/  IMAD.MOV.U32 R190, RZ, RZ, R183 ;  /* 0x000000ffffbe7224 */ /* 0x008fc600078e00b7 */
[----:B------:R3:W-:Y:S01]  /*69080*/  LDGSTS.E [R3+0x10000], [R4.64], P1 ;  /* 0x1000000004037fae */ /* 0x0007e20008921844 */
[-C--:B------:R-:W-:Y:S02]  /*69090*/  IADD3 R6, P0, R6, R55.reuse, RZ ;  /* 0x0000003706067210 */ /* 0x080fe40007f1e0ff */
[----:B------:R-:W-:-:S03]  /*690a0*/  IADD3 R54, P2, R54, R55, RZ ;  /* 0x0000003736367210 */ /* 0x000fc60007f5e0ff */
[----:B------:R-:W-:Y:S01]  /*690b0*/  STL [R1+0x2438], R6 ;  /* 0x0024380601007387 */ /* 0x000fe20000100800 */
[----:B--2---:R-:W2:Y:S02]  /*690c0*/  LDL.LU R58, [R1+0x820] ;  /* 0x00082000013a7983 */ /* 0x004ea40000300800 */
[----:B-1----:R-:W2:Y:S01]  /*690d0*/  LDL.LU R59, [R1+0x824] ;  /* 0x00082400013b7983 */ /* 0x002ea20000300800 */
[----:B---3--:R-:W3:Y:S04]  /*690e0*/  LDL.LU R5, [R1+0xa78] ;  /* 0x000a780001057983 */ /* 0x008ee80000300800 */
[----:B------:R-:W-:Y:S04]  /*690f0*/  STL [R1+0x2430], R54 ;  /* 0x0024303601007387 */ /* 0x000fe80000100800 */
[----:B------:R-:W1:Y:S01]  /*69100*/  S2R R4, SR_TID.X ;  /* 0x0000000000047919 */ /* 0x000e620000002100 */
        /* <DEDUP_REMOVED lines=14> */
[----:B----4-:R-:W-:Y:S02]  /*691f0*/  IMAD.X R7, R7, 0x1, R2, P0 ;  /* 0x0000000107077824 */ /* 0x010fe400000e0602 */
[----:B------:R-:W-:Y:S02]  /*69200*/  IMAD.MOV.U32 R116, RZ, RZ, R32 ;  /* 0x000000ffff747224 */ /* 0x000fe400078e0020 */
[----:B------:R-:W-:Y:S02]  /*69210*/  IMAD.MOV.U32 R117, RZ, RZ, R31 ;  /* 0x000000ffff757224 */ /* 0x000fe400078e001f */
[----:B------:R-:W-:Y:S02]  /*69220*/  IMAD.MOV.U32 R182, RZ, RZ, R34 ;  /* 0x000000ffffb67224 */ /* 0x000fe400078e0022 */
[----:B------:R-:W-:Y:S01]  /*69230*/  IMAD.MOV.U32 R183, RZ, RZ, R33 ;  /* 0x000000ffffb77224 */ /* 0x000fe200078e0021 */
[----:B------:R-:W-:Y:S01]  /*69240*/  STL [R1+0x2434], R7 ;  /* 0x0024340701007387 */ /* 0x000fe20000100800 */
[----:B------:R4:W-:Y:S02]  /*69250*/  STL.64 [R1+0x1d30], R190 ;  /* 0x001d30be01007387 */ /* 0x0009e40000100a00 */
[----:B------:R1:W-:Y:S02]  /*69260*/  STL.64 [R1+0x1d28], R122 ;  /* 0x001d287a01007387 */ /* 0x0003e40000100a00 */
[----:B------:R-:W3:Y:S01]  /*69270*/  LDL.LU R16, [R1+0xa70] ;  /* 0x000a700001107983 */ /* 0x000ee20000300800 */
[----:B------:R-:W3:Y:S01]  /*69280*/  LDL.LU R17, [R1+0x828] ;  /* 0x0008280001117983 */ /* 0x000ee20000300800 */
[----:B------:R1:W-:Y:S02]  /*69290*/  STL.64 [R1+0x1d20], R188 ;  /* 0x001d20bc01007387 */ /* 0x0003e40000100a00 */
[----:B------:R-:W3:Y:S02]  /*692a0*/  LDL.LU R20, [R1+0xa74] ;  /* 0x000a740001147983 */ /* 0x000ee40000300800 */
[----:B------:R1:W-:Y:S01]  /*692b0*/  STL.64 [R1+0x1d18], R178 ;  /* 0x001d18b201007387 */ /* 0x0003e20000100a00 */
[----:B------:R1:W-:Y:S01]  /*692c0*/  STL.64 [R1+0x1d10], R120 ;  /* 0x001d107801007387 */ /* 0x0003e20000100a00 */
[----:B------:R1:W-:Y:S02]  /*692d0*/  STL.64 [R1+0x1d08], R114 ;  /* 0x001d087201007387 */ /* 0x0003e40000100a00 */
[----:B------:R1:W-:Y:S02]  /*692e0*/  STL.64 [R1+0x1d00], R186 ;  /* 0x001d00ba01007387 */ /* 0x0003e40000100a00 */
[----:B------:R-:W-:Y:S01]  /*692f0*/  IMAD.MOV.U32 R13, RZ, RZ, R29 ;  /* 0x000000ffff0d7224 */ /* 0x000fe200078e001d */
[----:B------:R1:W-:Y:S01]  /*69300*/  STL.64 [R1+0x1cf8], R118 ;  /* 0x001cf87601007387 */ /* 0x0003e20000100a00 */
[----:B------:R1:W-:Y:S02]  /*69310*/  STL.64 [R1+0x1cf0], R184 ;  /* 0x001cf0b801007387 */ /* 0x0003e40000100a00 */
[----:B------:R1:W-:Y:S02]  /*69320*/  STL.64 [R1+0x1ce8], R10 ;  /* 0x001ce80a01007387 */ /* 0x0003e40000100a00 */
[----:B------:R-:W-:Y:S01]  /*69330*/  IMAD.MOV.U32 R34, RZ, RZ, R36 ;  /* 0x000000ffff227224 */ /* 0x000fe200078e0024 */
[----:B------:R1:W-:Y:S01]  /*69340*/  STL.64 [R1+0x1ce0], R180 ;  /* 0x001ce0b401007387 */ /* 0x0003e20000100a00 */
[----:B------:R-:W-:-:S02]  /*69350*/  IMAD.MOV.U32 R32, RZ, RZ, R38 ;  /* 0x000000ffff207224 */ /* 0x000fc400078e0026 */
[----:B------:R-:W-:Y:S02]  /*69360*/  IMAD.MOV.U32 R33, RZ, RZ, R37 ;  /* 0x000000ffff217224 */ /* 0x000fe400078e0025 */
[----:B------:R1:W-:Y:S02]  /*69370*/  STL.64 [R1+0x1cd8], R12 ;  /* 0x001cd80c01007387 */ /* 0x0003e40000100a00 */
[----:B------:R-:W-:Y:S02]  /*69380*/  IMAD.MOV.U32 R30, RZ, RZ, R40 ;  /* 0x000000ffff1e7224 */ /* 0x000fe400078e0028 */
[----:B------:R-:W-:Y:S01]  /*69390*/  IMAD.MOV.U32 R31, RZ, RZ, R39 ;  /* 0x000000ffff1f7224 */ /* 0x000fe200078e0027 */
[----:B------:R2:W-:Y:S01]  /*693a0*/  STL.64 [R1+0x1cd0], R116 ;  /* 0x001cd07401007387 */ /* 0x0005e20000100a00 */
[----:B------:R-:W-:Y:S01]  /*693b0*/  IMAD.MOV.U32 R14, RZ, RZ, R42 ;  /* 0x000000ffff0e7224 */ /* 0x000fe200078e002a */
[----:B------:R-:W-:Y:S01]  /*693c0*/  MOV R15, R41 ;  /* 0x00000029000f7202 */ /* 0x000fe20000000f00 */
[----:B------:R2:W-:Y:S02]  /*693d0*/  STL.64 [R1+0x1cc8], R182 ;  /* 0x001cc8b601007387 */ /* 0x0005e40000100a00 */
[----:B------:R-:W-:-:S02]  /*693e0*/  IMAD.MOV.U32 R28, RZ, RZ, R44 ;  /* 0x000000ffff1c7224 */ /* 0x000fc400078e002c */
[----:B------:R-:W-:Y:S01]  /*693f0*/  IMAD.MOV.U32 R29, RZ, RZ, R43 ;  /* 0x000000ffff1d7224 */ /* 0x000fe200078e002b */
[----:B------:R-:W-:Y:S01]  /*69400*/  STL.64 [R1+0x1cc0], R34 ;  /* 0x001cc02201007387 */ /* 0x000fe20000100a00 */
[----:B------:R-:W-:Y:S02]  /*69410*/  IMAD.MOV.U32 R26, RZ, RZ, R46 ;  /* 0x000000ffff1a7224 */ /* 0x000fe400078e002e */
[----:B------:R-:W-:Y:S01]  /*69420*/  IMAD.MOV.U32 R27, RZ, RZ, R45 ;  /* 0x000000ffff1b7224 */ /* 0x000fe200078e002d */
[----:B-1----:R-:W-:Y:S01]  /*69430*/  SHF.R.S32.HI R21, RZ, 0x6, R4 ;  /* 0x00000006ff157819 */ /* 0x002fe20000011404 */
[----:B------:R-:W-:Y:S01]  /*69440*/  STL.64 [R1+0x1cb8], R32 ;  /* 0x001cb82001007387 */ /* 0x000fe20000100a00 */
[----:B------:R-:W-:Y:S02]  /*69450*/  IMAD.MOV.U32 R24, RZ, RZ, R48 ;  /* 0x000000ffff187224 */ /* 0x000fe400078e0030 */
[----:B------:R-:W-:Y:S01]  /*69460*/  IMAD.MOV.U32 R25, RZ, RZ, R47 ;  /* 0x000000ffff197224 */ /* 0x000fe200078e002f */
[----:B------:R-:W-:Y:S01]  /*69470*/  LOP3.LUT R4, R4, 0x3f, RZ, 0xc0, !PT ;  /* 0x0000003f04047812 */ /* 0x000fe200078ec0ff */
[----:B------:R-:W-:Y:S01]  /*69480*/  STL.64 [R1+0x1cb0], R30 ;  /* 0x001cb01e01007387 */ /* 0x000fe20000100a00 */
[----:B------:R-:W-:-:S02]  /*69490*/  IMAD.MOV.U32 R22, RZ, RZ, R52 ;  /* 0x000000ffff167224 */ /* 0x000fc400078e0034 */
[----:B------:R-:W-:Y:S02]  /*694a0*/  IMAD.MOV.U32 R23, RZ, RZ, R49 ;  /* 0x000000ffff177224 */ /* 0x000fe400078e0031 */
[----:B------:R1:W-:Y:S02]  /*694b0*/  STL.64 [R1+0x1ca8], R14 ;  /* 0x001ca80e01007387 */ /* 0x0003e40000100a00 */
[----:B------:R-:W-:Y:S02]  /*694c0*/  IMAD.MOV.U32 R18, RZ, RZ, R56 ;  /* 0x000000ffff127224 */ /* 0x000fe400078e0038 */
[----:B------:R-:W-:Y:S01]  /*694d0*/  IMAD.MOV.U32 R19, RZ, RZ, R53 ;  /* 0x000000ffff137224 */ /* 0x000fe200078e0035 */
[----:B------:R-:W-:Y:S01]  /*694e0*/  STL.64 [R1+0x1ca0], R28 ;  /* 0x001ca01c01007387 */ /* 0x000fe20000100a00 */
[----:B------:R-:W-:Y:S02]  /*694f0*/  IMAD.MOV.U32 R8, RZ, RZ, R60 ;  /* 0x000000ffff087224 */ /* 0x000fe400078e003c */
[----:B------:R-:W-:-:S02]  /*69500*/  IMAD.MOV.U32 R9, RZ, RZ, R57 ;  /* 0x000000ffff097224 */ /* 0x000fc400078e0039 */
[----:B------:R-:W-:Y:S02]  /*69510*/  STL.64 [R1+0x1c98], R26 ;  /* 0x001c981a01007387 */ /* 0x000fe40000100a00 */
[----:B------:R-:W-:Y:S01]  /*69520*/  IMAD.MOV.U32 R234, RZ, RZ, R64 ;  /* 0x000000ffffea7224 */ /* 0x000fe200078e0040 */
[----:B------:R-:W-:Y:S01]  /*69530*/  MOV R235, R61 ;  /* 0x0000003d00eb7202 */ /* 0x000fe20000000f00 */
[----:B------:R-:W-:Y:S01]  /*69540*/  STL.64 [R1+0x1c90], R24 ;  /* 0x001c901801007387 */ /* 0x000fe20000100a00 */
[----:B------:R-:W-:Y:S02]  /*69550*/  IMAD.MOV.U32 R232, RZ, RZ, R236 ;  /* 0x000000ffffe87224 */ /* 0x000fe400078e00ec */
[----:B------:R-:W-:Y:S02]  /*69560*/  IMAD.MOV.U32 R233, RZ, RZ, R65 ;  /* 0x000000ffffe97224 */ /* 0x000fe400078e0041 */
[----:B------:R-:W-:Y:S01]  /*69570*/  IMAD.SHL.U32 R4, R4, 0x4, RZ ;  /* 0x0000000404047824 */ /* 0x000fe200078e00ff */
[----:B------:R-:W-:Y:S01]  /*69580*/  STL.64 [R1+0x1c88], R22 ;  /* 0x001c881601007387 */ /* 0x000fe20000100a00 */
[----:B------:R-:W-:-:S02]  /*69590*/  IMAD.MOV.U32 R66, RZ, RZ, R238 ;  /* 0x000000ffff427224 */ /* 0x000fc400078e00ee */
[----:B------:R-:W-:Y:S01]  /*695a0*/  IMAD.MOV.U32 R67, RZ, RZ, R237 ;  /* 0x000000ffff437224 */ /* 0x000fe200078e00ed */
[----:B------:R-:W-:Y:S01]  /*695b0*/  SGXT R21, R21, 0x1 ;  /* 0x000000011515781a */ /* 0x000fe20000000200 */
[----:B------:R1:W-:Y:S01]  /*695c0*/  STL.64 [R1+0x1c80], R18 ;  /* 0x001c801201007387 */ /* 0x0003e20000100a00 */
[----:B------:R-:W-:Y:S02]  /*695d0*/  IMAD.MOV.U32 R62, RZ, RZ, R252 ;  /* 0x000000ffff3e7224 */ /* 0x000fe400078e00fc */
[----:B------:R-:W-:Y:S02]  /*695e0*/  IMAD.MOV.U32 R63, RZ, RZ, R239 ;  /* 0x000000ffff3f7224 */ /* 0x000fe400078e00ef */
[----:B------:R1:W-:Y:S01]  /*695f0*/  STL.64 [R1+0x1c78], R8 ;  /* 0x001c780801007387 */ /* 0x0003e20000100a00 */
[----:B------:R-:W-:Y:S01]  /*69600*/  STL.64 [R1+0x1c70], R234 ;  /* 0x001c70ea01007387 */ /* 0x000fe20000100a00 */
[----:B------:R-:W-:Y:S01]  /*69610*/  STL.64 [R1+0x1c68], R232 ;  /* 0x001c68e801007387 */ /* 0x000fe20000100a00 */
[----:B------:R-:W-:Y:S01]  /*69620*/  LOP3.LUT R4, R4, 0x110, R21, 0x78, !PT ;  /* 0x0000011004047812 */ /* 0x000fe200078e7815 */
[----:B------:R-:W-:Y:S01]  /*69630*/  STL.64 [R1+0x1c60], R66 ;  /* 0x001c604201007387 */ /* 0x000fe20000100a00 */
[----:B------:R-:W-:Y:S04]  /*69640*/  STL.64 [R1+0x1c58], R62 ;  /* 0x001c583e01007387 */ /* 0x000fe80000100a00 */
[----:B------:R4:W-:Y:S01]  /*69650*/  LDGSTS.E [R3+0x10800], [R190.64], P1 ;  /* 0x10800000be037fae */ /* 0x0009e20008921844 */
[----:B------:R1:W-:Y:S02]  /*69660*/  LDGSTS.E [R3+0x11000], [R122.64], P1 ;  /* 0x110000007a037fae */ /* 0x0003e40008921844 */
[----:B------:R1:W-:Y:S02]  /*69670*/  LDGSTS.E [R3+0x11800], [R188.64], P1 ;  /* 0x11800000bc037fae */ /* 0x0003e40008921844 */
[----:B------:R1:W-:Y:S01]  /*69680*/  LDGSTS.E [R3+0x12000], [R178.64], P1 ;  /* 0x12000000b2037fae */ /* 0x0003e20008921844 */
        /* <DEDUP_REMOVED lines=24> */
[----:B--2---:R-:W-:-:S04]  /*69810*/  LOP3.LUT R59, R59, R58, RZ, 0x3c, !PT ;  /* 0x0000003a3b3b7212 */ /* 0x004fc800078e3cff */
[----:B------:R-:W-:-:S04]  /*69820*/  LOP3.LUT R58, R59, R58, RZ, 0x3c, !PT ;  /* 0x0000003a3b3a7212 */ /* 0x000fc800078e3cff */
[----:B------:R-:W-:-:S05]  /*69830*/  LOP3.LUT R59, R59, R58, RZ, 0x3c, !PT ;  /* 0x0000003a3b3b7212 */ /* 0x000fca00078e3cff */
[----:B------:R-:W-:Y:S01]  /*69840*/  STL.64 [R1+0x1c50], R58 ;  /* 0x001c503a01007387 */ /* 0x000fe20000100a00 */
[----:B----4-:R-:W2:Y:S03]  /*69850*/  LDL.LU.64 R190, [R1+0x28c8] ;  /* 0x0028c80001be7983 */ /* 0x010ea60000300a00 */
[----:B------:R4:W-:Y:S01]  /*69860*/  LDGSTS.E [R3+0x1e800], [R58.64], P1 ;  /* 0x1e8000003a037fae */ /* 0x0009e20008921844 */
[----:B---3--:R-:W-:Y:S02]  /*69870*/  IMAD.MOV.U32 R21, RZ, RZ, R20 ;  /* 0x000000ffff157224 */ /* 0x008fe400078e0014 */
[----:B------:R-:W-:Y:S01]  /*69880*/  IMAD.MOV.U32 R20, RZ, RZ, R5 ;  /* 0x000000ffff147224 */ /* 0x000fe200078e0005 */
[----:B------:R3:W-:Y:S01]  /*69890*/  STL.64 [R1+0x1c48], R16 ;  /* 0x001c481001007387 */ /* 0x0007e20000100a00 */
[----:B-1----:R-:W2:Y:S03]  /*698a0*/  LDL.LU.64 R122, [R1+0x28c0] ;  /* 0x0028c000017a7983 */ /* 0x002ea60000300a00 */
[----:B------:R3:W-:Y:S04]  /*698b0*/  LDGSTS.E [R3+0x1f000], [R16.64], P1 ;  /* 0x1f00000010037fae */ /* 0x0007e80008921844 */
[----:B------:R1:W-:Y:S01]  /*698c0*/  STL.64 [R1+0x1c40], R20 ;  /* 0x001c401401007387 */ /* 0x0003e20000100a00 */
[----:B------:R-:W2:Y:S02]  /*698d0*/  LDL.LU.64 R188, [R1+0x28b8] ;  /* 0x0028b80001bc7983 */ /* 0x000ea40000300a00 */
[----:B------:R-:W2:Y:S02]  /*698e0*/  LDL.LU.64 R178, [R1+0x28b0] ;  /* 0x0028b00001b27983 */ /* 0x000ea40000300a00 */
[----:B------:R-:W2:Y:S01]  /*698f0*/  LDL.LU.64 R120, [R1+0x28a8] ;  /* 0x0028a80001787983 */ /* 0x000ea20000300a00 */
[----:B------:R-:W2:Y:S01]  /*69900*/  LDL.LU.64 R114, [R1+0x28a0] ;  /* 0x0028a00001727983 */ /* 0x000ea20000300a00 */
[----:B------:R-:W2:Y:S02]  /*69910*/  LDL.LU.64 R186, [R1+0x2898] ;  /* 0x0028980001ba7983 */ /* 0x000ea40000300a00 */
[----:B------:R-:W2:Y:S02]  /*69920*/  LDL.LU.64 R118, [R1+0x2890] ;  /* 0x0028900001767983 */ /* 0x000ea40000300a00 */
[----:B------:R-:W2:Y:S01]  /*69930*/  LDL.LU.64 R184, [R1+0x2888] ;  /* 0x0028880001b87983 */ /* 0x000ea20000300a00 */
[----:B------:R-:W2:Y:S01]  /*69940*/  LDL.LU R10, [R1+0x242c] ;  /* 0x00242c00010a7983 */ /* 0x000ea20000300800 */
[----:B------:R-:W4:Y:S02]  /*69950*/  LDL.LU.64 R180, [R1+0x2880] ;  /* 0x0028800001b47983 */ /* 0x000f240000300a00 */
[----:B------:R-:W4:Y:S02]  /*69960*/  LDL.LU R13, [R1+0x2428] ;  /* 0x00242800010d7983 */ /* 0x000f240000300800 */
[----:B------:R-:W4:Y:S01]  /*69970*/  LDL.LU.64 R116, [R1+0x2878] ;  /* 0x0028780001747983 */ /* 0x000f220000300a00 */
[----:B------:R-:W4:Y:S01]  /*69980*/  LDL.LU.64 R182, [R1+0x2870] ;  /* 0x0028700001b67983 */ /* 0x000f220000300a00 */
[----:B------:R-:W4:Y:S02]  /*69990*/  LDL.LU R5, [R1+0x2420] ;  /* 0x0024200001057983 */ /* 0x000f240000300800 */
[----:B------:R-:W4:Y:S02]  /*699a0*/  LDL.LU R15, [R1+0x2424] ;  /* 0x00242400010f7983 */ /* 0x000f240000300800 */
[----:B------:R-:W4:Y:S01]  /*699b0*/  LDL.LU R11, [R1+0x241c] ;  /* 0x00241c00010b7983 */ /* 0x000f220000300800 */
[----:B------:R-:W4:Y:S01]  /*699c0*/  LDL.LU R12, [R1+0x2418] ;  /* 0x00241800010c7983 */ /* 0x000f220000300800 */
[----:B------:R-:W4:Y:S02]  /*699d0*/  LDL.LU R14, [R1+0x2410] ;  /* 0x00241000010e7983 */ /* 0x000f240000300800 */
[----:B------:R-:W4:Y:S02]  /*699e0*/  LDL.LU R18, [R1+0x2414] ;  /* 0x0024140001127983 */ /* 0x000f240000300800 */
[----:B------:R-:W4:Y:S01]  /*699f0*/  LDL.LU R9, [R1+0x240c] ;  /* 0x00240c0001097983 */ /* 0x000f220000300800 */
[----:B---3--:R-:W3:Y:S01]  /*69a00*/  LDL.LU R17, [R1+0x2408] ;  /* 0x0024080001117983 */ /* 0x008ee20000300800 */
[----:B------:R-:W-:-:S03]  /*69a10*/  LOP3.LUT R4, R4, 0x20, RZ, 0x3c, !PT ;  /* 0x0000002004047812 */ /* 0x000fc600078e3cff */
[----:B------:R1:W-:Y:S02]  /*69a20*/  LDGSTS.E [R3+0x1f800], [R20.64], P1 ;  /* 0x1f80000014037fae */ /* 0x0003e40008921844 */
[----:B------:R-:W-:-:S05]  /*69a30*/  IMAD R4, R175, 0x20000, R4 ;  /* 0x00020000af047824 */ /* 0x000fca00078e0204 */
[----:B------:R1:W-:Y:S04]  /*69a40*/  LDGSTS.E [R4+0x200], [R6.64], P1 ;  /* 0x0020000006047fae */ /* 0x0003e80008921844 */
[----:B-1----:R-:W3:Y:S01]  /*69a50*/  LDL.LU R20, [R1+0x2400] ;  /* 0x0024000001147983 */ /* 0x002ee20000300800 */
[----:B------:R-:W3:Y:S02]  /*69a60*/  LDL.LU R16, [R1+0x2404] ;  /* 0x0024040001107983 */ /* 0x000ee40000300800 */
[----:B------:R-:W-:Y:S01]  /*69a70*/  IMAD.MOV.U32 R6, RZ, RZ, R54 ;  /* 0x000000ffff067224 */ /* 0x000fe200078e0036 */
[----:B--2---:R-:W-:Y:S01]  /*69a80*/  IADD3 R10, P0, R10, R55, RZ ;  /* 0x000000370a0a7210 */ /* 0x004fe20007f1e0ff */
[----:B----4-:R-:W-:-:S04]  /*69a90*/  IMAD.X R13, R13, 0x1, R2, P2 ;  /* 0x000000010d0d7824 */ /* 0x010fc800010e0602 */
[----:B------:R-:W-:Y:S01]  /*69aa0*/  STL [R1+0x242c], R10 ;  /* 0x00242c0a01007387 */ /* 0x000fe20000100800 */
[----:B------:R-:W-:-:S03]  /*69ab0*/  MOV R7, R13 ;  /* 0x0000000d00077202 */ /* 0x000fc60000000f00 */
[----:B------:R1:W-:Y:S01]  /*69ac0*/  STL [R1+0x2428], R13 ;  /* 0x0024280d01007387 */ /* 0x0003e20000100800 */
[-C--:B------:R-:W-:Y:S01]  /*69ad0*/  IADD3 R5, P2, R5, R55.reuse, RZ ;  /* 0x0000003705057210 */ /* 0x080fe20007f5e0ff */
[--C-:B------:R-:W-:Y:S02]  /*69ae0*/  IMAD.X R15, R15, 0x1, R2.reuse, P0 ;  /* 0x000000010f0f7824 */ /* 0x100fe400000e0602 */
[----:B------:R-:W2:Y:S01]  /*69af0*/  LDL.LU R3, [R1+0x23f8] ;  /* 0x0023f80001037983 */ /* 0x000ea20000300800 */
[----:B------:R-:W4:Y:S03]  /*69b00*/  LDL.LU R8, [R1+0x23fc] ;  /* 0x0023fc0001087983 */ /* 0x000f260000300800 */
[----:B------:R3:W-:Y:S01]  /*69b10*/  LDGSTS.E [R4+0xa00], [R6.64], P1 ;  /* 0x00a0000006047fae */ /* 0x0007e20008921844 */
[----:B------:R-:W-:Y:S01]  /*69b20*/  IADD3 R11, P0, R11, R55, RZ ;  /* 0x000000370b0b7210 */ /* 0x000fe20007f1e0ff */
[----:B------:R-:W-:-:S02]  /*69b30*/  IMAD.X R12, R12, 0x1, R2, P2 ;  /* 0x000000010c0c7824 */ /* 0x000fc400010e0602 */
[----:B-1----:R-:W4:Y:S01]  /*69b40*/  LDL.LU R13, [R1+0x23f0] ;  /* 0x0023f000010d7983 */ /* 0x002f220000300800 */
[----:B------:R-:W-:Y:S02]  /*69b50*/  STL [R1+0x2420], R5 ;  /* 0x0024200501007387 */ /* 0x000fe40000100800 */
[----:B------:R1:W-:Y:S02]  /*69b60*/  STL [R1+0x2424], R15 ;  /* 0x0024240f01007387 */ /* 0x0003e40000100800 */
[----:B---3--:R-:W-:Y:S02]  /*69b70*/  IMAD.MOV.U32 R6, RZ, RZ, R10 ;  /* 0x000000ffff067224 */ /* 0x008fe400078e000a */
[----:B------:R-:W-:Y:S01]  /*69b80*/  IMAD.MOV.U32 R7, RZ, RZ, R15 ;  /* 0x000000ffff077224 */ /* 0x000fe200078e000f */
[----:B------:R-:W-:Y:S01]  /*69b90*/  IADD3 R14, P2, R14, R55, RZ ;  /* 0x000000370e0e7210 */ /* 0x000fe20007f5e0ff */
[----:B-1----:R-:W3:Y:S01]  /*69ba0*/  LDL.LU R15, [R1+0x23f4] ;  /* 0x0023f400010f7983 */ /* 0x002ee20000300800 */
[----:B------:R-:W-:Y:S03]  /*69bb0*/  STL [R1+0x241c], R11 ;  /* 0x00241c0b01007387 */ /* 0x000fe60000100800 */
[----:B------:R1:W-:Y:S01]  /*69bc0*/  LDGSTS.E [R4+0x1200], [R6.64], P1 ;  /* 0x0120000006047fae */ /* 0x0003e20008921844 */
[----:B------:R1:W-:Y:S02]  /*69bd0*/  STL [R1+0x2418], R12 ;  /* 0x0024180c01007387 */ /* 0x0003e40000100800 */
[----:B------:R-:W-:-:S02]  /*69be0*/  IMAD.X R18, R18, 0x1, R2, P0 ;  /* 0x0000000112127824 */ /* 0x000fc400000e0602 */
[----:B------:R-:W3:Y:S01]  /*69bf0*/  LDL.LU R19, [R1+0x23e8] ;  /* 0x0023e80001137983 */ /* 0x000ee20000300800 */
[----:B------:R-:W3:Y:S01]  /*69c00*/  LDL.LU R10, [R1+0x23ec] ;  /* 0x0023ec00010a7983 */ /* 0x000ee20000300800 */
[----:B------:R-:W-:Y:S01]  /*69c10*/  IADD3 R9, P0, R9, R55, RZ ;  /* 0x0000003709097210 */ /* 0x000fe20007f1e0ff */
[----:B------:R-:W-:Y:S02]  /*69c20*/  IMAD.X R17, R17, 0x1, R2, P2 ;  /* 0x0000000111117824 */ /* 0x000fe400010e0602 */
[----:B-1----:R-:W-:Y:S02]  /*69c30*/  IMAD.MOV.U32 R6, RZ, RZ, R5 ;  /* 0x000000ffff067224 */ /* 0x002fe400078e0005 */
[----:B------:R-:W-:Y:S02]  /*69c40*/  IMAD.MOV.U32 R7, RZ, RZ, R12 ;  /* 0x000000ffff077224 */ /* 0x000fe400078e000c */
[----:B------:R-:W3:Y:S01]  /*69c50*/  LDL.LU R12, [R1+0x23e4] ;  /* 0x0023e400010c7983 */ /* 0x000ee20000300800 */
[----:B------:R-:W-:Y:S02]  /*69c60*/  STL [R1+0x2410], R14 ;  /* 0x0024100e01007387 */ /* 0x000fe40000100800 */
[----:B------:R1:W-:Y:S01]  /*69c70*/  STL [R1+0x2414], R18 ;  /* 0x0024141201007387 */ /* 0x0003e20000100800 */
[----:B------:R1:W-:Y:S01]  /*69c80*/  LDGSTS.E [R4+0x1a00], [R6.64], P1 ;  /* 0x01a0000006047fae */ /* 0x0003e20008921844 */
[----:B------:R-:W3:Y:S02]  /*69c90*/  LDL.LU R5, [R1+0x23e0] ;  /* 0x0023e00001057983 */ /* 0x000ee40000300800 */
[----:B-1----:R-:W-:-:S02]  /*69ca0*/  IMAD.MOV.U32 R7, RZ, RZ, R18 ;  /* 0x000000ffff077224 */ /* 0x002fc400078e0012 */
[----:B------:R-:W3:Y:S01]  /*69cb0*/  LDL.LU R18, [R1+0x23d8] ;  /* 0x0023d80001127983 */ /* 0x000ee20000300800 */
[----:B------:R-:W-:Y:S02]  /*69cc0*/  STL [R1+0x240c], R9 ;  /* 0x00240c0901007387 */ /* 0x000fe40000100800 */
[----:B------:R-:W-:Y:S02]  /*69cd0*/  IMAD.MOV.U32 R6, RZ, RZ, R11 ;  /* 0x000000ffff067224 */ /* 0x000fe400078e000b */
[----:B------:R1:W-:Y:S01]  /*69ce0*/  STL [R1+0x2408], R17 ;  /* 0x0024081101007387 */ /* 0x0003e20000100800 */
[----:B------:R-:W3:Y:S04]  /*69cf0*/  LDL.LU R11, [R1+0x23dc] ;  /* 0x0023dc00010b7983 */ /* 0x000ee80000300800 */
[----:B------:R1:W-:Y:S01]  /*69d00*/  LDGSTS.E [R4+0x2200], [R6.64], P1 ;  /* 0x0220000006047fae */ /* 0x0003e20008921844 */
[----:B------:R-:W-:Y:S01]  /*69d10*/  IADD3 R20, P2, R20, R55, RZ ;  /* 0x0000003714147210 */ /* 0x000fe20007f5e0ff */
[----:B------:R-:W-:-:S02]  /*69d20*/  IMAD.X R16, R16, 0x1, R2, P0 ;  /* 0x0000000110107824 */ /* 0x000fc400000e0602 */
[----:B-1----:R-:W-:Y:S02]  /*69d30*/  IMAD.MOV.U32 R6, RZ, RZ, R14 ;  /* 0x000000ffff067224 */ /* 0x002fe400078e000e */
[----:B------:R-:W-:Y:S01]  /*69d40*/  IMAD.MOV.U32 R7, RZ, RZ, R17 ;  /* 0x000000ffff077224 */ /* 0x000fe200078e0011 */
[----:B------:R-:W3:Y:S01]  /*69d50*/  LDL.LU R14, [R1+0x23d0] ;  /* 0x0023d000010e7983 */ /* 0x000ee20000300800 */
[----:B------:R-:W-:Y:S03]  /*69d60*/  STL [R1+0x2400], R20 ;  /* 0x0024001401007387 */ /* 0x000fe60000100800 */
[----:B------:R1:W-:Y:S01]  /*69d70*/  LDGSTS.E [R4+0x2a00], [R6.64], P1 ;  /* 0x02a0000006047fae */ /* 0x0003e20008921844 */
[----:B------:R1:W-:Y:S02]  /*69d80*/  STL [R1+0x2404], R16 ;  /* 0x0024041001007387 */ /* 0x0003e40000100800 */
[----:B------:R-:W3:Y:S01]  /*69d90*/  LDL.LU R17, [R1+0x23d4] ;  /* 0x0023d40001117983 */ /* 0x000ee20000300800 */
[----:B-1----:R-:W-:Y:S01]  /*69da0*/  MOV R6, R9 ;  /* 0x0000000900067202 */ /* 0x002fe20000000f00 */
[----:B------:R-:W-:-:S05]  /*69db0*/  IMAD.MOV.U32 R7, RZ, RZ, R16 ;  /* 0x000000ffff077224 */ /* 0x000fca00078e0010 */
[----:B------:R1:W-:Y:S02]  /*69dc0*/  LDGSTS.E [R4+0x3200], [R6.64], P1 ;  /* 0x0320000006047fae */ /* 0x0003e40008921844 */
[----:B-1----:R-:W-:Y:S02]  /*69dd0*/  IMAD.MOV.U32 R6, RZ, RZ, R20 ;  /* 0x000000ffff067224 */ /* 0x002fe400078e0014 */
[----:B--2---:R-:W-:Y:S01]  /*69de0*/  IMAD.X R3, R3, 0x1, R2, P2 ;  /* 0x0000000103037824 */ /* 0x004fe200010e0602 */
[----:B----4-:R-:W-:-:S03]  /*69df0*/  IADD3 R8, P0, R8, R55, RZ ;  /* 0x0000003708087210 */ /* 0x010fc60007f1e0ff */
[----:B------:R-:W-:Y:S02]  /*69e00*/  IMAD.MOV.U32 R7, RZ, RZ, R3 ;  /* 0x000000ffff077224 */ /* 0x000fe400078e0003 */
[----:B------:R-:W-:Y:S01]  /*69e10*/  STL [R1+0x23fc], R8 ;  /* 0x0023fc0801007387 */ /* 0x000fe20000100800 */
[----:B------:R1:W-:Y:S01]  /*69e20*/  STL [R1+0x23f8], R3 ;  /* 0x0023f80301007387 */ /* 0x0003e20000100800 */
[----:B------:R-:W-:Y:S01]  /*69e30*/  IADD3 R13, P2, R13, R55, RZ ;  /* 0x000000370d0d7210 */ /* 0x000fe20007f5e0ff */
[----:B------:R-:W2:Y:S01]  /*69e40*/  LDL.LU R16, [R1+0x23c8] ;  /* 0x0023c80001107983 */ /* 0x000ea20000300800 */
[----:B------:R-:W4:Y:S04]  /*69e50*/  LDL.LU R9, [R1+0x23cc] ;  /* 0x0023cc0001097983 */ /* 0x000f280000300800 */
[----:B------:R3:W-:Y:S04]  /*69e60*/  LDGSTS.E [R4+0x3a00], [R6.64], P1 ;  /* 0x03a0000006047fae */ /* 0x0007e80008921844 */
[----:B-1----:R-:W4:Y:S01]  /*69e70*/  LDL.LU R3, [R1+0x23c0] ;  /* 0x0023c00001037983 */ /* 0x002f220000300800 */
[----:B---3--:R-:W-:-:S03]  /*69e80*/  IMAD.X R15, R15, 0x1, R2, P0 ;  /* 0x000000010f0f7824 */ /* 0x008fc600000e0602 */
[----:B------:R-:W-:Y:S01]  /*69e90*/  STL [R1+0x23f0], R13 ;  /* 0x0023f00d01007387 */ /* 0x000fe20000100800 */
[----:B------:R-:W-:Y:S02]  /*69ea0*/  IMAD.MOV.U32 R6, RZ, RZ, R8 ;  /* 0x000000ffff067224 */ /* 0x000fe400078e0008 */
[----:B------:R-:W-:Y:S01]  /*69eb0*/  IMAD.MOV.U32 R7, RZ, RZ, R15 ;  /* 0x000000ffff077224 */ /* 0x000fe200078e000f */
[-C--:B------:R-:W-:Y:S01]  /*69ec0*/  IADD3 R10, P0, R10, R55.reuse, RZ ;  /* 0x000000370a0a7210 */ /* 0x080fe20007f1e0ff */
[--C-:B------:R-:W-:Y:S01]  /*69ed0*/  IMAD.X R19, R19, 0x1, R2.reuse, P2 ;  /* 0x0000000113137824 */ /* 0x100fe200010e0602 */
[----:B------:R1:W-:Y:S04]  /*69ee0*/  STL [R1+0x23f4], R15 ;  /* 0x0023f40f01007387 */ /* 0x0003e80000100800 */
[----:B------:R3:W-:Y:S04]  /*69ef0*/  LDGSTS.E [R4+0x4200], [R6.64], P1 ;  /* 0x0420000006047fae */ /* 0x0007e80008921844 */
[----:B-1----:R-:W4:Y:S01]  /*69f00*/  LDL.LU R15, [R1+0x23c4] ;  /* 0x0023c400010f7983 */ /* 0x002f220000300800 */
[----:B------:R-:W-:Y:S02]  /*69f10*/  STL [R1+0x23ec], R10 ;  /* 0x0023ec0a01007387 */ /* 0x000fe40000100800 */
[----:B------:R-:W-:Y:S01]  /*69f20*/  IMAD.X R12, R12, 0x1, R2, P0 ;  /* 0x000000010c0c7824 */ /* 0x000fe200000e0602 */
[----:B------:R-:W-:Y:S01]  /*69f30*/  IADD3 R5, P2, R5, R55, RZ ;  /* 0x0000003705057210 */ /* 0x000fe20007f5e0ff */
[----:B---3--:R-:W-:-:S02]  /*69f40*/  IMAD.MOV.U32 R6, RZ, RZ, R13 ;  /* 0x000000ffff067224 */ /* 0x008fc400078e000d */
[----:B------:R-:W-:Y:S01]  /*69f50*/  IMAD.MOV.U32 R7, RZ, RZ, R19 ;  /* 0x000000ffff077224 */ /* 0x000fe200078e0013 */
[----:B------:R1:W-:Y:S01]  /*69f60*/  STL [R1+0x23e8], R19 ;  /* 0x0023e81301007387 */ /* 0x0003e20000100800 */
[----:B------:R-:W3:Y:S02]  /*69f70*/  LDL.LU R8, [R1+0x23bc] ;  /* 0x0023bc0001087983 */ /* 0x000ee40000300800 */
[----:B------:R-:W3:Y:S02]  /*69f80*/  LDL.LU R13, [R1+0x23b8] ;  /* 0x0023b800010d7983 */ /* 0x000ee40000300800 */
[----:B------:R-:W-:Y:S01]  /*69f90*/  STL [R1+0x23e0], R5 ;  /* 0x0023e00501007387 */ /* 0x000fe20000100800 */
[----:B------:R1:W-:Y:S04]  /*69fa0*/  STL [R1+0x23e4], R12 ;  /* 0x0023e40c01007387 */ /* 0x0003e80000100800 */
[----:B------:R1:W-:Y:S01]  /*69fb0*/  LDGSTS.E [R4+0x4a00], [R6.64], P1 ;  /* 0x04a0000006047fae */ /* 0x0003e20008921844 */
[----:B------:R-:W-:-:S03]  /*69fc0*/  IMAD.X R18, R18, 0x1, R2, P2 ;  /* 0x0000000112127824 */ /* 0x000fc600010e0602 */
[----:B-1----:R-:W3:Y:S01]  /*69fd0*/  LDL.LU R19, [R1+0x23b0] ;  /* 0x0023b00001137983 */ /* 0x002ee20000300800 */
[-C--:B------:R-:W-:Y:S01]  /*69fe0*/  IADD3 R11, P0, R11, R55.reuse, RZ ;  /* 0x000000370b0b7210 */ /* 0x080fe20007f1e0ff */
[----:B------:R-:W-:Y:S02]  /*69ff0*/  IMAD.MOV.U32 R7, RZ, RZ, R12 ;  /* 0x000000ffff077224 */ /* 0x000fe400078e000c */
[----:B------:R-:W3:Y:S02]  /*6a000*/  LDL.LU R12, [R1+0x23b4] ;  /* 0x0023b400010c7983 */ /* 0x000ee40000300800 */
[----:B------:R-:W-:Y:S02]  /*6a010*/  STL [R1+0x23dc], R11 ;  /* 0x0023dc0b01007387 */ /* 0x000fe40000100800 */
[----:B------:R1:W-:Y:S02]  /*6a020*/  STL [R1+0x23d8], R18 ;  /* 0x0023d81201007387 */ /* 0x0003e40000100800 */
[----:B------:R-:W-:Y:S01]  /*6a030*/  IMAD.MOV.U32 R6, RZ, RZ, R10 ;  /* 0x000000ffff067224 */ /* 0x000fe200078e000a */
[----:B------:R-:W3:Y:S01]  /*6a040*/  LDL.LU R20, [R1+0x23a8] ;  /* 0x0023a80001147983 */ /* 0x000ee20000300800 */
[----:B------:R-:W3:Y:S03]  /*6a050*/  LDL.LU R10, [R1+0x23ac] ;  /* 0x0023ac00010a7983 */ /* 0x000ee60000300800 */
[----:B------:R1:W-:Y:S01]  /*6a060*/  LDGSTS.E [R4+0x5200], [R6.64], P1 ;  /* 0x0520000006047fae */ /* 0x0003e20008921844 */
[----:B------:R-:W-:-:S02]  /*6a070*/  IADD3 R14, P2, R14, R55, RZ ;  /* 0x000000370e0e7210 */ /* 0x000fc40007f5e0ff */
[----:B------:R-:W-:Y:S01]  /*6a080*/  IADD3.X R17, R17, R2, RZ, P0, !PT ;  /* 0x0000000211117210 */ /* 0x000fe200007fe4ff */
[----:B-1----:R-:W-:Y:S02]  /*6a090*/  IMAD.MOV.U32 R6, RZ, RZ, R5 ;  /* 0x000000ffff067224 */ /* 0x002fe400078e0005 */
[----:B------:R-:W-:Y:S01]  /*6a0a0*/  IMAD.MOV.U32 R7, RZ, RZ, R18 ;  /* 0x000000ffff077224 */ /* 0x000fe200078e0012 */
[----:B------:R-:W3:Y:S04]  /*6a0b0*/  LDL.LU R5, [R1+0x23a0] ;  /* 0x0023a00001057983 */ /* 0x000ee80000300800 */
[----:B------:R1:W-:Y:S01]  /*6a0c0*/  LDGSTS.E [R4+0x5a00], [R6.64], P1 ;  /* 0x05a0000006047fae */ /* 0x0003e20008921844 */
[----:B------:R-:W-:Y:S02]  /*6a0d0*/  STL [R1+0x23d0], R14 ;  /* 0x0023d00e01007387 */ /* 0x000fe40000100800 */
[----:B------:R1:W-:Y:S02]  /*6a0e0*/  STL [R1+0x23d4], R17 ;  /* 0x0023d41101007387 */ /* 0x0003e40000100800 */
[----:B------:R-:W3:Y:S02]  /*6a0f0*/  LDL.LU R18, [R1+0x23a4] ;  /* 0x0023a40001127983 */ /* 0x000ee40000300800 */
[----:B-1----:R-:W-:-:S02]  /*6a100*/  IMAD.MOV.U32 R6, RZ, RZ, R11 ;  /* 0x000000ffff067224 */ /* 0x002fc400078e000b */
        /* <DEDUP_REMOVED lines=13> */
[----:B------:R-:W-:Y:S02]  /*6a1e0*/  STL [R1+0x23c0], R3 ;  /* 0x0023c00301007387 */ /* 0x000fe40000100800 */
[----:B------:R-:W-:-:S02]  /*6a1f0*/  IMAD.MOV.U32 R6, RZ, RZ, R9 ;  /* 0x000000ffff067224 */ /* 0x000fc400078e0009 */
[----:B------:R-:W-:-:S04]  /*6a200*/  IMAD.X R15, R15, 0x1, R2, P0 ;  /* 0x000000010f0f7824 */ /* 0x000fc800000e0602 */
[----:B------:R-:W-:Y:S01]  /*6a210*/  IMAD.MOV.U32 R7, RZ, RZ, R15 ;  /* 0x000000ffff077224 */ /* 0x000fe200078e000f */
[----:B------:R1:W-:Y:S01]  /*6a220*/  STL [R1+0x23c4], R15 ;  /* 0x0023c40f01007387 */ /* 0x0003e20000100800 */
[----:B------:R-:W4:Y:S01]  /*6a230*/  LDL.LU R14, [R1+0x2390] ;  /* 0x00239000010e7983 */ /* 0x000f220000300800 */
[-C--:B---3--:R-:W-:Y:S01]  /*6a240*/  IADD3 R8, P0, R8, R55.reuse, RZ ;  /* 0x0000003708087210 */ /* 0x088fe20007f1e0ff */
[----:B------:R-:W-:Y:S01]  /*6a250*/  IMAD.X R13, R13, 0x1, R2, P2 ;  /* 0x000000010d0d7824 */ /* 0x000fe200010e0602 */
[----:B------:R3:W-:Y:S04]  /*6a260*/  LDGSTS.E [R4+0x7200], [R6.64], P1 ;  /* 0x0720000006047fae */ /* 0x0007e80008921844 */
[----:B-1----:R-:W4:Y:S01]  /*6a270*/  LDL.LU R15, [R1+0x2388] ;  /* 0x00238800010f7983 */ /* 0x002f220000300800 */
[----:B------:R-:W-:Y:S01]  /*6a280*/  STL [R1+0x23bc], R8 ;  /* 0x0023bc0801007387 */ /* 0x000fe20000100800 */
[----:B------:R-:W-:Y:S01]  /*6a290*/  IADD3 R19, P2, R19, R55, RZ ;  /* 0x0000003713137210 */ /* 0x000fe20007f5e0ff */
[----:B------:R-:W-:Y:S01]  /*6a2a0*/  STL [R1+0x23b8], R13 ;  /* 0x0023b80d01007387 */ /* 0x000fe20000100800 */
[----:B------:R-:W4:Y:S01]  /*6a2b0*/  LDL.LU R9, [R1+0x238c] ;  /* 0x00238c0001097983 */ /* 0x000f220000300800 */
[----:B---3--:R-:W-:Y:S01]  /*6a2c0*/  IMAD.MOV.U32 R6, RZ, RZ, R3 ;  /* 0x000000ffff067224 */ /* 0x008fe200078e0003 */
[----:B------:R-:W-:-:S02]  /*6a2d0*/  MOV R7, R13 ;  /* 0x0000000d00077202 */ /* 0x000fc40000000f00 */
[----:B------:R-:W3:Y:S01]  /*6a2e0*/  LDL.LU R3, [R1+0x2380] ;  /* 0x0023800001037983 */ /* 0x000ee20000300800 */
[--C-:B------:R-:W-:Y:S02]  /*6a2f0*/  IMAD.X R12, R12, 0x1, R2.reuse, P0 ;  /* 0x000000010c0c7824 */ /* 0x100fe400000e0602 */
[----:B------:R-:W-:Y:S01]  /*6a300*/  STL [R1+0x23b0], R19 ;  /* 0x0023b01301007387 */ /* 0x000fe20000100800 */
[----:B------:R1:W-:Y:S01]  /*6a310*/  LDGSTS.E [R4+0x7a00], [R6.64], P1 ;  /* 0x07a0000006047fae */ /* 0x0003e20008921844 */
[----:B------:R-:W-:Y:S01]  /*6a320*/  IMAD.X R20, R20, 0x1, R2, P2 ;  /* 0x0000000114147824 */ /* 0x000fe200010e0602 */
[----:B------:R-:W-:Y:S02]  /*6a330*/  IADD3 R10, P0, R10, R55, RZ ;  /* 0x000000370a0a7210 */ /* 0x000fe40007f1e0ff */
[----:B------:R1:W-:Y:S02]  /*6a340*/  STL [R1+0x23b4], R12 ;  /* 0x0023b40c01007387 */ /* 0x0003e40000100800 */
[----:B-1----:R-:W-:-:S02]  /*6a350*/  IMAD.MOV.U32 R7, RZ, RZ, R12 ;  /* 0x000000ffff077224 */ /* 0x002fc400078e000c */
[----:B------:R-:W3:Y:S01]  /*6a360*/  LDL.LU R12, [R1+0x2384] ;  /* 0x00238400010c7983 */ /* 0x000ee20000300800 */
[----:B------:R-:W-:Y:S02]  /*6a370*/  STL [R1+0x23ac], R10 ;  /* 0x0023ac0a01007387 */ /* 0x000fe40000100800 */
[----:B------:R1:W-:Y:S02]  /*6a380*/  STL [R1+0x23a8], R20 ;  /* 0x0023a81401007387 */ /* 0x0003e40000100800 */
[----:B------:R-:W-:Y:S01]  /*6a390*/  IMAD.MOV.U32 R6, RZ, RZ, R8 ;  /* 0x000000ffff067224 */ /* 0x000fe200078e0008 */
[----:B------:R-:W3:Y:S01]  /*6a3a0*/  LDL.LU R13, [R1+0x2378] ;  /* 0x00237800010d7983 */ /* 0x000ee20000300800 */
[----:B------:R-:W3:Y:S01]  /*6a3b0*/  LDL.LU R8, [R1+0x237c] ;  /* 0x00237c0001087983 */ /* 0x000ee20000300800 */
[----:B------:R-:W-:Y:S02]  /*6a3c0*/  IADD3 R5, P2, R5, R55, RZ ;  /* 0x0000003705057210 */ /* 0x000fe40007f5e0ff */
[----:B------:R1:W-:Y:S01]  /*6a3d0*/  LDGSTS.E [R4+0x8200], [R6.64], P1 ;  /* 0x0820000006047fae */ /* 0x0003e20008921844 */
[----:B------:R-:W-:-:S02]  /*6a3e0*/  IMAD.X R18, R18, 0x1, R2, P0 ;  /* 0x0000000112127824 */ /* 0x000fc400000e0602 */
[----:B-1----:R-:W-:Y:S02]  /*6a3f0*/  IMAD.MOV.U32 R6, RZ, RZ, R19 ;  /* 0x000000ffff067224 */ /* 0x002fe400078e0013 */
[----:B------:R-:W-:Y:S02]  /*6a400*/  IMAD.MOV.U32 R7, RZ, RZ, R20 ;  /* 0x000000ffff077224 */ /* 0x000fe400078e0014 */
[----:B------:R-:W3:Y:S04]  /*6a410*/  LDL.LU R20, [R1+0x2370] ;  /* 0x0023700001147983 */ /* 0x000ee80000300800 */
[----:B------:R1:W-:Y:S01]  /*6a420*/  LDGSTS.E [R4+0x8a00], [R6.64], P1 ;  /* 0x08a0000006047fae */ /* 0x0003e20008921844 */
[----:B------:R-:W-:Y:S02]  /*6a430*/  STL [R1+0x23a0], R5 ;  /* 0x0023a00501007387 */ /* 0x000fe40000100800 */
[----:B------:R1:W-:Y:S02]  /*6a440*/  STL [R1+0x23a4], R18 ;  /* 0x0023a41201007387 */ /* 0x0003e40000100800 */
[----:B-1----:R-:W-:-:S02]  /*6a450*/  IMAD.MOV.U32 R6, RZ, RZ, R10 ;  /* 0x000000ffff067224 */ /* 0x002fc400078e000a */
[----:B------:R-:W-:Y:S01]  /*6a460*/  IMAD.MOV.U32 R7, RZ, RZ, R18 ;  /* 0x000000ffff077224 */ /* 0x000fe200078e0012 */
[----:B------:R-:W3:Y:S04]  /*6a470*/  LDL.LU R10, [R1+0x2374] ;  /* 0x00237400010a7983 */ /* 0x000ee80000300800 */
[----:B------:R1:W-:Y:S02]  /*6a480*/  LDGSTS.E [R4+0x9200], [R6.64], P1 ;  /* 0x0920000006047fae */ /* 0x0003e40008921844 */
[----:B-1----:R-:W-:Y:S02]  /*6a490*/  IMAD.MOV.U32 R6, RZ, RZ, R5 ;  /* 0x000000ffff067224 */ /* 0x002fe400078e0005 */
[----:B--2---:R-:W-:Y:S01]  /*6a4a0*/  IMAD.X R17, R17, 0x1, R2, P2 ;  /* 0x0000000111117824 */ /* 0x004fe200010e0602 */
[----:B----4-:R-:W-:-:S03]  /*6a4b0*/  IADD3 R11, P0, R11, R55, RZ ;  /* 0x000000370b0b7210 */ /* 0x010fc60007f1e0ff */
[----:B------:R-:W-:Y:S02]  /*6a4c0*/  IMAD.MOV.U32 R7, RZ, RZ, R17 ;  /* 0x000000ffff077224 */ /* 0x000fe400078e0011 */
[----:B------:R-:W-:Y:S01]  /*6a4d0*/  STL [R1+0x239c], R11 ;  /* 0x00239c0b01007387 */ /* 0x000fe20000100800 */
[----:B------:R-:W-:Y:S02]  /*6a4e0*/  STL [R1+0x2398], R17 ;  /* 0x0023981101007387 */ /* 0x000fe40000100800 */
[----:B------:R-:W-:Y:S02]  /*6a4f0*/  IMAD.X R16, R16, 0x1, R2, P0 ;  /* 0x0000000110107824 */ /* 0x000fe400000e0602 */
[----:B------:R-:W2:Y:S01]  /*6a500*/  LDL.LU R18, [R1+0x236c] ;  /* 0x00236c0001127983 */ /* 0x000ea20000300800 */
[----:B------:R-:W4:Y:S04]  /*6a510*/  LDL.LU R21, [R1+0x2368] ;  /* 0x0023680001157983 */ /* 0x000f280000300800 */
[----:B------:R1:W-:Y:S01]  /*6a520*/  LDGSTS.E [R4+0x9a00], [R6.64], P1 ;  /* 0x09a0000006047fae */ /* 0x0003e20008921844 */
[----:B------:R-:W-:-:S02]  /*6a530*/  IADD3 R14, P2, R14, R55, RZ ;  /* 0x000000370e0e7210 */ /* 0x000fc40007f5e0ff */
[----:B-1----:R-:W-:Y:S01]  /*6a540*/  MOV R6, R11 ;  /* 0x0000000b00067202 */ /* 0x002fe20000000f00 */
[----:B------:R-:W-:Y:S02]  /*6a550*/  IMAD.MOV.U32 R7, RZ, RZ, R16 ;  /* 0x000000ffff077224 */ /* 0x000fe400078e0010 */
[----:B------:R-:W-:Y:S01]  /*6a560*/  STL [R1+0x2390], R14 ;  /* 0x0023900e01007387 */ /* 0x000fe20000100800 */
[----:B------:R1:W-:Y:S02]  /*6a570*/  STL [R1+0x2394], R16 ;  /* 0x0023941001007387 */ /* 0x0003e40000100800 */
[----:B------:R-:W4:Y:S02]  /*6a580*/  LDL.LU R5, [R1+0x2360] ;  /* 0x0023600001057983 */ /* 0x000f240000300800 */
[----:B------:R-:W4:Y:S02]  /*6a590*/  LDL.LU R19, [R1+0x2364] ;  /* 0x0023640001137983 */ /* 0x000f240000300800 */
[----:B------:R-:W-:Y:S01]  /*6a5a0*/  IMAD.X R15, R15, 0x1, R2, P2 ;  /* 0x000000010f0f7824 */ /* 0x000fe200010e0602 */
[----:B------:R3:W-:Y:S01]  /*6a5b0*/  LDGSTS.E [R4+0xa200], [R6.64], P1 ;  /* 0x0a20000006047fae */ /* 0x0007e20008921844 */
[----:B------:R-:W-:-:S02]  /*6a5c0*/  IADD3 R9, P0, R9, R55, RZ ;  /* 0x0000003709097210 */ /* 0x000fc40007f1e0ff */
[----:B---3--:R-:W-:-:S03]  /*6a5d0*/  IADD3 R3, P2, R3, R55, RZ ;  /* 0x0000003703037210 */ /* 0x008fc60007f5e0ff */
[----:B------:R-:W-:Y:S01]  /*6a5e0*/  STL [R1+0x238c], R9 ;  /* 0x00238c0901007387 */ /* 0x000fe20000100800 */
[----:B------:R-:W-:Y:S02]  /*6a5f0*/  STL [R1+0x2388], R15 ;  /* 0x0023880f01007387 */ /* 0x000fe40000100800 */
[----:B-1----:R-:W3:Y:S02]  /*6a600*/  LDL.LU R16, [R1+0x2358] ;  /* 0x0023580001107983 */ /* 0x002ee40000300800 */
[----:B------:R-:W3:Y:S02]  /*6a610*/  LDL.LU R11, [R1+0x235c] ;  /* 0x00235c00010b7983 */ /* 0x000ee40000300800 */
[----:B------:R-:W-:Y:S02]  /*6a620*/  IMAD.MOV.U32 R6, RZ, RZ, R14 ;  /* 0x000000ffff067224 */ /* 0x000fe400078e000e */
[----:B------:R-:W-:Y:S01]  /*6a630*/  IMAD.MOV.U32 R7, RZ, RZ, R15 ;  /* 0x000000ffff077224 */ /* 0x000fe200078e000f */
[----:B------:R-:W3:Y:S01]  /*6a640*/  LDL.LU R14, [R1+0x2350] ;  /* 0x00235000010e7983 */ /* 0x000ee20000300800 */
[----:B------:R-:W-:Y:S03]  /*6a650*/  STL [R1+0x2380], R3 ;  /* 0x0023800301007387 */ /* 0x000fe60000100800 */
[----:B------:R1:W-:Y:S01]  /*6a660*/  LDGSTS.E [R4+0xaa00], [R6.64], P1 ;  /* 0x0aa0000006047fae */ /* 0x0003e20008921844 */
[----:B------:R-:W-:-:S02]  /*6a670*/  IMAD.X R12, R12, 0x1, R2, P0 ;  /* 0x000000010c0c7824 */ /* 0x000fc400000e0602 */
[----:B------:R-:W-:Y:S01]  /*6a680*/  IMAD.X R13, R13, 0x1, R2, P2 ;  /* 0x000000010d0d7824 */ /* 0x000fe200010e0602 */
[----:B------:R-:W-:Y:S02]  /*6a690*/  IADD3 R8, P0, R8, R55, RZ ;  /* 0x0000003708087210 */ /* 0x000fe40007f1e0ff */
[----:B------:R1:W-:Y:S01]  /*6a6a0*/  STL [R1+0x2384], R12 ;  /* 0x0023840c01007387 */ /* 0x0003e20000100800 */
[----:B------:R-:W3:Y:S02]  /*6a6b0*/  LDL.LU R17, [R1+0x2354] ;  /* 0x0023540001117983 */ /* 0x000ee40000300800 */
[----:B-1----:R-:W-:Y:S01]  /*6a6c0*/  IMAD.MOV.U32 R7, RZ, RZ, R12 ;  /* 0x000000ffff077224 */ /* 0x002fe200078e000c */
[----:B------:R-:W-:Y:S01]  /*6a6d0*/  STL [R1+0x237c], R8 ;  /* 0x00237c0801007387 */ /* 0x000fe20000100800 */
[----:B------:R1:W-:Y:S03]  /*6a6e0*/  STL [R1+0x2378], R13 ;  /* 0x0023780d01007387 */ /* 0x0003e60000100800 */
[----:B------:R-:W3:Y:S01]  /*6a6f0*/  LDL.LU R12, [R1+0x234c] ;  /* 0x00234c00010c7983 */ /* 0x000ee20000300800 */
[----:B------:R-:W-:-:S02]  /*6a700*/  IMAD.MOV.U32 R6, RZ, RZ, R9 ;  /* 0x000000ffff067224 */ /* 0x000fc400078e0009 */
[----:B------:R-:W3:Y:S02]  /*6a710*/  LDL.LU R9, [R1+0x2340] ;  /* 0x0023400001097983 */ /* 0x000ee40000300800 */
[----:B------:R-:W3:Y:S01]  /*6a720*/  LDL.LU R15, [R1+0x2348] ;  /* 0x00234800010f7983 */ /* 0x000ee20000300800 */
[----:B------:R1:W-:Y:S01]  /*6a730*/  LDGSTS.E [R4+0xb200], [R6.64], P1 ;  /* 0x0b20000006047fae */ /* 0x0003e20008921844 */
[----:B------:R-:W-:Y:S01]  /*6a740*/  IADD3 R20, P2, R20, R55, RZ ;  /* 0x0000003714147210 */ /* 0x000fe20007f5e0ff */
[----:B-1----:R-:W-:Y:S02]  /*6a750*/  IMAD.MOV.U32 R6, RZ, RZ, R3 ;  /* 0x000000ffff067224 */ /* 0x002fe400078e0003 */
[----:B------:R-:W-:Y:S02]  /*6a760*/  IMAD.MOV.U32 R7, RZ, RZ, R13 ;  /* 0x000000ffff077224 */ /* 0x000fe400078e000d */
[----:B------:R-:W-:-:S03]  /*6a770*/  IMAD.X R10, R10, 0x1, R2, P0 ;  /* 0x000000010a0a7824 */ /* 0x000fc600000e0602 */
[----:B------:R1:W-:Y:S04]  /*6a780*/  LDGSTS.E [R4+0xba00], [R6.64], P1 ;  /* 0x0ba0000006047fae */ /* 0x0003e80008921844 */
[----:B------:R-:W-:Y:S01]  /*6a790*/  STL [R1+0x2370], R20 ;  /* 0x0023701401007387 */ /* 0x000fe20000100800 */
[----:B------:R1:W-:Y:S02]  /*6a7a0*/  STL [R1+0x2374], R10 ;  /* 0x0023740a01007387 */ /* 0x0003e40000100800 */
[----:B------:R-:W3:Y:S02]  /*6a7b0*/  LDL.LU R3, [R1+0x233c] ;  /* 0x00233c0001037983 */ /* 0x000ee40000300800 */
[----:B------:R-:W3:Y:S02]  /*6a7c0*/  LDL.LU R13, [R1+0x2344] ;  /* 0x00234400010d7983 */ /* 0x000ee40000300800 */
[----:B-1----:R-:W-:-:S02]  /*6a7d0*/  IMAD.MOV.U32 R6, RZ, RZ, R8 ;  /* 0x000000ffff067224 */ /* 0x002fc400078e0008 */
[----:B------:R-:W-:-:S05]  /*6a7e0*/  IMAD.MOV.U32 R7, RZ, RZ, R10 ;  /* 0x000000ffff077224 */ /* 0x000fca00078e000a */
[----:B------:R1:W-:Y:S02]  /*6a7f0*/  LDGSTS.E [R4+0xc200], [R6.64], P1 ;  /* 0x0c20000006047fae */ /* 0x0003e40008921844 */
[----:B-1----:R-:W-:Y:S01]  /*6a800*/  IMAD.MOV.U32 R6, RZ, RZ, R20 ;  /* 0x000000ffff067224 */ /* 0x002fe200078e0014 */
[----:B--2---:R-:W-:Y:S01]  /*6a810*/  IADD3 R18, P0, R18, R55, RZ ;  /* 0x0000003712127210 */ /* 0x004fe20007f1e0ff */
[----:B----4-:R-:W-:-:S04]  /*6a820*/  IMAD.X R21, R21, 0x1, R2, P2 ;  /* 0x0000000115157824 */ /* 0x010fc800010e0602 */
[----:B------:R-:W-:Y:S01]  /*6a830*/  IMAD.MOV.U32 R7, RZ, RZ, R21 ;  /* 0x000000ffff077224 */ /* 0x000fe200078e0015 */
[----:B------:R-:W-:Y:S01]  /*6a840*/  STL [R1+0x236c], R18 ;  /* 0x00236c1201007387 */ /* 0x000fe20000100800 */
[----:B------:R-:W-:Y:S02]  /*6a850*/  STL [R1+0x2368], R21 ;  /* 0x0023681501007387 */ /* 0x000fe40000100800 */
[----:B------:R-:W2:Y:S02]  /*6a860*/  LDL.LU R10, [R1+0x2338] ;  /* 0x00233800010a7983 */ /* 0x000ea40000300800 */
[----:B------:R-:W4:Y:S01]  /*6a870*/  LDL.LU R8, [R1+0x2334] ;  /* 0x0023340001087983 */ /* 0x000f220000300800 */
[----:B------:R1:W-:Y:S01]  /*6a880*/  LDGSTS.E [R4+0xca00], [R6.64], P1 ;  /* 0x0ca0000006047fae */ /* 0x0003e20008921844 */
[----:B------:R-:W-:Y:S02]  /*6a890*/  IADD3 R5, P2, R5, R55, RZ ;  /* 0x0000003705057210 */ /* 0x000fe40007f5e0ff */
[----:B------:R-:W-:Y:S01]  /*6a8a0*/  IADD3.X R19, R19, R2, RZ, P0, !PT ;  /* 0x0000000213137210 */ /* 0x000fe200007fe4ff */
[----:B-1----:R-:W-:-:S02]  /*6a8b0*/  IMAD.MOV.U32 R6, RZ, RZ, R18 ;  /* 0x000000ffff067224 */ /* 0x002fc400078e0012 */
[----:B------:R1:W-:Y:S02]  /*6a8c0*/  STL [R1+0x2360], R5 ;  /* 0x0023600501007387 */ /* 0x0003e40000100800 */
[----:B------:R-:W-:Y:S02]  /*6a8d0*/  IMAD.MOV.U32 R7, RZ, RZ, R19 ;  /* 0x000000ffff077224 */ /* 0x000fe400078e0013 */
[----:B------:R-:W-:Y:S02]  /*6a8e0*/  STL [R1+0x2364], R19 ;  /* 0x0023641301007387 */ /* 0x000fe40000100800 */
[----:B------:R-:W4:Y:S01]  /*6a8f0*/  LDL.LU R63, [R1+0xaa0] ;  /* 0x000aa000013f7983 */ /* 0x000f220000300800 */
[----:B------:R1:W-:Y:S01]  /*6a900*/  LDGSTS.E [R4+0xd200], [R6.64], P1 ;  /* 0x0d20000006047fae */ /* 0x0003e20008921844 */
[----:B---3--:R-:W-:Y:S01]  /*6a910*/  IMAD.X R16, R16, 0x1, R2, P2 ;  /* 0x0000000110107824 */ /* 0x008fe200010e0602 */
[-C--:B------:R-:W-:Y:S02]  /*6a920*/  IADD3 R11, P0, R11, R55.reuse, RZ ;  /* 0x000000370b0b7210 */ /* 0x080fe40007f1e0ff */
[----:B------:R-:W-:-:S03]  /*6a930*/  IADD3 R14, P2, R14, R55, RZ ;  /* 0x000000370e0e7210 */ /* 0x000fc60007f5e0ff */
[----:B------:R-:W-:Y:S01]  /*6a940*/  STL [R1+0x235c], R11 ;  /* 0x00235c0b01007387 */ /* 0x000fe20000100800 */
[----:B------:R3:W-:Y:S02]  /*6a950*/  STL [R1+0x2358], R16 ;  /* 0x0023581001007387 */ /* 0x0007e40000100800 */
[----:B------:R-:W4:Y:S02]  /*6a960*/  LDL.LU R58, [R1+0xaa4] ;  /* 0x000aa400013a7983 */ /* 0x000f240000300800 */
[----:B------:R-:W4:Y:S02]  /*6a970*/  LDL.LU R59, [R1+0xaa8] ;  /* 0x000aa800013b7983 */ /* 0x000f240000300800 */
[----:B-1----:R-:W-:Y:S02]  /*6a980*/  IMAD.MOV.U32 R6, RZ, RZ, R5 ;  /* 0x000000ffff067224 */ /* 0x002fe400078e0005 */
[----:B------:R-:W-:Y:S01]  /*6a990*/  IMAD.MOV.U32 R7, RZ, RZ, R16 ;  /* 0x000000ffff077224 */ /* 0x000fe200078e0010 */
[----:B------:R-:W4:Y:S01]  /*6a9a0*/  LDL.LU R54, [R1+0xaac] ;  /* 0x000aac0001367983 */ /* 0x000f220000300800 */
[----:B------:R-:W4:Y:S02]  /*6a9b0*/  LDL.LU R5, [R1+0x2330] ;  /* 0x0023300001057983 */ /* 0x000f240000300800 */
[----:B------:R-:W-:Y:S01]  /*6a9c0*/  STL [R1+0x2350], R14 ;  /* 0x0023500e01007387 */ /* 0x000fe20000100800 */
[----:B------:R1:W-:Y:S01]  /*6a9d0*/  LDGSTS.E [R4+0xda00], [R6.64], P1 ;  /* 0x0da0000006047fae */ /* 0x0003e20008921844 */
[----:B------:R-:W-:-:S05]  /*6a9e0*/  IMAD.X R17, R17, 0x1, R2, P0 ;  /* 0x0000000111117824 */ /* 0x000fca00000e0602 */
[----:B------:R-:W-:Y:S01]  /*6a9f0*/  STL [R1+0x2354], R17 ;  /* 0x0023541101007387 */ /* 0x000fe20000100800 */
[----:B---3--:R-:W3:Y:S01]  /*6aa00*/  LDL.LU R16, [R1+0x232c] ;  /* 0x00232c0001107983 */ /* 0x008ee20000300800 */
[----:B------:R-:W-:Y:S01]  /*6aa10*/  IADD3 R12, P0, R12, R55, RZ ;  /* 0x000000370c0c7210 */ /* 0x000fe20007f1e0ff */
[----:B-1----:R-:W-:-:S04]  /*6aa20*/  IMAD.MOV.U32 R6, RZ, RZ, R11 ;  /* 0x000000ffff067224 */ /* 0x002fc800078e000b */
[----:B------:R-:W-:Y:S01]  /*6aa30*/  STL [R1+0x234c], R12 ;  /* 0x00234c0c01007387 */ /* 0x000fe20000100800 */
[----:B------:R-:W3:Y:S01]  /*6aa40*/  LDL.LU R11, [R1+0x2328] ;  /* 0x00232800010b7983 */ /* 0x000ee20000300800 */
[----:B------:R-:W-:Y:S01]  /*6aa50*/  IADD3 R9, P3, R9, R55, RZ ;  /* 0x0000003709097210 */ /* 0x000fe20007f7e0ff */
[----:B------:R-:W-:Y:S02]  /*6aa60*/  IMAD.X R15, R15, 0x1, R2, P2 ;  /* 0x000000010f0f7824 */ /* 0x000fe400010e0602 */
[----:B------:R-:W-:-:S03]  /*6aa70*/  IMAD.MOV.U32 R7, RZ, RZ, R17 ;  /* 0x000000ffff077224 */ /* 0x000fc600078e0011 */
[----:B------:R-:W-:Y:S01]  /*6aa80*/  STL [R1+0x2348], R15 ;  /* 0x0023480f01007387 */ /* 0x000fe20000100800 */
[----:B------:R-:W-:Y:S03]  /*6aa90*/  STL [R1+0x2340], R9 ;  /* 0x0023400901007387 */ /* 0x000fe60000100800 */
[----:B------:R1:W-:Y:S01]  /*6aaa0*/  LDGSTS.E [R4+0xe200], [R6.64], P1 ;  /* 0x0e20000006047fae */ /* 0x0003e20008921844 */
[----:B------:R-:W-:Y:S01]  /*6aab0*/  IADD3 R3, P2, R3, R55, RZ ;  /* 0x0000003703037210 */ /* 0x000fe20007f5e0ff */
[----:B------:R-:W-:-:S04]  /*6aac0*/  IMAD.X R13, R13, 0x1, R2, P0 ;  /* 0x000000010d0d7824 */ /* 0x000fc800000e0602 */
[----:B------:R-:W-:Y:S01]  /*6aad0*/  STL [R1+0x233c], R3 ;  /* 0x00233c0301007387 */ /* 0x000fe20000100800 */
[----:B------:R1:W-:Y:S02]  /*6aae0*/  STL [R1+0x2344], R13 ;  /* 0x0023440d01007387 */ /* 0x0003e40000100800 */
[----:B-1----:R-:W-:Y:S01]  /*6aaf0*/  MOV R6, R14 ;  /* 0x0000000e00067202 */ /* 0x002fe20000000f00 */
[----:B------:R-:W-:Y:S02]  /*6ab00*/  IMAD.MOV.U32 R7, RZ, RZ, R15 ;  /* 0x000000ffff077224 */ /* 0x000fe400078e000f */
[----:B------:R-:W-:Y:S01]  /*6ab10*/  IMAD.MOV.U32 R235, RZ, RZ, R116 ;  /* 0x000000ffffeb7224 */ /* 0x000fe200078e0074 */
[----:B------:R-:W-:Y:S01]  /*6ab20*/  MOV R234, R180 ;  /* 0x000000b400ea7202 */ /* 0x000fe20000000f00 */
[----:B------:R-:W-:Y:S02]  /*6ab30*/  IMAD.MOV.U32 R233, RZ, RZ, R113 ;  /* 0x000000ffffe97224 */ /* 0x000fe400078e0071 */
[----:B------:R-:W-:Y:S01]  /*6ab40*/  IMAD.MOV.U32 R232, RZ, RZ, R181 ;  /* 0x000000ffffe87224 */ /* 0x000fe200078e00b5 */
[----:B------:R1:W-:Y:S01]  /*6ab50*/  LDGSTS.E [R4+0xea00], [R6.64], P1 ;  /* 0x0ea0000006047fae */ /* 0x0003e20008921844 */
[----:B------:R-:W-:-:S02]  /*6ab60*/  IMAD.MOV.U32 R67, RZ, RZ, R114 ;  /* 0x000000ffff437224 */ /* 0x000fc400078e0072 */
[----:B------:R-:W-:Y:S02]  /*6ab70*/  IMAD.MOV.U32 R66, RZ, RZ, R178 ;  /* 0x000000ffff427224 */ /* 0x000fe400078e00b2 */
[----:B------:R-:W-:Y:S02]  /*6ab80*/  IMAD.MOV.U32 R65, RZ, RZ, R177 ;  /* 0x000000ffff417224 */ /* 0x000fe400078e00b1 */
[----:B------:R-:W-:Y:S02]  /*6ab90*/  IMAD.MOV.U32 R64, RZ, RZ, R179 ;  /* 0x000000ffff407224 */ /* 0x000fe400078e00b3 */
[----:B------:R-:W-:Y:S02]  /*6aba0*/  IMAD.MOV.U32 R62, RZ, RZ, R240 ;  /* 0x000000ffff3e7224 */ /* 0x000fe400078e00f0 */
[----:B-1----:R-:W-:Y:S02]  /*6abb0*/  IMAD.MOV.U32 R6, RZ, RZ, R12 ;  /* 0x000000ffff067224 */ /* 0x002fe400078e000c */
[----:B------:R-:W-:-:S02]  /*6abc0*/  IMAD.MOV.U32 R7, RZ, RZ, R13 ;  /* 0x000000ffff077224 */ /* 0x000fc400078e000d */
[----:B------:R-:W-:-:S03]  /*6abd0*/  IMAD.MOV.U32 R61, RZ, RZ, R241 ;  /* 0x000000ffff3d7224 */ /* 0x000fc600078e00f1 */
[----:B------:R1:W-:Y:S01]  /*6abe0*/  LDGSTS.E [R4+0xf200], [R6.64], P1 ;  /* 0x0f20000006047fae */ /* 0x0003e20008921844 */
[----:B------:R-:W-:Y:S02]  /*6abf0*/  IMAD.MOV.U32 R60, RZ, RZ, R242 ;  /* 0x000000ffff3c7224 */ /* 0x000fe400078e00f2 */
[----:B------:R-:W-:Y:S02]  /*6ac00*/  IMAD.MOV.U32 R57, RZ, RZ, R69 ;  /* 0x000000ffff397224 */ /* 0x000fe400078e0045 */
[----:B-1----:R-:W-:Y:S01]  /*6ac10*/  IMAD.MOV.U32 R6, RZ, RZ, R9 ;  /* 0x000000ffff067224 */ /* 0x002fe200078e0009 */
[----:B------:R-:W-:Y:S01]  /*6ac20*/  MOV R56, R70 ;  /* 0x0000004600387202 */ /* 0x000fe20000000f00 */
        /* <DEDUP_REMOVED lines=11> */
[----:B------:R-:W-:Y:S01]  /*6ace0*/  MOV R42, R84 ;  /* 0x00000054002a7202 */ /* 0x000fe20000000f00 */
        /* <DEDUP_REMOVED lines=27> */
[--C-:B--2---:R-:W-:Y:S02]  /*6aea0*/  IMAD.X R10, R10, 0x1, R2.reuse, P3 ;  /* 0x000000010a0a7824 */ /* 0x104fe400018e0602 */
[----:B----4-:R-:W-:-:S03]  /*6aeb0*/  IMAD.X R8, R8, 0x1, R2, P2 ;  /* 0x0000000108087824 */ /* 0x010fc600010e0602 */
[----:B------:R-:W-:Y:S04]  /*6aec0*/  STL [R1+0x2338], R10 ;  /* 0x0023380a01007387 */ /* 0x000fe80000100800 */
[----:B------:R1:W-:Y:S01]  /*6aed0*/  STL [R1+0x2334], R8 ;  /* 0x0023340801007387 */ /* 0x0003e20000100800 */
[----:B------:R-:W-:-:S05]  /*6aee0*/  IMAD.MOV.U32 R7, RZ, RZ, R10 ;  /* 0x000000ffff077224 */ /* 0x000fca00078e000a */
[----:B------:R2:W-:Y:S01]  /*6aef0*/  LDGSTS.E [R4+0xfa00], [R6.64], P1 ;  /* 0x0fa0000006047fae */ /* 0x0005e20008921844 */
[----:B------:R-:W-:Y:S01]  /*6af00*/  IMAD.MOV.U32 R239, RZ, RZ, R63 ;  /* 0x000000ffffef7224 */ /* 0x000fe200078e003f */
[-C--:B------:R-:W-:Y:S01]  /*6af10*/  IADD3 R5, P0, R5, R55.reuse, RZ ;  /* 0x0000003705057210 */ /* 0x080fe20007f1e0ff */
[----:B------:R-:W-:Y:S02]  /*6af20*/  IMAD.MOV.U32 R238, RZ, RZ, R58 ;  /* 0x000000ffffee7224 */ /* 0x000fe400078e003a */
[----:B------:R-:W-:Y:S02]  /*6af30*/  IMAD.MOV.U32 R236, RZ, RZ, R54 ;  /* 0x000000ffffec7224 */ /* 0x000fe400078e0036 */
[----:B------:R-:W-:Y:S01]  /*6af40*/  IMAD.MOV.U32 R237, RZ, RZ, R59 ;  /* 0x000000ffffed7224 */ /* 0x000fe200078e003b */
[----:B------:R-:W-:Y:S01]  /*6af50*/  STL [R1+0x2330], R5 ;  /* 0x0023300501007387 */ /* 0x000fe20000100800 */
[----:B---3--:R-:W-:-:S05]  /*6af60*/  IADD3 R16, P2, R16, R55, RZ ;  /* 0x0000003710107210 */ /* 0x008fca0007f5e0ff */
[----:B------:R-:W-:Y:S01]  /*6af70*/  STL [R1+0x232c], R16 ;  /* 0x00232c1001007387 */ /* 0x000fe20000100800 */
[----:B------:R-:W-:-:S05]  /*6af80*/  IMAD.X R11, R11, 0x1, R2, P0 ;  /* 0x000000010b0b7824 */ /* 0x000fca00000e0602 */
[----:B------:R-:W-:Y:S01]  /*6af90*/  STL [R1+0x2328], R11 ;  /* 0x0023280b01007387 */ /* 0x000fe20000100800 */
[----:B------:R-:W-:Y:S02]  /*6afa0*/  STL.64 [R1+0x1c38], R238 ;  /* 0x001c38ee01007387 */ /* 0x000fe40000100a00 */
[----:B------:R-:W3:Y:S02]  /*6afb0*/  LDL.LU R116, [R1+0x2868] ;  /* 0x0028680001747983 */ /* 0x000ee40000300800 */
[----:B------:R-:W4:Y:S01]  /*6afc0*/  LDL.LU R180, [R1+0x2864] ;  /* 0x0028640001b47983 */ /* 0x000f220000300800 */
[----:B------:R-:W-:Y:S01]  /*6afd0*/  STL.64 [R1+0x1c30], R236 ;  /* 0x001c30ec01007387 */ /* 0x000fe20000100a00 */
[----:B------:R-:W3:Y:S02]  /*6afe0*/  LDL.LU R113, [R1+0x2860] ;  /* 0x0028600001717983 */ /* 0x000ee40000300800 */
[----:B------:R-:W3:Y:S02]  /*6aff0*/  LDL.LU R181, [R1+0x285c] ;  /* 0x00285c0001b57983 */ /* 0x000ee40000300800 */
[----:B------:R-:W3:Y:S01]  /*6b000*/  LDL.LU R114, [R1+0x2858] ;  /* 0x0028580001727983 */ /* 0x000ee20000300800 */
[----:B------:R-:W3:Y:S01]  /*6b010*/  LDL.LU R178, [R1+0x2854] ;  /* 0x0028540001b27983 */ /* 0x000ee20000300800 */
[----:B------:R-:W3:Y:S02]  /*6b020*/  LDL.LU R177, [R1+0x2850] ;  /* 0x0028500001b17983 */ /* 0x000ee40000300800 */
[----:B------:R-:W3:Y:S02]  /*6b030*/  LDL.LU R179, [R1+0x284c] ;  /* 0x00284c0001b37983 */ /* 0x000ee40000300800 */
[----:B------:R-:W-:Y:S02]  /*6b040*/  STL.64 [R1+0x1c28], R234 ;  /* 0x001c28ea01007387 */ /* 0x000fe40000100a00 */
[----:B------:R-:W-:-:S02]  /*6b050*/  IMAD.MOV.U32 R63, RZ, RZ, R176 ;  /* 0x000000ffff3f7224 */ /* 0x000fc400078e00b0 */
[----:B------:R-:W3:Y:S01]  /*6b060*/  LDL.LU R176, [R1+0x2848] ;  /* 0x0028480001b07983 */ /* 0x000ee20000300800 */
[----:B------:R1:W5:Y:S02]  /*6b070*/  LDL.LU R240, [R1+0x2844] ;  /* 0x0028440001f07983 */ /* 0x0003640000300800 */
[----:B------:R-:W-:Y:S02]  /*6b080*/  STL.64 [R1+0x1c20], R232 ;  /* 0x001c20e801007387 */ /* 0x000fe40000100a00 */
[----:B------:R1:W5:Y:S01]  /*6b090*/  LDL.LU R241, [R1+0x2840] ;  /* 0x0028400001f17983 */ /* 0x0003620000300800 */
[----:B------:R1:W5:Y:S01]  /*6b0a0*/  LDL.LU R242, [R1+0x283c] ;  /* 0x00283c0001f27983 */ /* 0x0003620000300800 */
[----:B--2---:R-:W-:Y:S02]  /*6b0b0*/  IMAD.MOV.U32 R6, RZ, RZ, R3 ;  /* 0x000000ffff067224 */ /* 0x004fe400078e0003 */
[----:B------:R-:W-:Y:S02]  /*6b0c0*/  IMAD.MOV.U32 R7, RZ, RZ, R8 ;  /* 0x000000ffff077224 */ /* 0x000fe400078e0008 */
[----:B------:R-:W-:Y:S02]  /*6b0d0*/  STL.64 [R1+0x1c18], R66 ;  /* 0x001c184201007387 */ /* 0x000fe40000100a00 */
[----:B------:R-:W-:-:S02]  /*6b0e0*/  IMAD.MOV.U32 R59, RZ, RZ, R243 ;  /* 0x000000ffff3b7224 */ /* 0x000fc400078e00f3 */
[----:B------:R-:W-:Y:S01]  /*6b0f0*/  IMAD.MOV.U32 R58, RZ, RZ, R68 ;  /* 0x000000ffff3a7224 */ /* 0x000fe200078e0044 */
[----:B------:R2:W5:Y:S01]  /*6b100*/  LDL.LU R243, [R1+0x2838] ;  /* 0x0028380001f37983 */ /* 0x0005620000300800 */
[----:B------:R2:W5:Y:S02]  /*6b110*/  LDL.LU R68, [R1+0x2834] ;  /* 0x0028340001447983 */ /* 0x0005640000300800 */
[----:B------:R-:W-:Y:S02]  /*6b120*/  STL.64 [R1+0x1c10], R64 ;  /* 0x001c104001007387 */ /* 0x000fe40000100a00 */
[----:B------:R2:W5:Y:S01]  /*6b130*/  LDL.LU R69, [R1+0x2830] ;  /* 0x0028300001457983 */ /* 0x0005620000300800 */
[----:B------:R2:W-:Y:S04]  /*6b140*/  LDGSTS.E [R4+0x10200], [R6.64], P1 ;  /* 0x1020000006047fae */ /* 0x0005e80008921844 */
[----:B------:R2:W5:Y:S01]  /*6b150*/  LDL.LU R70, [R1+0x282c] ;  /* 0x00282c0001467983 */ /* 0x0005620000300800 */
[----:B------:R-:W-:Y:S02]  /*6b160*/  STL.64 [R1+0x1c08], R62 ;  /* 0x001c083e01007387 */ /* 0x000fe40000100a00 */
[----:B-1----:R-:W-:-:S02]  /*6b170*/  IMAD.MOV.U32 R8, RZ, RZ, R96 ;  /* 0x000000ffff087224 */ /* 0x002fc400078e0060 */
        /* <DEDUP_REMOVED lines=8> */
[----:B--2---:R-:W-:-:S02]  /*6b200*/  IMAD.MOV.U32 R7, RZ, RZ, R71 ;  /* 0x000000ffff077224 */ /* 0x004fc400078e0047 */
[----:B------:R-:W-:Y:S01]  /*6b210*/  IMAD.MOV.U32 R6, RZ, RZ, R72 ;  /* 0x000000ffff067224 */ /* 0x000fe200078e0048 */
[----:B------:R2:W5:Y:S01]  /*6b220*/  LDL.LU R71, [R1+0x2828] ;  /* 0x0028280001477983 */ /* 0x0005620000300800 */
[----:B------:R2:W5:Y:S02]  /*6b230*/  LDL.LU R72, [R1+0x2824] ;  /* 0x0028240001487983 */ /* 0x0005640000300800 */
[----:B------:R-:W-:Y:S02]  /*6b240*/  STL.64 [R1+0x1c00], R60 ;  /* 0x001c003c01007387 */ /* 0x000fe40000100a00 */
[----:B------:R2:W5:Y:S01]  /*6b250*/  LDL.LU R73, [R1+0x2820] ;  /* 0x0028200001497983 */ /* 0x0005620000300800 */
[----:B------:R2:W5:Y:S01]  /*6b260*/  LDL.LU R74, [R1+0x281c] ;  /* 0x00281c00014a7983 */ /* 0x0005620000300800 */
[----:B------:R-:W-:Y:S02]  /*6b270*/  STL.64 [R1+0x1bf8], R58 ;  /* 0x001bf83a01007387 */ /* 0x000fe40000100a00 */
[----:B------:R2:W5:Y:S02]  /*6b280*/  LDL.LU R75, [R1+0x2818] ;  /* 0x00281800014b7983 */ /* 0x0005640000300800 */
[----:B------:R2:W5:Y:S01]  /*6b290*/  LDL.LU R76, [R1+0x2814] ;  /* 0x00281400014c7983 */ /* 0x0005620000300800 */
[----:B------:R-:W-:Y:S01]  /*6b2a0*/  STL.64 [R1+0x1bf0], R56 ;  /* 0x001bf03801007387 */ /* 0x000fe20000100a00 */
[----:B------:R2:W5:Y:S02]  /*6b2b0*/  LDL.LU R77, [R1+0x2810] ;  /* 0x00281000014d7983 */ /* 0x0005640000300800 */
[----:B------:R2:W5:Y:S02]  /*6b2c0*/  LDL.LU R78, [R1+0x280c] ;  /* 0x00280c00014e7983 */ /* 0x0005640000300800 */
[----:B------:R1:W-:Y:S01]  /*6b2d0*/  STL.64 [R1+0x1be8], R6 ;  /* 0x001be80601007387 */ /* 0x0003e20000100a00 */
[----:B------:R2:W5:Y:S01]  /*6b2e0*/  LDL.LU R79, [R1+0x2808] ;  /* 0x00280800014f7983 */ /* 0x0005620000300800 */
[----:B------:R2:W5:Y:S02]  /*6b2f0*/  LDL.LU R80, [R1+0x2804] ;  /* 0x0028040001507983 */ /* 0x0005640000300800 */
[----:B------:R-:W-:Y:S02]  /*6b300*/  STL.64 [R1+0x1be0], R52 ;  /* 0x001be03401007387 */ /* 0x000fe40000100a00 */
[----:B------:R2:W5:Y:S01]  /*6b310*/  LDL.LU R81, [R1+0x2800] ;  /* 0x0028000001517983 */ /* 0x0005620000300800 */
[----:B------:R2:W5:Y:S01]  /*6b320*/  LDL.LU R82, [R1+0x27fc] ;  /* 0x0027fc0001527983 */ /* 0x0005620000300800 */
[----:B------:R1:W-:Y:S02]  /*6b330*/  STL.64 [R1+0x1bd8], R18 ;  /* 0x001bd81201007387 */ /* 0x0003e40000100a00 */
[----:B------:R2:W5:Y:S02]  /*6b340*/  LDL.LU R83, [R1+0x27f8] ;  /* 0x0027f80001537983 */ /* 0x0005640000300800 */
[----:B------:R2:W5:Y:S01]  /*6b350*/  LDL.LU R84, [R1+0x27f4] ;  /* 0x0027f40001547983 */ /* 0x0005620000300800 */
[----:B------:R-:W-:Y:S01]  /*6b360*/  STL.64 [R1+0x1bd0], R48 ;  /* 0x001bd03001007387 */ /* 0x000fe20000100a00 */
[----:B------:R2:W5:Y:S02]  /*6b370*/  LDL.LU R85, [R1+0x27f0] ;  /* 0x0027f00001557983 */ /* 0x0005640000300800 */
[----:B------:R2:W5:Y:S02]  /*6b380*/  LDL.LU R86, [R1+0x27ec] ;  /* 0x0027ec0001567983 */ /* 0x0005640000300800 */
[----:B------:R-:W-:Y:S01]  /*6b390*/  STL.64 [R1+0x1bc8], R46 ;  /* 0x001bc82e01007387 */ /* 0x000fe20000100a00 */
        /* <DEDUP_REMOVED lines=20> */
[----:B------:R1:W-:Y:S01]  /*6b4e0*/  STL.64 [R1+0x1b90], R14 ;  /* 0x001b900e01007387 */ /* 0x0003e20000100a00 */
        /* <DEDUP_REMOVED lines=14> */
[----:B------:R-:W-:Y:S01]  /*6b5d0*/  STL.64 [R1+0x1b68], R30 ;  /* 0x001b681e01007387 */ /* 0x000fe20000100a00 */
[----:B------:R2:W5:Y:S01]  /*6b5e0*/  LDL.LU R111, [R1+0x2788] ;  /* 0x00278800016f7983 */ /* 0x0005620000300800 */
[----:B------:R2:W5:Y:S02]  /*6b5f0*/  LDL.LU R112, [R1+0x2784] ;  /* 0x0027840001707983 */ /* 0x0005640000300800 */
[----:B------:R-:W-:Y:S01]  /*6b600*/  STL.64 [R1+0x1b60], R28 ;  /* 0x001b601c01007387 */ /* 0x000fe20000100a00 */
[----:B------:R1:W-:Y:S01]  /*6b610*/  LDGSTS.E [R4+0x14a00], [R58.64], P1 ;  /* 0x14a000003a047fae */ /* 0x0003e20008921844 */
[----:B------:R-:W-:Y:S02]  /*6b620*/  STL.64 [R1+0x1b58], R26 ;  /* 0x001b581a01007387 */ /* 0x000fe40000100a00 */
[----:B------:R1:W-:Y:S02]  /*6b630*/  LDGSTS.E [R4+0x15200], [R56.64], P1 ;  /* 0x1520000038047fae */ /* 0x0003e40008921844 */
[----:B------:R-:W-:Y:S01]  /*6b640*/  STL.64 [R1+0x1b50], R24 ;  /* 0x001b501801007387 */ /* 0x000fe20000100a00 */
[----:B------:R1:W-:Y:S04]  /*6b650*/  LDGSTS.E [R4+0x15a00], [R6.64], P1 ;  /* 0x15a0000006047fae */ /* 0x0003e80008921844 */
[----:B------:R-:W-:Y:S01]  /*6b660*/  STL.64 [R1+0x1b48], R22 ;  /* 0x001b481601007387 */ /* 0x000fe20000100a00 */
[----:B------:R2:W-:Y:S02]  /*6b670*/  LDGSTS.E [R4+0x16200], [R52.64], P1 ;  /* 0x1620000034047fae */ /* 0x0005e40008921844 */
[----:B------:R2:W-:Y:S02]  /*6b680*/  LDGSTS.E [R4+0x16a00], [R18.64], P1 ;  /* 0x16a0000012047fae */ /* 0x0005e40008921844 */
[----:B------:R2:W-:Y:S01]  /*6b690*/  LDGSTS.E [R4+0x17200], [R48.64], P1 ;  /* 0x1720000030047fae */ /* 0x0005e20008921844 */
[----:B------:R2:W-:Y:S01]  /*6b6a0*/  LDGSTS.E [R4+0x17a00], [R46.64], P1 ;  /* 0x17a000002e047fae */ /* 0x0005e20008921844 */
[----:B------:R2:W-:Y:S02]  /*6b6b0*/  LDGSTS.E [R4+0x18200], [R44.64], P1 ;  /* 0x182000002c047fae */ /* 0x0005e40008921844 */
[----:B------:R2:W-:Y:S02]  /*6b6c0*/  LDGSTS.E [R4+0x18a00], [R42.64], P1 ;  /* 0x18a000002a047fae */ /* 0x0005e40008921844 */
[----:B------:R2:W-:Y:S01]  /*6b6d0*/  LDGSTS.E [R4+0x19200], [R40.64], P1 ;  /* 0x1920000028047fae */ /* 0x0005e20008921844 */
[----:B------:R2:W-:Y:S04]  /*6b6e0*/  LDGSTS.E [R4+0x19a00], [R12.64], P1 ;  /* 0x19a000000c047fae */ /* 0x0005e80008921844 */
[----:B-1----:R-:W3:Y:S01]  /*6b6f0*/  LDL.LU R6, [R1+0x2320] ;  /* 0x0023200001067983 */ /* 0x002ee20000300800 */
[----:B------:R1:W-:Y:S02]  /*6b700*/  LDGSTS.E [R4+0x1a200], [R38.64], P1 ;  /* 0x1a20000026047fae */ /* 0x0003e40008921844 */
[----:B------:R1:W-:Y:S02]  /*6b710*/  LDGSTS.E [R4+0x1aa00], [R36.64], P1 ;  /* 0x1aa0000024047fae */ /* 0x0003e40008921844 */
[----:B------:R1:W-:Y:S01]  /*6b720*/  LDGSTS.E [R4+0x1b200], [R14.64], P1 ;  /* 0x1b2000000e047fae */ /* 0x0003e20008921844 */
[----:B------:R-:W1:Y:S04]  /*6b730*/  S2R R10, SR_TID.X ;  /* 0x00000000000a7919 */ /* 0x000e680000002100 */
[----:B--2---:R-:W2:Y:S01]  /*6b740*/  LDL.LU R18, [R1+0x2324] ;  /* 0x0023240001127983 */ /* 0x004ea20000300800 */
[----:B------:R-:W4:Y:S02]  /*6b750*/  LDL.LU R7, [R1+0x231c] ;  /* 0x00231c0001077983 */ /* 0x000f240000300800 */
[----:B------:R-:W4:Y:S01]  /*6b760*/  LDL.LU R17, [R1+0x2318] ;  /* 0x0023180001117983 */ /* 0x000f220000300800 */
[----:B------:R1:W-:Y:S04]  /*6b770*/  LDGSTS.E [R4+0x1ba00], [R8.64], P1 ;  /* 0x1ba0000008047fae */ /* 0x0003e80008921844 */
[----:B------:R-:W4:Y:S01]  /*6b780*/  LDL.LU R12, [R1+0x2310] ;  /* 0x00231000010c7983 */ /* 0x000f220000300800 */
[----:B------:R1:W-:Y:S02]  /*6b790*/  LDGSTS.E [R4+0x1c200], [R34.64], P1 ;  /* 0x1c20000022047fae */ /* 0x0003e40008921844 */
[----:B------:R1:W-:Y:S02]  /*6b7a0*/  LDGSTS.E [R4+0x1ca00], [R32.64], P1 ;  /* 0x1ca0000020047fae */ /* 0x0003e40008921844 */
[----:B------:R1:W-:Y:S01]  /*6b7b0*/  LDGSTS.E [R4+0x1d200], [R20.64], P1 ;  /* 0x1d20000014047fae */ /* 0x0003e20008921844 */
[----:B------:R1:W-:Y:S04]  /*6b7c0*/  LDGSTS.E [R4+0x1da00], [R30.64], P1 ;  /* 0x1da000001e047fae */ /* 0x0003e80008921844 */
[----:B-1----:R-:W4:Y:S01]  /*6b7d0*/  LDL.LU R15, [R1+0x2314] ;  /* 0x00231400010f7983 */ /* 0x002f220000300800 */
[----:B------:R1:W-:Y:S02]  /*6b7e0*/  LDGSTS.E [R4+0x1e200], [R28.64], P1 ;  /* 0x1e2000001c047fae */ /* 0x0003e40008921844 */
[----:B------:R1:W-:Y:S02]  /*6b7f0*/  LDGSTS.E [R4+0x1ea00], [R26.64], P1 ;  /* 0x1ea000001a047fae */ /* 0x0003e40008921844 */
[----:B------:R1:W-:Y:S01]  /*6b800*/  LDGSTS.E [R4+0x1f200], [R24.64], P1 ;  /* 0x1f20000018047fae */ /* 0x0003e20008921844 */
[----:B------:R1:W-:Y:S04]  /*6b810*/  LDGSTS.E [R4+0x1fa00], [R22.64], P1 ;  /* 0x1fa0000016047fae */ /* 0x0003e80008921844 */
[----:B------:R-:W4:Y:S04]  /*6b820*/  LDL.LU R8, [R1+0x230c] ;  /* 0x00230c0001087983 */ /* 0x000f280000300800 */
[----:B------:R-:W4:Y:S01]  /*6b830*/  LDL.LU R20, [R1+0x2308] ;  /* 0x0023080001147983 */ /* 0x000f220000300800 */
[----:B------:R-:W4:Y:S01]  /*6b840*/  LDL.LU R9, [R1+0x2300] ;  /* 0x0023000001097983 */ /* 0x000f220000300800 */
[----:B------:R-:W-:Y:S01]  /*6b850*/  SHF.R.S32.HI R54, RZ, 0x6, R10 ;  /* 0x00000006ff367819 */ /* 0x000fe2000001140a */
[----:B------:R-:W-:-:S03]  /*6b860*/  LOP3.LUT R10, R10, 0x3f, RZ, 0xc0, !PT ;  /* 0x0000003f0a0a7812 */ /* 0x000fc600078ec0ff */
[----:B------:R-:W-:Y:S02]  /*6b870*/  SGXT R54, R54, 0x1 ;  /* 0x000000013636781a */ /* 0x000fe40000000200 */
[----:B------:R-:W-:Y:S02]  /*6b880*/  SHF.L.U32 R3, R10, 0x2, RZ ;  /* 0x000000020a037819 */ /* 0x000fe400000006ff */
[----:B------:R-:W4:Y:S01]  /*6b890*/  LDL.LU R10, [R1+0x2304] ;  /* 0x00230400010a7983 */ /* 0x000f220000300800 */
[----:B------:R-:W4:Y:S01]  /*6b8a0*/  LDL.LU R13, [R1+0x22fc] ;  /* 0x0022fc00010d7983 */ /* 0x000f220000300800 */
[----:B------:R-:W-:Y:S01]  /*6b8b0*/  LOP3.LUT R3, R3, 0x110, R54, 0x78, !PT ;  /* 0x0000011003037812 */ /* 0x000fe200078e7836 */
[----:B------:R-:W4:Y:S02]  /*6b8c0*/  LDL.LU R19, [R1+0x22f8] ;  /* 0x0022f80001137983 */ /* 0x000f240000300800 */
[----:B-1----:R-:W-:Y:S01]  /*6b8d0*/  IMAD.MOV.U32 R4, RZ, RZ, R5 ;  /* 0x000000ffff047224 */ /* 0x002fe200078e0005 */
[----:B------:R-:W-:Y:S01]  /*6b8e0*/  LOP3.LUT R3, R3, 0x40, RZ, 0x3c, !PT ;  /* 0x0000004003037812 */ /* 0x000fe200078e3cff */
[----:B------:R-:W-:Y:S01]  /*6b8f0*/  IMAD.MOV.U32 R5, RZ, RZ, R11 ;  /* 0x000000ffff057224 */ /* 0x000fe200078e000b */
[----:B------:R-:W4:Y:S03]  /*6b900*/  LDL.LU R14, [R1+0x22f4] ;  /* 0x0022f400010e7983 */ /* 0x000f260000300800 */
[----:B------:R-:W-:-:S05]  /*6b910*/  IMAD R3, R175, 0x20000, R3 ;  /* 0x00020000af037824 */ /* 0x000fca00078e0203 */
[----:B------:R1:W-:Y:S02]  /*6b920*/  LDGSTS.E [R3+0x400], [R4.64], P1 ;  /* 0x0040000004037fae */ /* 0x0003e40008921844 */
[----:B-1----:R-:W-:Y:S01]  /*6b930*/  IMAD.MOV.U32 R4, RZ, RZ, R16 ;  /* 0x000000ffff047224 */ /* 0x002fe200078e0010 */
[-C--:B---3--:R-:W-:Y:S01]  /*6b940*/  IADD3 R6, P0, R6, R55.reuse, RZ ;  /* 0x0000003706067210 */ /* 0x088fe20007f1e0ff */
[----:B--2---:R-:W-:Y:S01]  /*6b950*/  IMAD.X R18, R18, 0x1, R2, P2 ;  /* 0x0000000112127824 */ /* 0x004fe200010e0602 */
[----:B----4-:R-:W-:-:S03]  /*6b960*/  IADD3 R7, P2, R7, R55, RZ ;  /* 0x0000003707077210 */ /* 0x010fc60007f5e0ff */
[----:B------:R-:W-:Y:S01]  /*6b970*/  STL [R1+0x2320], R6 ;  /* 0x0023200601007387 */ /* 0x000fe20000100800 */
[----:B------:R-:W-:Y:S02]  /*6b980*/  IMAD.X R17, R17, 0x1, R2, P0 ;  /* 0x0000000111117824 */ /* 0x000fe400000e0602 */
[----:B------:R1:W-:Y:S02]  /*6b990*/  STL [R1+0x2324], R18 ;  /* 0x0023241201007387 */ /* 0x0003e40000100800 */
[----:B------:R-:W2:Y:S02]  /*6b9a0*/  LDL.LU R11, [R1+0x22f0] ;  /* 0x0022f000010b7983 */ /* 0x000ea40000300800 */
[----:B------:R-:W-:Y:S01]  /*6b9b0*/  IMAD.MOV.U32 R5, RZ, RZ, R18 ;  /* 0x000000ffff057224 */ /* 0x000fe200078e0012 */
[----:B------:R-:W-:Y:S01]  /*6b9c0*/  IADD3 R12, P0, R12, R55, RZ ;  /* 0x000000370c0c7210 */ /* 0x000fe20007f1e0ff */
[----:B------:R-:W-:-:S03]  /*6b9d0*/  IMAD.X R15, R15, 0x1, R2, P2 ;  /* 0x000000010f0f7824 */ /* 0x000fc600010e0602 */
[----:B------:R3:W-:Y:S04]  /*6b9e0*/  LDGSTS.E [R3+0xc00], [R4.64], P1 ;  /* 0x00c0000004037fae */ /* 0x0007e80008921844 */
[----:B-1----:R-:W4:Y:S01]  /*6b9f0*/  LDL.LU R18, [R1+0x22e8] ;  /* 0x0022e80001127983 */ /* 0x002f220000300800 */
[----:B------:R-:W-:Y:S02]  /*6ba00*/  STL [R1+0x231c], R7 ;  /* 0x00231c0701007387 */ /* 0x000fe40000100800 */
[----:B------:R1:W-:Y:S02]  /*6ba10*/  STL [R1+0x2318], R17 ;  /* 0x0023181101007387 */ /* 0x0003e40000100800 */
[----:B------:R-:W4:Y:S02]  /*6ba20*/  LDL.LU R16, [R1+0x22ec] ;  /* 0x0022ec0001107983 */ /* 0x000f240000300800 */
[----:B---3--:R-:W-:-:S02]  /*6ba30*/  IMAD.MOV.U32 R5, RZ, RZ, R17 ;  /* 0x000000ffff057224 */ /* 0x008fc400078e0011 */
[----:B-1----:R-:W3:Y:S01]  /*6ba40*/  LDL.LU R17, [R1+0x22e4] ;  /* 0x0022e40001117983 */ /* 0x002ee20000300800 */
[----:B------:R-:W-:Y:S02]  /*6ba50*/  STL [R1+0x2310], R12 ;  /* 0x0023100c01007387 */ /* 0x000fe40000100800 */
[----:B------:R-:W-:Y:S02]  /*6ba60*/  IMAD.MOV.U32 R4, RZ, RZ, R6 ;  /* 0x000000ffff047224 */ /* 0x000fe400078e0006 */
[----:B------:R1:W-:Y:S01]  /*6ba70*/  STL [R1+0x2314], R15 ;  /* 0x0023140f01007387 */ /* 0x0003e20000100800 */
[----:B------:R-:W3:Y:S04]  /*6ba80*/  LDL.LU R6, [R1+0x22e0] ;  /* 0x0022e00001067983 */ /* 0x000ee80000300800 */
[----:B------:R1:W-:Y:S01]  /*6ba90*/  LDGSTS.E [R3+0x1400], [R4.64], P1 ;  /* 0x0140000004037fae */ /* 0x0003e20008921844 */
[-C--:B------:R-:W-:Y:S01]  /*6baa0*/  IADD3 R8, P2, R8, R55.reuse, RZ ;  /* 0x0000003708087210 */ /* 0x080fe20007f5e0ff */
[----:B------:R-:W-:Y:S01]  /*6bab0*/  IMAD.X R20, R20, 0x1, R2, P0 ;  /* 0x0000000114147824 */ /* 0x000fe200000e0602 */
[----:B------:R-:W-:-:S02]  /*6bac0*/  IADD3 R9, P0, R9, R55, RZ ;  /* 0x0000003709097210 */ /* 0x000fc40007f1e0ff */
[----:B-1----:R-:W-:Y:S01]  /*6bad0*/  MOV R4, R7 ;  /* 0x0000000700047202 */ /* 0x002fe20000000f00 */
[----:B------:R-:W-:Y:S02]  /*6bae0*/  IMAD.MOV.U32 R5, RZ, RZ, R15 ;  /* 0x000000ffff057224 */ /* 0x000fe400078e000f */
[----:B------:R-:W3:Y:S01]  /*6baf0*/  LDL.LU R15, [R1+0x22d8] ;  /* 0x0022d800010f7983 */ /* 0x000ee20000300800 */
[----:B------:R-:W-:Y:S02]  /*6bb00*/  STL [R1+0x230c], R8 ;  /* 0x00230c0801007387 */ /* 0x000fe40000100800 */
[----:B------:R-:W-:Y:S01]  /*6bb10*/  STL [R1+0x2308], R20 ;  /* 0x0023081401007387 */ /* 0x000fe20000100800 */
[----:B------:R1:W-:Y:S01]  /*6bb20*/  LDGSTS.E [R3+0x1c00], [R4.64], P1 ;  /* 0x01c0000004037fae */ /* 0x0003e20008921844 */
[----:B------:R-:W3:Y:S02]  /*6bb30*/  LDL.LU R7, [R1+0x22dc] ;  /* 0x0022dc0001077983 */ /* 0x000ee40000300800 */
[--C-:B------:R-:W-:Y:S01]  /*6bb40*/  IMAD.X R10, R10, 0x1, R2.reuse, P2 ;  /* 0x000000010a0a7824 */ /* 0x100fe200010e0602 */
[----:B------:R-:W-:Y:S01]  /*6bb50*/  IADD3 R13, P2, R13, R55, RZ ;  /* 0x000000370d0d7210 */ /* 0x000fe20007f5e0ff */
[----:B------:R-:W-:-:S02]  /*6bb60*/  IMAD.X R19, R19, 0x1, R2, P0 ;  /* 0x0000000113137824 */ /* 0x000fc400000e0602 */
[----:B-1----:R-:W-:Y:S02]  /*6bb70*/  IMAD.MOV.U32 R4, RZ, RZ, R12 ;  /* 0x000000ffff047224 */ /* 0x002fe400078e000c */
[----:B------:R-:W-:Y:S01]  /*6bb80*/  IMAD.MOV.U32 R5, RZ, RZ, R20 ;  /* 0x000000ffff057224 */ /* 0x000fe200078e0014 */
[----:B------:R-:W3:Y:S01]  /*6bb90*/  LDL.LU R12, [R1+0x22d0] ;  /* 0x0022d000010c7983 */ /* 0x000ee20000300800 */
[----:B------:R-:W-:Y:S02]  /*6bba0*/  STL [R1+0x2300], R9 ;  /* 0x0023000901007387 */ /* 0x000fe40000100800 */
[----:B------:R1:W-:Y:S01]  /*6bbb0*/  STL [R1+0x2304], R10 ;  /* 0x0023040a01007387 */ /* 0x0003e20000100800 */
[----:B------:R1:W-:Y:S01]  /*6bbc0*/  LDGSTS.E [R3+0x2400], [R4.64], P1 ;  /* 0x0240000004037fae */ /* 0x0003e20008921844 */
[----:B------:R-:W-:Y:S02]  /*6bbd0*/  IMAD.X R14, R14, 0x1, R2, P2 ;  /* 0x000000010e0e7824 */ /* 0x000fe400010e0602 */
[----:B-1----:R-:W-:-:S02]  /*6bbe0*/  IMAD.MOV.U32 R5, RZ, RZ, R10 ;  /* 0x000000ffff057224 */ /* 0x002fc400078e000a */
[----:B------:R-:W-:Y:S01]  /*6bbf0*/  IMAD.MOV.U32 R4, RZ, RZ, R8 ;  /* 0x000000ffff047224 */ /* 0x000fe200078e0008 */
[----:B------:R-:W3:Y:S01]  /*6bc00*/  LDL.LU R10, [R1+0x22d4] ;  /* 0x0022d400010a7983 */ /* 0x000ee20000300800 */
[----:B------:R1:W-:Y:S02]  /*6bc10*/  STL [R1+0x22fc], R13 ;  /* 0x0022fc0d01007387 */ /* 0x0003e40000100800 */
[----:B------:R-:W-:Y:S02]  /*6bc20*/  STL [R1+0x22f8], R19 ;  /* 0x0022f81301007387 */ /* 0x000fe40000100800 */
[----:B------:R-:W3:Y:S01]  /*6bc30*/  LDL.LU R8, [R1+0x22cc] ;  /* 0x0022cc0001087983 */ /* 0x000ee20000300800 */
[----:B------:R1:W-:Y:S04]  /*6bc40*/  LDGSTS.E [R3+0x2c00], [R4.64], P1 ;  /* 0x02c0000004037fae */ /* 0x0003e80008921844 */
[----:B------:R-:W3:Y:S01]  /*6bc50*/  LDL.LU R21, [R1+0x22c8] ;  /* 0x0022c80001157983 */ /* 0x000ee20000300800 */
        /* <DEDUP_REMOVED lines=8> */
[----:B------:R2:W-:Y:S02]  /*6bce0*/  STL [R1+0x22f4], R14 ;  /* 0x0022f40e01007387 */ /* 0x0005e40000100800 */
[----:B----4-:R-:W-:Y:S02]  /*6bcf0*/  IMAD.X R18, R18, 0x1, R2, P0 ;  /* 0x0000000112127824 */ /* 0x010fe400000e0602 */
[----:B------:R-:W4:Y:S01]  /*6bd00*/  LDL.LU R9, [R1+0x22c0] ;  /* 0x0022c00001097983 */ /* 0x000f220000300800 */
[----:B------:R-:W4:Y:S01]  /*6bd10*/  LDL.LU R13, [R1+0x22c4] ;  /* 0x0022c400010d7983 */ /* 0x000f220000300800 */
[----:B------:R-:W-:-:S05]  /*6bd20*/  IADD3 R16, P2, R16, R55, RZ ;  /* 0x0000003710107210 */ /* 0x000fca0007f5e0ff */
[----:B------:R-:W-:Y:S01]  /*6bd30*/  STL [R1+0x22ec], R16 ;  /* 0x0022ec1001007387 */ /* 0x000fe20000100800 */
[----:B------:R3:W-:Y:S02]  /*6bd40*/  STL [R1+0x22e8], R18 ;  /* 0x0022e81201007387 */ /* 0x0007e40000100800 */
[----:B--2---:R-:W2:Y:S02]  /*6bd50*/  LDL.LU R14, [R1+0x22bc] ;  /* 0x0022bc00010e7983 */ /* 0x004ea40000300800 */
[----:B------:R-:W2:Y:S01]  /*6bd60*/  LDL.LU R20, [R1+0x22b8] ;  /* 0x0022b80001147983 */ /* 0x000ea20000300800 */
[----:B---3--:R-:W-:Y:S02]  /*6bd70*/  IADD3.X R17, R17, R2, RZ, P2, !PT ;  /* 0x0000000211117210 */ /* 0x008fe400017fe4ff */
[----:B------:R-:W-:Y:S01]  /*6bd80*/  IADD3 R6, P0, R6, R55, RZ ;  /* 0x0000003706067210 */ /* 0x000fe20007f1e0ff */
[----:B-1----:R-:W-:-:S04]  /*6bd90*/  IMAD.MOV.U32 R4, RZ, RZ, R11 ;  /* 0x000000ffff047224 */ /* 0x002fc800078e000b */
[----:B------:R-:W-:Y:S01]  /*6bda0*/  STL [R1+0x22e0], R6 ;  /* 0x0022e00601007387 */ /* 0x000fe20000100800 */
[----:B------:R1:W-:Y:S02]  /*6bdb0*/  STL [R1+0x22e4], R17 ;  /* 0x0022e41101007387 */ /* 0x0003e40000100800 */
[----:B------:R-:W3:Y:S02]  /*6bdc0*/  LDL.LU R11, [R1+0x22b0] ;  /* 0x0022b000010b7983 */ /* 0x000ee40000300800 */
[----:B------:R-:W3:Y:S02]  /*6bdd0*/  LDL.LU R19, [R1+0x22b4] ;  /* 0x0022b40001137983 */ /* 0x000ee40000300800 */
[----:B------:R-:W-:-:S05]  /*6bde0*/  IMAD.MOV.U32 R5, RZ, RZ, R18 ;  /* 0x000000ffff057224 */ /* 0x000fca00078e0012 */
[----:B------:R1:W-:Y:S01]  /*6bdf0*/  LDGSTS.E [R3+0x4400], [R4.64], P1 ;  /* 0x0440000004037fae */ /* 0x0003e20008921844 */
[----:B------:R-:W-:Y:S01]  /*6be00*/  IMAD.X R15, R15, 0x1, R2, P0 ;  /* 0x000000010f0f7824 */ /* 0x000fe200000e0602 */
[-C--:B------:R-:W-:Y:S01]  /*6be10*/  IADD3 R7, P2, R7, R55.reuse, RZ ;  /* 0x0000003707077210 */ /* 0x080fe20007f5e0ff */
[----:B-1----:R-:W-:Y:S02]  /*6be20*/  IMAD.MOV.U32 R4, RZ, RZ, R16 ;  /* 0x000000ffff047224 */ /* 0x002fe400078e0010 */
[----:B------:R-:W-:Y:S02]  /*6be30*/  IMAD.MOV.U32 R5, RZ, RZ, R17 ;  /* 0x000000ffff057224 */ /* 0x000fe400078e0011 */
[----:B------:R-:W-:Y:S01]  /*6be40*/  STL [R1+0x22dc], R7 ;  /* 0x0022dc0701007387 */ /* 0x000fe20000100800 */
[----:B------:R1:W-:Y:S02]  /*6be50*/  STL [R1+0x22d8], R15 ;  /* 0x0022d80f01007387 */ /* 0x0003e40000100800 */
[----:B------:R-:W3:Y:S02]  /*6be60*/  LDL.LU R18, [R1+0x22a8] ;  /* 0x0022a80001127983 */ /* 0x000ee40000300800 */
[----:B------:R-:W3:Y:S01]  /*6be70*/  LDL.LU R16, [R1+0x22ac] ;  /* 0x0022ac0001107983 */ /* 0x000ee20000300800 */
[----:B------:R1:W-:Y:S01]  /*6be80*/  LDGSTS.E [R3+0x4c00], [R4.64], P1 ;  /* 0x04c0000004037fae */ /* 0x0003e20008921844 */
[----:B------:R-:W-:-:S03]  /*6be90*/  IADD3 R12, P0, R12, R55, RZ ;  /* 0x000000370c0c7210 */ /* 0x000fc60007f1e0ff */
[----:B------:R-:W3:Y:S04]  /*6bea0*/  LDL.LU R17, [R1+0x22a4] ;  /* 0x0022a40001117983 */ /* 0x000ee80000300800 */
[----:B------:R-:W-:Y:S01]  /*6beb0*/  STL [R1+0x22d0], R12 ;  /* 0x0022d00c01007387 */ /* 0x000fe20000100800 */
[----:B-1----:R-:W-:Y:S02]  /*6bec0*/  IMAD.MOV.U32 R4, RZ, RZ, R6 ;  /* 0x000000ffff047224 */ /* 0x002fe400078e0006 */
[----:B------:R-:W-:-:S05]  /*6bed0*/  IMAD.MOV.U32 R5, RZ, RZ, R15 ;  /* 0x000000ffff057224 */ /* 0x000fca00078e000f */
[----:B------:R1:W-:Y:S01]  /*6bee0*/  LDGSTS.E [R3+0x5400], [R4.64], P1 ;  /* 0x0540000004037fae */ /* 0x0003e20008921844 */
[----:B------:R-:W-:Y:S01]  /*6bef0*/  IMAD.X R10, R10, 0x1, R2, P2 ;  /* 0x000000010a0a7824 */ /* 0x000fe200010e0602 */
[----:B------:R-:W-:-:S04]  /*6bf00*/  IADD3 R8, P2, R8, R55, RZ ;  /* 0x0000003708087210 */ /* 0x000fc80007f5e0ff */
[----:B------:R1:W-:Y:S01]  /*6bf10*/  STL [R1+0x22d4], R10 ;  /* 0x0022d40a01007387 */ /* 0x0003e20000100800 */
[----:B------:R-:W-:Y:S02]  /*6bf20*/  IMAD.X R21, R21, 0x1, R2, P0 ;  /* 0x0000000115157824 */ /* 0x000fe400000e0602 */
[----:B------:R-:W3:Y:S02]  /*6bf30*/  LDL.LU R6, [R1+0x22a0] ;  /* 0x0022a00001067983 */ /* 0x000ee40000300800 */
[----:B------:R-:W3:Y:S01]  /*6bf40*/  LDL.LU R15, [R1+0x2298] ;  /* 0x00229800010f7983 */ /* 0x000ee20000300800 */
[----:B------:R-:W-:Y:S01]  /*6bf50*/  STL [R1+0x22cc], R8 ;  /* 0x0022cc0801007387 */ /* 0x000fe20000100800 */
[----:B-1----:R-:W-:Y:S02]  /*6bf60*/  IMAD.MOV.U32 R4, RZ, RZ, R7 ;  /* 0x000000ffff047224 */ /* 0x002fe400078e0007 */
[----:B------:R-:W-:Y:S01]  /*6bf70*/  IMAD.MOV.U32 R5, RZ, RZ, R10 ;  /* 0x000000ffff057224 */ /* 0x000fe200078e000a */
[----:B------:R-:W-:Y:S01]  /*6bf80*/  STL [R1+0x22c8], R21 ;  /* 0x0022c81501007387 */ /* 0x000fe20000100800 */
[----:B------:R-:W3:Y:S02]  /*6bf90*/  LDL.LU R7, [R1+0x229c] ;  /* 0x00229c0001077983 */ /* 0x000ee40000300800 */
[----:B------:R-:W3:Y:S01]  /*6bfa0*/  LDL.LU R10, [R1+0x2290] ;  /* 0x00229000010a7983 */ /* 0x000ee20000300800 */
[----:B------:R1:W-:Y:S02]  /*6bfb0*/  LDGSTS.E [R3+0x5c00], [R4.64], P1 ;  /* 0x05c0000004037fae */ /* 0x0003e40008921844 */
[----:B-1----:R-:W-:Y:S01]  /*6bfc0*/  IMAD.MOV.U32 R4, RZ, RZ, R12 ;  /* 0x000000ffff047224 */ /* 0x002fe200078e000c */
[----:B------:R-:W-:Y:S01]  /*6bfd0*/  MOV R5, R21 ;  /* 0x0000001500057202 */ /* 0x000fe20000000f00 */
[----:B------:R-:W3:Y:S04]  /*6bfe0*/  LDL.LU R12, [R1+0x2294] ;  /* 0x00229400010c7983 */ /* 0x000ee80000300800 */
[----:B------:R1:W-:Y:S02]  /*6bff0*/  LDGSTS.E [R3+0x6400], [R4.64], P1 ;  /* 0x0640000004037fae */ /* 0x0003e40008921844 */
[----:B-1----:R-:W-:Y:S01]  /*6c000*/  IMAD.MOV.U32 R4, RZ, RZ, R8 ;  /* 0x000000ffff047224 */ /* 0x002fe200078e0008 */
[----:B----4-:R-:W-:Y:S01]  /*6c010*/  IADD3 R9, P0, R9, R55, RZ ;  /* 0x0000003709097210 */ /* 0x010fe20007f1e0ff */
[----:B------:R-:W-:-:S04]  /*6c020*/  IMAD.X R13, R13, 0x1, R2, P2 ;  /* 0x000000010d0d7824 */ /* 0x000fc800010e0602 */
[----:B------:R-:W-:Y:S01]  /*6c030*/  STL [R1+0x22c0], R9 ;  /* 0x0022c00901007387 */ /* 0x000fe20000100800 */
[----:B------:R1:W-:Y:S01]  /*6c040*/  STL [R1+0x22c4], R13 ;  /* 0x0022c40d01007387 */ /* 0x0003e20000100800 */
[-C--:B--2---:R-:W-:Y:S01]  /*6c050*/  IADD3 R14, P2, R14, R55.reuse, RZ ;  /* 0x000000370e0e7210 */ /* 0x084fe20007f5e0ff */
[--C-:B------:R-:W-:Y:S02]  /*6c060*/  IMAD.X R20, R20, 0x1, R2.reuse, P0 ;  /* 0x0000000114147824 */ /* 0x100fe400000e0602 */
[----:B------:R-:W-:Y:S02]  /*6c070*/  IMAD.MOV.U32 R5, RZ, RZ, R13 ;  /* 0x000000ffff057224 */ /* 0x000fe400078e000d */
[----:B-1----:R-:W2:Y:S01]  /*6c080*/  LDL.LU R13, [R1+0x2288] ;  /* 0x00228800010d7983 */ /* 0x002ea20000300800 */
[----:B------:R1:W-:Y:S02]  /*6c090*/  STL [R1+0x22bc], R14 ;  /* 0x0022bc0e01007387 */ /* 0x0003e40000100800 */
[----:B------:R-:W-:Y:S02]  /*6c0a0*/  STL [R1+0x22b8], R20 ;  /* 0x0022b81401007387 */ /* 0x000fe40000100800 */
[----:B------:R-:W4:Y:S01]  /*6c0b0*/  LDL.LU R8, [R1+0x228c] ;  /* 0x00228c0001087983 */ /* 0x000f220000300800 */
[----:B------:R1:W-:Y:S01]  /*6c0c0*/  LDGSTS.E [R3+0x6c00], [R4.64], P1 ;  /* 0x06c0000004037fae */ /* 0x0003e20008921844 */
[----:B---3--:R-:W-:Y:S01]  /*6c0d0*/  IADD3 R11, P0, R11, R55, RZ ;  /* 0x000000370b0b7210 */ /* 0x008fe20007f1e0ff */
[----:B------:R-:W-:-:S02]  /*6c0e0*/  IMAD.X R19, R19, 0x1, R2, P2 ;  /* 0x0000000113137824 */ /* 0x000fc400010e0602 */
[----:B-1----:R-:W-:Y:S02]  /*6c0f0*/  IMAD.MOV.U32 R4, RZ, RZ, R9 ;  /* 0x000000ffff047224 */ /* 0x002fe400078e0009 */
[----:B------:R-:W-:Y:S01]  /*6c100*/  IMAD.MOV.U32 R5, RZ, RZ, R20 ;  /* 0x000000ffff057224 */ /* 0x000fe200078e0014 */
[----:B------:R-:W3:Y:S01]  /*6c110*/  LDL.LU R9, [R1+0x2280] ;  /* 0x0022800001097983 */ /* 0x000ee20000300800 */
[----:B------:R1:W-:Y:S02]  /*6c120*/  STL [R1+0x22b0], R11 ;  /* 0x0022b00b01007387 */ /* 0x0003e40000100800 */
[----:B------:R-:W-:Y:S01]  /*6c130*/  STL [R1+0x22b4], R19 ;  /* 0x0022b41301007387 */ /* 0x000fe20000100800 */
[----:B------:R1:W-:Y:S02]  /*6c140*/  LDGSTS.E [R3+0x7400], [R4.64], P1 ;  /* 0x0740000004037fae */ /* 0x0003e40008921844 */
[----:B-1----:R-:W-:Y:S02]  /*6c150*/  IMAD.MOV.U32 R4, RZ, RZ, R14 ;  /* 0x000000ffff047224 */ /* 0x002fe400078e000e */
[----:B------:R-:W3:Y:S01]  /*6c160*/  LDL.LU R14, [R1+0x2284] ;  /* 0x00228400010e7983 */ /* 0x000ee20000300800 */
[----:B------:R-:W-:Y:S01]  /*6c170*/  IADD3 R16, P2, R16, R55, RZ ;  /* 0x0000003710107210 */ /* 0x000fe20007f5e0ff */
[----:B------:R-:W-:-:S02]  /*6c180*/  IMAD.X R18, R18, 0x1, R2, P0 ;  /* 0x0000000112127824 */ /* 0x000fc400000e0602 */
[----:B------:R-:W-:Y:S02]  /*6c190*/  IMAD.MOV.U32 R5, RZ, RZ, R19 ;  /* 0x000000ffff057224 */ /* 0x000fe400078e0013 */
[----:B------:R-:W-:Y:S01]  /*6c1a0*/  STL [R1+0x22ac], R16 ;  /* 0x0022ac1001007387 */ /* 0x000fe20000100800 */
[----:B------:R1:W-:Y:S03]  /*6c1b0*/  STL [R1+0x22a8], R18 ;  /* 0x0022a81201007387 */ /* 0x0003e60000100800 */
[----:B------:R1:W-:Y:S01]  /*6c1c0*/  LDGSTS.E [R3+0x7c00], [R4.64], P1 ;  /* 0x07c0000004037fae */ /* 0x0003e20008921844 */
[----:B------:R-:W-:Y:S02]  /*6c1d0*/  IMAD.X R17, R17, 0x1, R2, P2 ;  /* 0x0000000111117824 */ /* 0x000fe400010e0602 */
[----:B------:R-:W3:Y:S02]  /*6c1e0*/  LDL.LU R22, [R1+0x227c] ;  /* 0x00227c0001167983 */ /* 0x000ee40000300800 */
[----:B-1----:R-:W-:Y:S01]  /*6c1f0*/  IMAD.MOV.U32 R4, RZ, RZ, R11 ;  /* 0x000000ffff047224 */ /* 0x002fe200078e000b */
[----:B------:R-:W-:Y:S01]  /*6c200*/  IADD3 R6, P0, R6, R55, RZ ;  /* 0x0000003706067210 */ /* 0x000fe20007f1e0ff */
[----:B------:R-:W3:Y:S01]  /*6c210*/  LDL.LU R11, [R1+0x2278] ;  /* 0x00227800010b7983 */ /* 0x000ee20000300800 */
[----:B------:R-:W-:-:S03]  /*6c220*/  IMAD.MOV.U32 R5, RZ, RZ, R18 ;  /* 0x000000ffff057224 */ /* 0x000fc600078e0012 */
[----:B------:R1:W-:Y:S01]  /*6c230*/  STL [R1+0x22a0], R6 ;  /* 0x0022a00601007387 */ /* 0x0003e20000100800 */
[----:B------:R-:W-:Y:S01]  /*6c240*/  STL [R1+0x22a4], R17 ;  /* 0x0022a41101007387 */ /* 0x000fe20000100800 */
[-C--:B------:R-:W-:Y:S01]  /*6c250*/  IADD3 R7, P2, R7, R55.reuse, RZ ;  /* 0x0000003707077210 */ /* 0x080fe20007f5e0ff */
[----:B------:R-:W3:Y:S02]  /*6c260*/  LDL.LU R20, [R1+0x2270] ;  /* 0x0022700001147983 */ /* 0x000ee40000300800 */
[----:B------:R-:W-:Y:S01]  /*6c270*/  IMAD.X R15, R15, 0x1, R2, P0 ;  /* 0x000000010f0f7824 */ /* 0x000fe200000e0602 */
[----:B------:R-:W3:Y:S01]  /*6c280*/  LDL.LU R23, [R1+0x2274] ;  /* 0x0022740001177983 */ /* 0x000ee20000300800 */
[----:B------:R-:W-:-:S03]  /*6c290*/  IADD3 R10, P0, R10, R55, RZ ;  /* 0x000000370a0a7210 */ /* 0x000fc60007f1e0ff */
[----:B------:R1:W-:Y:S01]  /*6c2a0*/  LDGSTS.E [R3+0x8400], [R4.64], P1 ;  /* 0x0840000004037fae */ /* 0x0003e20008921844 */
[----:B------:R-:W-:Y:S02]  /*6c2b0*/  STL [R1+0x229c], R7 ;  /* 0x00229c0701007387 */ /* 0x000fe40000100800 */
[----:B------:R-:W-:Y:S02]  /*6c2c0*/  STL [R1+0x2298], R15 ;  /* 0x0022980f01007387 */ /* 0x000fe40000100800 */
[----:B------:R-:W3:Y:S01]  /*6c2d0*/  LDL.LU R21, [R1+0x2268] ;  /* 0x0022680001157983 */ /* 0x000ee20000300800 */
[----:B------:R-:W-:Y:S01]  /*6c2e0*/  STL [R1+0x2290], R10 ;  /* 0x0022900a01007387 */ /* 0x000fe20000100800 */
[----:B------:R-:W-:Y:S01]  /*6c2f0*/  IMAD.X R12, R12, 0x1, R2, P2 ;  /* 0x000000010c0c7824 */ /* 0x000fe200010e0602 */
[----:B-1----:R-:W-:Y:S01]  /*6c300*/  MOV R4, R16 ;  /* 0x0000001000047202 */ /* 0x002fe20000000f00 */
[----:B------:R-:W-:-:S03]  /*6c310*/  IMAD.MOV.U32 R5, RZ, RZ, R17 ;  /* 0x000000ffff057224 */ /* 0x000fc600078e0011 */
[----:B------:R1:W-:Y:S04]  /*6c320*/  STL [R1+0x2294], R12 ;  /* 0x0022940c01007387 */ /* 0x0003e80000100800 */
[----:B------:R1:W-:Y:S01]  /*6c330*/  LDGSTS.E [R3+0x8c00], [R4.64], P1 ;  /* 0x08c0000004037fae */ /* 0x0003e20008921844 */
[----:B------:R-:W3:Y:S02]  /*6c340*/  LDL.LU R18, [R1+0x226c] ;  /* 0x00226c0001127983 */ /* 0x000ee40000300800 */
[----:B-1----:R-:W-:Y:S02]  /*6c350*/  IMAD.MOV.U32 R4, RZ, RZ, R6 ;  /* 0x000000ffff047224 */ /* 0x002fe400078e0006 */
[----:B------:R-:W-:Y:S01]  /*6c360*/  IMAD.MOV.U32 R5, RZ, RZ, R15 ;  /* 0x000000ffff057224 */ /* 0x000fe200078e000f */
[----:B------:R-:W3:Y:S01]  /*6c370*/  LDL.LU R6, [R1+0x2260] ;  /* 0x0022600001067983 */ /* 0x000ee20000300800 */
[----:B------:R-:W3:Y:S03]  /*6c380*/  LDL.LU R19, [R1+0x2264] ;  /* 0x0022640001137983 */ /* 0x000ee60000300800 */
[----:B------:R1:W-:Y:S02]  /*6c390*/  LDGSTS.E [R3+0x9400], [R4.64], P1 ;  /* 0x0940000004037fae */ /* 0x0003e40008921844 */
[----:B-1----:R-:W-:-:S02]  /*6c3a0*/  IMAD.MOV.U32 R5, RZ, RZ, R12 ;  /* 0x000000ffff057224 */ /* 0x002fc400078e000c */
[----:B------:R-:W-:-:S05]  /*6c3b0*/  IMAD.MOV.U32 R4, RZ, RZ, R7 ;  /* 0x000000ffff047224 */ /* 0x000fca00078e0007 */
[----:B------:R1:W-:Y:S01]  /*6c3c0*/  LDGSTS.E [R3+0x9c00], [R4.64], P1 ;  /* 0x09c0000004037fae */ /* 0x0003e20008921844 */
[----:B--2---:R-:W-:Y:S01]  /*6c3d0*/  IMAD.X R13, R13, 0x1, R2, P0 ;  /* 0x000000010d0d7824 */ /* 0x004fe200000e0602 */
[----:B----4-:R-:W-:-:S05]  /*6c3e0*/  IADD3 R8, P2, R8, R55, RZ ;  /* 0x0000003708087210 */ /* 0x010fca0007f5e0ff */
[----:B------:R-:W-:Y:S01]  /*6c3f0*/  STL [R1+0x228c], R8 ;  /* 0x00228c0801007387 */ /* 0x000fe20000100800 */
[----:B------:R2:W-:Y:S02]  /*6c400*/  STL [R1+0x2288], R13 ;  /* 0x0022880d01007387 */ /* 0x0005e40000100800 */
[----:B------:R-:W4:Y:S02]  /*6c410*/  LDL.LU R12, [R1+0x2258] ;  /* 0x00225800010c7983 */ /* 0x000f240000300800 */
[----:B------:R-:W4:Y:S01]  /*6c420*/  LDL.LU R7, [R1+0x225c] ;  /* 0x00225c0001077983 */ /* 0x000f220000300800 */
[----:B------:R-:W4:Y:S01]  /*6c430*/  LDL.LU R15, [R1+0x2250] ;  /* 0x00225000010f7983 */ /* 0x000f220000300800 */
[----:B------:R-:W4:Y:S01]  /*6c440*/  LDL.LU R17, [R1+0x2254] ;  /* 0x0022540001117983 */ /* 0x000f220000300800 */
[----:B---3--:R-:W-:Y:S01]  /*6c450*/  IADD3 R9, P0, R9, R55, RZ ;  /* 0x0000003709097210 */ /* 0x008fe20007f1e0ff */
[----:B-1----:R-:W-:-:S04]  /*6c460*/  IMAD.MOV.U32 R5, RZ, RZ, R13 ;  /* 0x000000ffff057224 */ /* 0x002fc800078e000d */
[----:B------:R-:W-:Y:S01]  /*6c470*/  STL [R1+0x2280], R9 ;  /* 0x0022800901007387 */ /* 0x000fe20000100800 */
[----:B------:R-:W-:-:S05]  /*6c480*/  IMAD.X R14, R14, 0x1, R2, P2 ;  /* 0x000000010e0e7824 */ /* 0x000fca00010e0602 */
[----:B------:R1:W-:Y:S01]  /*6c490*/  STL [R1+0x2284], R14 ;  /* 0x0022840e01007387 */ /* 0x0003e20000100800 */
[----:B--2---:R-:W2:Y:S02]  /*6c4a0*/  LDL.LU R13, [R1+0x224c] ;  /* 0x00224c00010d7983 */ /* 0x004ea40000300800 */
[----:B------:R-:W-:Y:S02]  /*6c4b0*/  IMAD.MOV.U32 R4, RZ, RZ, R10 ;  /* 0x000000ffff047224 */ /* 0x000fe400078e000a */
[----:B------:R-:W3:Y:S04]  /*6c4c0*/  LDL.LU R10, [R1+0x2240] ;  /* 0x00224000010a7983 */ /* 0x000ee80000300800 */
[----:B------:R1:W-:Y:S01]  /*6c4d0*/  LDGSTS.E [R3+0xa400], [R4.64], P1 ;  /* 0x0a40000004037fae */ /* 0x0003e20008921844 */
[----:B------:R-:W-:Y:S01]  /*6c4e0*/  IADD3 R22, P2, R22, R55, RZ ;  /* 0x0000003716167210 */ /* 0x000fe20007f5e0ff */
[----:B------:R-:W3:Y:S02]  /*6c4f0*/  LDL.LU R16, [R1+0x2248] ;  /* 0x0022480001107983 */ /* 0x000ee40000300800 */
[----:B-1----:R-:W-:-:S02]  /*6c500*/  IMAD.MOV.U32 R4, RZ, RZ, R8 ;  /* 0x000000ffff047224 */ /* 0x002fc400078e0008 */
[----:B------:R-:W-:Y:S02]  /*6c510*/  IMAD.MOV.U32 R5, RZ, RZ, R14 ;  /* 0x000000ffff057224 */ /* 0x000fe400078e000e */
[----:B------:R-:W-:-:S03]  /*6c520*/  IMAD.X R11, R11, 0x1, R2, P0 ;  /* 0x000000010b0b7824 */ /* 0x000fc600000e0602 */
[----:B------:R1:W-:Y:S01]  /*6c530*/  LDGSTS.E [R3+0xac00], [R4.64], P1 ;  /* 0x0ac0000004037fae */ /* 0x0003e20008921844 */
[----:B------:R-:W-:Y:S02]  /*6c540*/  IADD3 R20, P0, R20, R55, RZ ;  /* 0x0000003714147210 */ /* 0x000fe40007f1e0ff */
[----:B------:R-:W-:Y:S01]  /*6c550*/  IADD3.X R23, R23, R2, RZ, P2, !PT ;  /* 0x0000000217177210 */ /* 0x000fe200017fe4ff */
[----:B-1----:R-:W-:Y:S02]  /*6c560*/  IMAD.MOV.U32 R4, RZ, RZ, R9 ;  /* 0x000000ffff047224 */ /* 0x002fe400078e0009 */
[----:B------:R-:W-:Y:S02]  /*6c570*/  IMAD.MOV.U32 R5, RZ, RZ, R11 ;  /* 0x000000ffff057224 */ /* 0x000fe400078e000b */
[----:B------:R-:W-:-:S03]  /*6c580*/  IMAD.X R21, R21, 0x1, R2, P0 ;  /* 0x0000000115157824 */ /* 0x000fc600000e0602 */
[----:B------:R1:W-:Y:S04]  /*6c590*/  LDGSTS.E [R3+0xb400], [R4.64], P1 ;  /* 0x0b40000004037fae */ /* 0x0003e80008921844 */
[----:B------:R-:W-:Y:S01]  /*6c5a0*/  STL [R1+0x227c], R22 ;  /* 0x00227c1601007387 */ /* 0x000fe20000100800 */
[----:B------:R1:W-:Y:S02]  /*6c5b0*/  STL [R1+0x2278], R11 ;  /* 0x0022780b01007387 */ /* 0x0003e40000100800 */
[----:B------:R-:W3:Y:S02]  /*6c5c0*/  LDL.LU R8, [R1+0x223c] ;  /* 0x00223c0001087983 */ /* 0x000ee40000300800 */
[----:B------:R-:W3:Y:S01]  /*6c5d0*/  LDL.LU R14, [R1+0x2244] ;  /* 0x00224400010e7983 */ /* 0x000ee20000300800 */
[----:B------:R-:W-:Y:S01]  /*6c5e0*/  IADD3 R18, P2, R18, R55, RZ ;  /* 0x0000003712127210 */ /* 0x000fe20007f5e0ff */
[----:B-1----:R-:W-:-:S02]  /*6c5f0*/  IMAD.MOV.U32 R4, RZ, RZ, R22 ;  /* 0x000000ffff047224 */ /* 0x002fc400078e0016 */
[----:B------:R-:W-:-:S05]  /*6c600*/  IMAD.MOV.U32 R5, RZ, RZ, R23 ;  /* 0x000000ffff057224 */ /* 0x000fca00078e0017 */
[----:B------:R1:W-:Y:S01]  /*6c610*/  LDGSTS.E [R3+0xbc00], [R4.64], P1 ;  /* 0x0bc0000004037fae */ /* 0x0003e20008921844 */
[----:B------:R-:W-:Y:S01]  /*6c620*/  IADD3 R6, P0, R6, R55, RZ ;  /* 0x0000003706067210 */ /* 0x000fe20007f1e0ff */
[----:B------:R-:W-:Y:S02]  /*6c630*/  IMAD.X R19, R19, 0x1, R2, P2 ;  /* 0x0000000113137824 */ /* 0x000fe400010e0602 */
[----:B------:R-:W-:Y:S01]  /*6c640*/  STL [R1+0x2270], R20 ;  /* 0x0022701401007387 */ /* 0x000fe20000100800 */
[----:B------:R-:W-:Y:S02]  /*6c650*/  STL [R1+0x2274], R23 ;  /* 0x0022741701007387 */ /* 0x000fe40000100800 */
[----:B------:R-:W3:Y:S02]  /*6c660*/  LDL.LU R11, [R1+0x2238] ;  /* 0x00223800010b7983 */ /* 0x000ee40000300800 */
[----:B------:R-:W3:Y:S02]  /*6c670*/  LDL.LU R9, [R1+0x2234] ;  /* 0x0022340001097983 */ /* 0x000ee40000300800 */
[----:B-1----:R-:W-:-:S02]  /*6c680*/  IMAD.MOV.U32 R4, RZ, RZ, R20 ;  /* 0x000000ffff047224 */ /* 0x002fc400078e0014 */
[----:B------:R-:W-:Y:S01]  /*6c690*/  IMAD.MOV.U32 R5, RZ, RZ, R21 ;  /* 0x000000ffff057224 */ /* 0x000fe200078e0015 */
[----:B------:R-:W-:Y:S04]  /*6c6a0*/  STL [R1+0x226c], R18 ;  /* 0x00226c1201007387 */ /* 0x000fe80000100800 */
[----:B------:R1:W-:Y:S01]  /*6c6b0*/  LDGSTS.E [R3+0xc400], [R4.64], P1 ;  /* 0x0c40000004037fae */ /* 0x0003e20008921844 */
[----:B------:R-:W-:Y:S02]  /*6c6c0*/  STL [R1+0x2268], R21 ;  /* 0x0022681501007387 */ /* 0x000fe40000100800 */
[----:B------:R1:W-:Y:S02]  /*6c6d0*/  STL [R1+0x2260], R6 ;  /* 0x0022600601007387 */ /* 0x0003e40000100800 */
[----:B------:R-:W-:Y:S02]  /*6c6e0*/  STL [R1+0x2264], R19 ;  /* 0x0022641301007387 */ /* 0x000fe40000100800 */
[----:B-1----:R-:W-:-:S02]  /*6c6f0*/  IMAD.MOV.U32 R4, RZ, RZ, R18 ;  /* 0x000000ffff047224 */ /* 0x002fc400078e0012 */
[----:B------:R-:W-:-:S05]  /*6c700*/  IMAD.MOV.U32 R5, RZ, RZ, R19 ;  /* 0x000000ffff057224 */ /* 0x000fca00078e0013 */
[----:B------:R1:W-:Y:S02]  /*6c710*/  LDGSTS.E [R3+0xcc00], [R4.64], P1 ;  /* 0x0cc0000004037fae */ /* 0x0003e40008921844 */
[----:B-1----:R-:W-:Y:S02]  /*6c720*/  IMAD.MOV.U32 R4, RZ, RZ, R6 ;  /* 0x000000ffff047224 */ /* 0x002fe400078e0006 */
[--C-:B----4-:R-:W-:Y:S01]  /*6c730*/  IMAD.X R12, R12, 0x1, R2.reuse, P0 ;  /* 0x000000010c0c7824 */ /* 0x110fe200000e0602 */
[-C--:B------:R-:W-:Y:S02]  /*6c740*/  IADD3 R7, P2, R7, R55.reuse, RZ ;  /* 0x0000003707077210 */ /* 0x080fe40007f5e0ff */
[-C--:B------:R-:W-:Y:S02]  /*6c750*/  IADD3 R15, P0, R15, R55.reuse, RZ ;  /* 0x000000370f0f7210 */ /* 0x080fe40007f1e0ff */
[----:B------:R-:W-:Y:S01]  /*6c760*/  MOV R5, R12 ;  /* 0x0000000c00057202 */ /* 0x000fe20000000f00 */
[----:B------:R-:W-:Y:S01]  /*6c770*/  IMAD.X R17, R17, 0x1, R2, P2 ;  /* 0x0000000111117824 */ /* 0x000fe200010e0602 */
[----:B------:R-:W-:Y:S01]  /*6c780*/  STL [R1+0x225c], R7 ;  /* 0x00225c0701007387 */ /* 0x000fe20000100800 */
[----:B------:R1:W-:Y:S02]  /*6c790*/  STL [R1+0x2258], R12 ;  /* 0x0022580c01007387 */ /* 0x0003e40000100800 */
[----:B------:R-:W4:Y:S02]  /*6c7a0*/  LDL.LU R6, [R1+0x2230] ;  /* 0x0022300001067983 */ /* 0x000f240000300800 */
[----:B------:R2:W-:Y:S01]  /*6c7b0*/  STL [R1+0x2250], R15 ;  /* 0x0022500f01007387 */ /* 0x0005e20000100800 */
[----:B------:R-:W-:Y:S04]  /*6c7c0*/  STL [R1+0x2254], R17 ;  /* 0x0022541101007387 */ /* 0x000fe80000100800 */
[----:B------:R1:W-:Y:S04]  /*6c7d0*/  LDGSTS.E [R3+0xd400], [R4.64], P1 ;  /* 0x0d40000004037fae */ /* 0x0003e80008921844 */
[----:B-1----:R-:W4:Y:S01]  /*6c7e0*/  LDL.LU R12, [R1+0x222c] ;  /* 0x00222c00010c7983 */ /* 0x002f220000300800 */
[----:B------:R-:W-:Y:S01]  /*6c7f0*/  IMAD.MOV.U32 R4, RZ, RZ, R7 ;  /* 0x000000ffff047224 */ /* 0x000fe200078e0007 */
[----:B--2---:R-:W-:-:S05]  /*6c800*/  IADD3 R13, P2, R13, R55, RZ ;  /* 0x000000370d0d7210 */ /* 0x004fca0007f5e0ff */
[----:B------:R-:W-:Y:S01]  /*6c810*/  STL [R1+0x224c], R13 ;  /* 0x00224c0d01007387 */ /* 0x000fe20000100800 */
[----:B------:R-:W2:Y:S02]  /*6c820*/  LDL.LU R7, [R1+0x2228] ;  /* 0x0022280001077983 */ /* 0x000ea40000300800 */
[----:B---3--:R-:W-:Y:S01]  /*6c830*/  IMAD.X R16, R16, 0x1, R2, P0 ;  /* 0x0000000110107824 */ /* 0x008fe200000e0602 */
[----:B------:R-:W-:-:S04]  /*6c840*/  IADD3 R10, P3, R10, R55, RZ ;  /* 0x000000370a0a7210 */ /* 0x000fc80007f7e0ff */
[----:B------:R-:W-:Y:S01]  /*6c850*/  STL [R1+0x2248], R16 ;  /* 0x0022481001007387 */ /* 0x000fe20000100800 */
[----:B------:R-:W-:Y:S02]  /*6c860*/  STL [R1+0x2240], R10 ;  /* 0x0022400a01007387 */ /* 0x000fe40000100800 */
[----:B------:R-:W-:Y:S02]  /*6c870*/  IMAD.MOV.U32 R239, RZ, RZ, R113 ;  /* 0x000000ffffef7224 */ /* 0x000fe400078e0071 */
[----:B------:R-:W-:Y:S02]  /*6c880*/  IMAD.MOV.U32 R238, RZ, RZ, R114 ;  /* 0x000000ffffee7224 */ /* 0x000fe400078e0072 */
[----:B------:R-:W-:Y:S02]  /*6c890*/  IMAD.MOV.U32 R5, RZ, RZ, R17 ;  /* 0x000000ffff057224 */ /* 0x000fe400078e0011 */
[----:B------:R-:W-:Y:S02]  /*6c8a0*/  IMAD.MOV.U32 R237, RZ, RZ, R115 ;  /* 0x000000ffffed7224 */ /* 0x000fe400078e0073 */
[----:B------:R-:W-:-:S02]  /*6c8b0*/  IMAD.MOV.U32 R236, RZ, RZ, R116 ;  /* 0x000000ffffec7224 */ /* 0x000fc400078e0074 */
[----:B------:R-:W-:Y:S02]  /*6c8c0*/  IMAD.MOV.U32 R235, RZ, RZ, R117 ;  /* 0x000000ffffeb7224 */ /* 0x000fe400078e0075 */
[----:B------:R-:W-:Y:S01]  /*6c8d0*/  IMAD.MOV.U32 R234, RZ, RZ, R118 ;  /* 0x000000ffffea7224 */ /* 0x000fe200078e0076 */
[----:B------:R1:W-:Y:S01]  /*6c8e0*/  LDGSTS.E [R3+0xdc00], [R4.64], P1 ;  /* 0x0dc0000004037fae */ /* 0x0003e20008921844 */
[----:B------:R-:W-:Y:S01]  /*6c8f0*/  IADD3 R8, P0, R8, R55, RZ ;  /* 0x0000003708087210 */ /* 0x000fe20007f1e0ff */
[----:B------:R-:W-:-:S04]  /*6c900*/  IMAD.X R14, R14, 0x1, R2, P2 ;  /* 0x000000010e0e7824 */ /* 0x000fc800010e0602 */
[----:B------:R-:W-:Y:S01]  /*6c910*/  STL [R1+0x223c], R8 ;  /* 0x00223c0801007387 */ /* 0x000fe20000100800 */
[----:B------:R3:W-:Y:S02]  /*6c920*/  STL [R1+0x2244], R14 ;  /* 0x0022440e01007387 */ /* 0x0007e40000100800 */
[--C-:B------:R-:W-:Y:S02]  /*6c930*/  IMAD.X R11, R11, 0x1, R2.reuse, P3 ;  /* 0x000000010b0b7824 */ /* 0x100fe400018e0602 */
[----:B------:R-:W-:-:S03]  /*6c940*/  IMAD.X R9, R9, 0x1, R2, P0 ;  /* 0x0000000109097824 */ /* 0x000fc600000e0602 */
[----:B------:R-:W-:Y:S02]  /*6c950*/  STL [R1+0x2238], R11 ;  /* 0x0022380b01007387 */ /* 0x000fe40000100800 */
[----:B------:R3:W-:Y:S02]  /*6c960*/  STL [R1+0x2234], R9 ;  /* 0x0022340901007387 */ /* 0x0007e40000100800 */
[----:B------:R-:W-:Y:S02]  /*6c970*/  IMAD.MOV.U32 R233, RZ, RZ, R119 ;  /* 0x000000ffffe97224 */ /* 0x000fe400078e0077 */
[----:B-1----:R-:W-:Y:S02]  /*6c980*/  IMAD.MOV.U32 R4, RZ, RZ, R15 ;  /* 0x000000ffff047224 */ /* 0x002fe400078e000f */
[----:B------:R-:W-:Y:S02]  /*6c990*/  IMAD.MOV.U32 R5, RZ, RZ, R16 ;  /* 0x000000ffff057224 */ /* 0x000fe400078e0010 */
[----:B------:R-:W-:-:S02]  /*6c9a0*/  IMAD.MOV.U32 R232, RZ, RZ, R120 ;  /* 0x000000ffffe87224 */ /* 0x000fc400078e0078 */
[----:B------:R-:W-:Y:S02]  /*6c9b0*/  IMAD.MOV.U32 R67, RZ, RZ, R121 ;  /* 0x000000ffff437224 */ /* 0x000fe400078e0079 */
[----:B------:R-:W-:Y:S02]  /*6c9c0*/  IMAD.MOV.U32 R66, RZ, RZ, R122 ;  /* 0x000000ffff427224 */ /* 0x000fe400078e007a */
[----:B------:R-:W-:Y:S01]  /*6c9d0*/  IMAD.MOV.U32 R65, RZ, RZ, R123 ;  /* 0x000000ffff417224 */ /* 0x000fe200078e007b */
[----:B------:R1:W-:Y:S01]  /*6c9e0*/  LDGSTS.E [R3+0xe400], [R4.64], P1 ;  /* 0x0e40000004037fae */ /* 0x0003e20008921844 */
[----:B------:R-:W-:Y:S02]  /*6c9f0*/  IMAD.MOV.U32 R64, RZ, RZ, R124 ;  /* 0x000000ffff407224 */ /* 0x000fe400078e007c */
[----:B------:R-:W-:Y:S01]  /*6ca00*/  IMAD.MOV.U32 R63, RZ, RZ, R125 ;  /* 0x000000ffff3f7224 */ /* 0x000fe200078e007d */
[----:B------:R-:W-:Y:S01]  /*6ca10*/  MOV R62, R126 ;  /* 0x0000007e003e7202 */ /* 0x000fe20000000f00 */
[----:B------:R-:W-:-:S02]  /*6ca20*/  IMAD.MOV.U32 R61, RZ, RZ, R127 ;  /* 0x000000ffff3d7224 */ /* 0x000fc400078e007f */
[----:B------:R-:W-:Y:S02]  /*6ca30*/  IMAD.MOV.U32 R60, RZ, RZ, R128 ;  /* 0x000000ffff3c7224 */ /* 0x000fe400078e0080 */
[----:B-1----:R-:W-:Y:S02]  /*6ca40*/  IMAD.MOV.U32 R4, RZ, RZ, R13 ;  /* 0x000000ffff047224 */ /* 0x002fe400078e000d */
[----:B------:R-:W-:Y:S02]  /*6ca50*/  IMAD.MOV.U32 R5, RZ, RZ, R14 ;  /* 0x000000ffff057224 */ /* 0x000fe400078e000e */
[----:B------:R-:W-:Y:S02]  /*6ca60*/  IMAD.MOV.U32 R59, RZ, RZ, R129 ;  /* 0x000000ffff3b7224 */ /* 0x000fe400078e0081 */
[----:B------:R-:W-:Y:S01]  /*6ca70*/  IMAD.MOV.U32 R58, RZ, RZ, R130 ;  /* 0x000000ffff3a7224 */ /* 0x000fe200078e0082 */
[----:B------:R1:W-:Y:S01]  /*6ca80*/  LDGSTS.E [R3+0xec00], [R4.64], P1 ;  /* 0x0ec0000004037fae */ /* 0x0003e20008921844 */
[----:B------:R-:W-:-:S02]  /*6ca90*/  IMAD.MOV.U32 R57, RZ, RZ, R131 ;  /* 0x000000ffff397224 */ /* 0x000fc400078e0083 */
[----:B------:R-:W-:Y:S02]  /*6caa0*/  IMAD.MOV.U32 R56, RZ, RZ, R132 ;  /* 0x000000ffff387224 */ /* 0x000fe400078e0084 */
[----:B-1----:R-:W-:Y:S02]  /*6cab0*/  IMAD.MOV.U32 R4, RZ, RZ, R10 ;  /* 0x000000ffff047224 */ /* 0x002fe400078e000a */
[----:B------:R-:W-:-:S05]  /*6cac0*/  IMAD.MOV.U32 R5, RZ, RZ, R11 ;  /* 0x000000ffff057224 */ /* 0x000fca00078e000b */
[----:B------:R1:W-:Y:S01]  /*6cad0*/  LDGSTS.E [R3+0xf400], [R4.64], P1 ;  /* 0x0f40000004037fae */ /* 0x0003e20008921844 */
[----:B------:R-:W-:Y:S02]  /*6cae0*/  IMAD.MOV.U32 R53, RZ, RZ, R135 ;  /* 0x000000ffff357224 */ /* 0x000fe400078e0087 */
[----:B------:R-:W-:Y:S02]  /*6caf0*/  IMAD.MOV.U32 R52, RZ, RZ, R136 ;  /* 0x000000ffff347224 */ /* 0x000fe400078e0088 */
[----:B------:R-:W-:Y:S02]  /*6cb00*/  IMAD.MOV.U32 R15, RZ, RZ, R137 ;  /* 0x000000ffff0f7224 */ /* 0x000fe400078e0089 */
[----:B---3--:R-:W-:Y:S01]  /*6cb10*/  IMAD.MOV.U32 R14, RZ, RZ, R138 ;  /* 0x000000ffff0e7224 */ /* 0x008fe200078e008a */
[----:B-1----:R-:W-:Y:S01]  /*6cb20*/  MOV R5, R9 ;  /* 0x0000000900057202 */ /* 0x002fe20000000f00 */
        /* <DEDUP_REMOVED lines=10> */
[----:B------:R-:W-:Y:S01]  /*6cbd0*/  IMAD.MOV.U32 R44, RZ, RZ, R146 ;  /* 0x000000ffff2c7224 */ /* 0x000fe200078e0092 */
[----:B------:R-:W1:Y:S01]  /*6cbe0*/  S2R R13, SR_TID.X ;  /* 0x00000000000d7919 */ /* 0x000e620000002100 */
        /* <DEDUP_REMOVED lines=18> */
[----:B------:R3:W-:Y:S01]  /*6cd10*/  LDGSTS.E [R3+0xfc00], [R4.64], P1 ;  /* 0x0fc0000004037fae */ /* 0x0007e20008921844 */
[----:B------:R-:W-:Y:S02]  /*6cd20*/  IMAD.MOV.U32 R31, RZ, RZ, R165 ;  /* 0x000000ffff1f7224 */ /* 0x000fe400078e00a5 */
[----:B------:R-:W-:Y:S02]  /*6cd30*/  IMAD.MOV.U32 R30, RZ, RZ, R166 ;  /* 0x000000ffff1e7224 */ /* 0x000fe400078e00a6 */
[----:B------:R-:W-:Y:S01]  /*6cd40*/  IMAD.MOV.U32 R29, RZ, RZ, R167 ;  /* 0x000000ffff1d7224 */ /* 0x000fe200078e00a7 */
[----:B------:R-:W-:Y:S02]  /*6cd50*/  MOV R28, R168 ;  /* 0x000000a8001c7202 */ /* 0x000fe40000000f00 */
[----:B-1----:R-:W-:Y:S01]  /*6cd60*/  SHF.R.S32.HI R54, RZ, 0x6, R13 ;  /* 0x00000006ff367819 */ /* 0x002fe2000001140d */
[----:B------:R-:W-:-:S02]  /*6cd70*/  LOP3.LUT R13, R13, 0x3f, RZ, 0xc0, !PT ;  /* 0x0000003f0d0d7812 */ /* 0x000fc400078ec0ff */
[----:B------:R-:W-:Y:S02]  /*6cd80*/  IMAD.MOV.U32 R27, RZ, RZ, R169 ;  /* 0x000000ffff1b7224 */ /* 0x000fe400078e00a9 */
[----:B------:R-:W-:Y:S01]  /*6cd90*/  IMAD.MOV.U32 R26, RZ, RZ, R170 ;  /* 0x000000ffff1a7224 */ /* 0x000fe200078e00aa */
[----:B------:R-:W-:Y:S01]  /*6cda0*/  SGXT R54, R54, 0x1 ;  /* 0x000000013636781a */ /* 0x000fe20000000200 */
[----:B------:R1:W-:Y:S01]  /*6cdb0*/  LDGSTS.E [R3+0x10400], [R176.64], P1 ;  /* 0x10400000b0037fae */ /* 0x0003e20008921844 */
[----:B------:R-:W-:Y:S02]  /*6cdc0*/  IMAD.MOV.U32 R25, RZ, RZ, R171 ;  /* 0x000000ffff197224 */ /* 0x000fe400078e00ab */
[----:B---3--:R-:W-:Y:S02]  /*6cdd0*/  IMAD.SHL.U32 R4, R13, 0x4, RZ ;  /* 0x000000040d047824 */ /* 0x008fe400078e00ff */
[----:B------:R3:W-:Y:S02]  /*6cde0*/  LDGSTS.E [R3+0x10c00], [R238.64], P1 ;  /* 0x10c00000ee037fae */ /* 0x0007e40008921844 */
[----:B------:R-:W-:Y:S01]  /*6cdf0*/  IMAD.MOV.U32 R24, RZ, RZ, R172 ;  /* 0x000000ffff187224 */ /* 0x000fe200078e00ac */
[----:B------:R3:W-:Y:S01]  /*6ce00*/  LDGSTS.E [R3+0x11400], [R236.64], P1 ;  /* 0x11400000ec037fae */ /* 0x0007e20008921844 */
[----:B------:R3:W-:Y:S01]  /*6ce10*/  LDGSTS.E [R3+0x11c00], [R234.64], P1 ;  /* 0x11c00000ea037fae */ /* 0x0007e20008921844 */
[----:B------:R-:W-:Y:S01]  /*6ce20*/  LOP3.LUT R4, R4, 0x110, R54, 0x78, !PT ;  /* 0x0000011004047812 */ /* 0x000fe200078e7836 */
[----:B------:R-:W-:Y:S01]  /*6ce30*/  IMAD.MOV.U32 R23, RZ, RZ, R173 ;  /* 0x000000ffff177224 */ /* 0x000fe200078e00ad */
[----:B------:R3:W-:Y:S01]  /*6ce40*/  LDGSTS.E [R3+0x12400], [R232.64], P1 ;  /* 0x12400000e8037fae */ /* 0x0007e20008921844 */
[----:B------:R-:W-:Y:S01]  /*6ce50*/  IMAD.MOV.U32 R22, RZ, RZ, R174 ;  /* 0x000000ffff167224 */ /* 0x000fe200078e00ae */
[----:B------:R-:W-:Y:S01]  /*6ce60*/  LOP3.LUT R4, R4, 0x60, RZ, 0x3c, !PT ;  /* 0x0000006004047812 */ /* 0x000fe200078e3cff */
[----:B------:R3:W-:Y:S01]  /*6ce70*/  LDGSTS.E [R3+0x12c00], [R66.64], P1 ;  /* 0x12c0000042037fae */ /* 0x0007e20008921844 */
[----:B------:R3:W-:Y:S01]  /*6ce80*/  LDGSTS.E [R3+0x13400], [R64.64], P1 ;  /* 0x1340000040037fae */ /* 0x0007e20008921844 */
[----:B------:R3:W-:Y:S02]  /*6ce90*/  LDGSTS.E [R3+0x13c00], [R62.64], P1 ;  /* 0x13c000003e037fae */ /* 0x0007e40008921844 */
[----:B------:R3:W-:Y:S01]  /*6cea0*/  LDGSTS.E [R3+0x14400], [R60.64], P1 ;  /* 0x144000003c037fae */ /* 0x0007e20008921844 */
[----:B----4-:R-:W-:-:S02]  /*6ceb0*/  IADD3 R6, P0, R6, R55, RZ ;  /* 0x0000003706067210 */ /* 0x010fc40007f1e0ff */
[----:B------:R-:W-:-:S03]  /*6cec0*/  IADD3 R12, P2, R12, R55, RZ ;  /* 0x000000370c0c7210 */ /* 0x000fc60007f5e0ff */
[----:B------:R-:W-:Y:S01]  /*6ced0*/  STL [R1+0x2230], R6 ;  /* 0x0022300601007387 */ /* 0x000fe20000100800 */
[----:B------:R4:W5:Y:S02]  /*6cee0*/  LDL.LU R113, [R1+0x2780] ;  /* 0x0027800001717983 */ /* 0x0009640000300800 */
[----:B------:R4:W5:Y:S02]  /*6cef0*/  LDL.LU R114, [R1+0x277c] ;  /* 0x00277c0001727983 */ /* 0x0009640000300800 */
[----:B------:R-:W-:Y:S01]  /*6cf00*/  IMAD R4, R175, 0x20000, R4 ;  /* 0x00020000af047824 */ /* 0x000fe200078e0204 */
[----:B------:R-:W-:Y:S04]  /*6cf10*/  STL [R1+0x222c], R12 ;  /* 0x00222c0c01007387 */ /* 0x000fe80000100800 */
        /* <DEDUP_REMOVED lines=14> */
[----:B--2---:R-:W-:Y:S01]  /*6d000*/  IMAD.X R7, R7, 0x1, R2, P0 ;  /* 0x0000000107077824 */ /* 0x004fe200000e0602 */
[----:B------:R3:W-:Y:S04]  /*6d010*/  LDGSTS.E [R3+0x1bc00], [R36.64], P1 ;  /* 0x1bc0000024037fae */ /* 0x0007e80008921844 */
[----:B------:R3:W-:Y:S04]  /*6d020*/  LDGSTS.E [R3+0x1c400], [R34.64], P1 ;  /* 0x1c40000022037fae */ /* 0x0007e80008921844 */
[----:B------:R-:W-:Y:S01]  /*6d030*/  STL [R1+0x2228], R7 ;  /* 0x0022280701007387 */ /* 0x000fe20000100800 */
[----:B------:R1:W-:Y:S02]  /*6d040*/  STL.64 [R1+0x19a0], R176 ;  /* 0x0019a0b001007387 */ /* 0x0003e40000100a00 */
[----:B------:R4:W5:Y:S02]  /*6d050*/  LDL.LU R115, [R1+0x2778] ;  /* 0x0027780001737983 */ /* 0x0009640000300800 */
[----:B------:R4:W5:Y:S01]  /*6d060*/  LDL.LU R116, [R1+0x2774] ;  /* 0x0027740001747983 */ /* 0x0009620000300800 */
[----:B------:R-:W-:Y:S01]  /*6d070*/  STL.64 [R1+0x19a8], R238 ;  /* 0x0019a8ee01007387 */ /* 0x000fe20000100a00 */
[----:B------:R4:W5:Y:S02]  /*6d080*/  LDL.LU R117, [R1+0x2770] ;  /* 0x0027700001757983 */ /* 0x0009640000300800 */
[----:B------:R4:W5:Y:S02]  /*6d090*/  LDL.LU R118, [R1+0x276c] ;  /* 0x00276c0001767983 */ /* 0x0009640000300800 */
[----:B------:R4:W5:Y:S01]  /*6d0a0*/  LDL.LU R119, [R1+0x2768] ;  /* 0x0027680001777983 */ /* 0x0009620000300800 */
[----:B------:R4:W5:Y:S01]  /*6d0b0*/  LDL.LU R120, [R1+0x2764] ;  /* 0x0027640001787983 */ /* 0x0009620000300800 */
        /* <DEDUP_REMOVED lines=29> */
[----:B------:R2:W-:Y:S02]  /*6d290*/  STL.64 [R1+0x1b40], R8 ;  /* 0x001b400801007387 */ /* 0x0005e40000100a00 */
        /* <DEDUP_REMOVED lines=52> */
[----:B------:R-:W-:Y:S01]  /*6d5e0*/  STL.64 [R1+0x1ab0], R26 ;  /* 0x001ab01a01007387 */ /* 0x000fe20000100a00 */
[----:B-1----:R4:W5:Y:S01]  /*6d5f0*/  LDL.LU.64 R176, [R1+0x2680] ;  /* 0x0026800001b07983 */ /* 0x0029620000300a00 */
[----:B------:R-:W-:Y:S02]  /*6d600*/  STL.64 [R1+0x1aa8], R24 ;  /* 0x001aa81801007387 */ /* 0x000fe40000100a00 */
[----:B------:R-:W-:Y:S02]  /*6d610*/  STL.64 [R1+0x1aa0], R22 ;  /* 0x001aa01601007387 */ /* 0x000fe40000100a00 */
[----:B--2---:R-:W2:Y:S01]  /*6d620*/  LDL.LU R8, [R1+0x2224] ;  /* 0x0022240001087983 */ /* 0x004ea20000300800 */
[----:B------:R-:W3:Y:S01]  /*6d630*/  LDL.LU R14, [R1+0x2220] ;  /* 0x00222000010e7983 */ /* 0x000ee20000300800 */
[----:B------:R-:W4:Y:S02]  /*6d640*/  LDL.LU R20, [R1+0x221c] ;  /* 0x00221c0001147983 */ /* 0x000f240000300800 */
[----:B------:R-:W4:Y:S02]  /*6d650*/  LDL.LU R16, [R1+0x2218] ;  /* 0x0022180001107983 */ /* 0x000f240000300800 */
[----:B------:R-:W4:Y:S01]  /*6d660*/  LDL.LU R10, [R1+0x2214] ;  /* 0x00221400010a7983 */ /* 0x000f220000300800 */
[----:B------:R-:W4:Y:S01]  /*6d670*/  LDL.LU R21, [R1+0x2210] ;  /* 0x0022100001157983 */ /* 0x000f220000300800 */
[----:B------:R-:W4:Y:S02]  /*6d680*/  LDL.LU R5, [R1+0x220c] ;  /* 0x00220c0001057983 */ /* 0x000f240000300800 */
[----:B------:R-:W4:Y:S01]  /*6d690*/  LDL.LU R15, [R1+0x2208] ;  /* 0x00220800010f7983 */ /* 0x000f220000300800 */
[----:B------:R1:W-:Y:S01]  /*6d6a0*/  LDGSTS.E [R3+0x1cc00], [R32.64], P1 ;  /* 0x1cc0000020037fae */ /* 0x0003e20008921844 */
[----:B------:R1:W-:Y:S02]  /*6d6b0*/  LDGSTS.E [R3+0x1d400], [R18.64], P1 ;  /* 0x1d40000012037fae */ /* 0x0003e40008921844 */
[----:B------:R2:W-:Y:S02]  /*6d6c0*/  LDGSTS.E [R3+0x1dc00], [R30.64], P1 ;  /* 0x1dc000001e037fae */ /* 0x0005e40008921844 */
[----:B------:R2:W-:Y:S01]  /*6d6d0*/  LDGSTS.E [R3+0x1e400], [R28.64], P1 ;  /* 0x1e4000001c037fae */ /* 0x0005e20008921844 */
[----:B------:R2:W-:Y:S01]  /*6d6e0*/  LDGSTS.E [R3+0x1ec00], [R26.64], P1 ;  /* 0x1ec000001a037fae */ /* 0x0005e20008921844 */
[----:B------:R2:W-:Y:S02]  /*6d6f0*/  LDGSTS.E [R3+0x1f400], [R24.64], P1 ;  /* 0x1f40000018037fae */ /* 0x0005e40008921844 */
[----:B------:R2:W-:Y:S02]  /*6d700*/  LDGSTS.E [R3+0x1fc00], [R22.64], P1 ;  /* 0x1fc0000016037fae */ /* 0x0005e40008921844 */
[----:B------:R1:W-:Y:S02]  /*6d710*/  LDGSTS.E [R4+0x600], [R6.64], P1 ;  /* 0x0060000006047fae */ /* 0x0003e40008921844 */
[----:B-1----:R-:W4:Y:S01]  /*6d720*/  LDL.LU R18, [R1+0x2200] ;  /* 0x0022000001127983 */ /* 0x002f220000300800 */
[----:B------:R-:W4:Y:S02]  /*6d730*/  LDL.LU R13, [R1+0x2204] ;  /* 0x00220400010d7983 */ /* 0x000f240000300800 */
[----:B------:R-:W4:Y:S02]  /*6d740*/  LDL.LU R11, [R1+0x21fc] ;  /* 0x0021fc00010b7983 */ /* 0x000f240000300800 */
[----:B------:R-:W4:Y:S01]  /*6d750*/  LDL.LU R19, [R1+0x21f8] ;  /* 0x0021f80001137983 */ /* 0x000f220000300800 */
[----:B------:R-:W4:Y:S01]  /*6d760*/  LDL.LU R17, [R1+0x21f4] ;  /* 0x0021f40001117983 */ /* 0x000f220000300800 */
[----:B------:R-:W-:Y:S01]  /*6d770*/  IMAD.MOV.U32 R6, RZ, RZ, R12 ;  /* 0x000000ffff067224 */ /* 0x000fe200078e000c */
[-C--:B--2---:R-:W-:Y:S01]  /*6d780*/  IADD3 R8, P0, R8, R55.reuse, RZ ;  /* 0x0000003708087210 */ /* 0x084fe20007f1e0ff */
[----:B---3--:R-:W-:Y:S01]  /*6d790*/  IMAD.X R14, R14, 0x1, R2, P2 ;  /* 0x000000010e0e7824 */ /* 0x008fe200010e0602 */
[----:B----4-:R-:W-:-:S03]  /*6d7a0*/  IADD3 R20, P2, R20, R55, RZ ;  /* 0x0000003714147210 */ /* 0x010fc60007f5e0ff */
[----:B------:R-:W-:Y:S01]  /*6d7b0*/  STL [R1+0x2224], R8 ;  /* 0x0022240801007387 */ /* 0x000fe20000100800 */
[----:B------:R1:W-:Y:S02]  /*6d7c0*/  STL [R1+0x2220], R14 ;  /* 0x0022200e01007387 */ /* 0x0003e40000100800 */
[----:B------:R-:W2:Y:S02]  /*6d7d0*/  LDL.LU R9, [R1+0x21f0] ;  /* 0x0021f00001097983 */ /* 0x000ea40000300800 */
[----:B------:R-:W-:Y:S02]  /*6d7e0*/  IMAD.X R16, R16, 0x1, R2, P0 ;  /* 0x0000000110107824 */ /* 0x000fe400000e0602 */
[----:B------:R-:W-:Y:S01]  /*6d7f0*/  IMAD.MOV.U32 R7, RZ, RZ, R14 ;  /* 0x000000ffff077224 */ /* 0x000fe200078e000e */
[----:B------:R-:W-:Y:S02]  /*6d800*/  IADD3 R10, P0, R10, R55, RZ ;  /* 0x000000370a0a7210 */ /* 0x000fe40007f1e0ff */
[----:B------:R-:W-:-:S02]  /*6d810*/  IADD3.X R21, R21, R2, RZ, P2, !PT ;  /* 0x0000000215157210 */ /* 0x000fc400017fe4ff */
[----:B------:R3:W-:Y:S04]  /*6d820*/  LDGSTS.E [R4+0xe00], [R6.64], P1 ;  /* 0x00e0000006047fae */ /* 0x0007e80008921844 */
[----:B-1----:R-:W4:Y:S01]  /*6d830*/  LDL.LU R14, [R1+0x21e8] ;  /* 0x0021e800010e7983 */ /* 0x002f220000300800 */
[----:B------:R-:W-:Y:S02]  /*6d840*/  STL [R1+0x221c], R20 ;  /* 0x00221c1401007387 */ /* 0x000fe40000100800 */
[----:B------:R1:W-:Y:S02]  /*6d850*/  STL [R1+0x2218], R16 ;  /* 0x0022181001007387 */ /* 0x0003e40000100800 */
[----:B------:R-:W4:Y:S01]  /*6d860*/  LDL.LU R12, [R1+0x21ec] ;  /* 0x0021ec00010c7983 */ /* 0x000f220000300800 */
[----:B------:R-:W-:Y:S01]  /*6d870*/  IADD3 R5, P2, R5, R55, RZ ;  /* 0x0000003705057210 */ /* 0x000fe20007f5e0ff */
[----:B---3--:R-:W-:-:S02]  /*6d880*/  IMAD.MOV.U32 R6, RZ, RZ, R8 ;  /* 0x000000ffff067224 */ /* 0x008fc400078e0008 */
[----:B------:R-:W-:Y:S02]  /*6d890*/  IMAD.MOV.U32 R7, RZ, RZ, R16 ;  /* 0x000000ffff077224 */ /* 0x000fe400078e0010 */
[----:B-1----:R-:W2:Y:S01]  /*6d8a0*/  LDL.LU R16, [R1+0x21e4] ;  /* 0x0021e40001107983 */ /* 0x002ea20000300800 */
[----:B------:R-:W-:Y:S02]  /*6d8b0*/  STL [R1+0x2214], R10 ;  /* 0x0022140a01007387 */ /* 0x000fe40000100800 */
[----:B------:R-:W-:Y:S02]  /*6d8c0*/  STL [R1+0x2210], R21 ;  /* 0x0022101501007387 */ /* 0x000fe40000100800 */
[----:B------:R-:W2:Y:S01]  /*6d8d0*/  LDL.LU R8, [R1+0x21e0] ;  /* 0x0021e00001087983 */ /* 0x000ea20000300800 */
[----:B------:R1:W-:Y:S01]  /*6d8e0*/  LDGSTS.E [R4+0x1600], [R6.64], P1 ;  /* 0x0160000006047fae */ /* 0x0003e20008921844 */
[----:B------:R-:W-:-:S03]  /*6d8f0*/  IMAD.X R15, R15, 0x1, R2, P0 ;  /* 0x000000010f0f7824 */ /* 0x000fc600000e0602 */
[----:B------:R-:W2:Y:S01]  /*6d900*/  LDL.LU R3, [R1+0x21dc] ;  /* 0x0021dc0001037983 */ /* 0x000ea20000300800 */
[----:B------:R-:W-:Y:S03]  /*6d910*/  STL [R1+0x220c], R5 ;  /* 0x00220c0501007387 */ /* 0x000fe60000100800 */
[----:B------:R1:W-:Y:S02]  /*6d920*/  STL [R1+0x2208], R15 ;  /* 0x0022080f01007387 */ /* 0x0003e40000100800 */
[----:B-1----:R-:W-:Y:S02]  /*6d930*/  IMAD.MOV.U32 R6, RZ, RZ, R20 ;  /* 0x000000ffff067224 */ /* 0x002fe400078e0014 */
[----:B------:R-:W-:-:S05]  /*6d940*/  IMAD.MOV.U32 R7, RZ, RZ, R21 ;  /* 0x000000ffff077224 */ /* 0x000fca00078e0015 */
[----:B------:R1:W-:Y:S02]  /*6d950*/  LDGSTS.E [R4+0x1e00], [R6.64], P1 ;  /* 0x01e0000006047fae */ /* 0x0003e40008921844 */
[----:B-1----:R-:W-:Y:S02]  /*6d960*/  IMAD.MOV.U32 R7, RZ, RZ, R15 ;  /* 0x000000ffff077224 */ /* 0x002fe400078e000f */
[----:B------:R-:W2:Y:S01]  /*6d970*/  LDL.LU R15, [R1+0x21d8] ;  /* 0x0021d800010f7983 */ /* 0x000ea20000300800 */
[-C--:B------:R-:W-:Y:S01]  /*6d980*/  IADD3 R18, P0, R18, R55.reuse, RZ ;  /* 0x0000003712127210 */ /* 0x080fe20007f1e0ff */
[----:B------:R-:W-:Y:S02]  /*6d990*/  IMAD.X R13, R13, 0x1, R2, P2 ;  /* 0x000000010d0d7824 */ /* 0x000fe400010e0602 */
[----:B------:R-:W-:Y:S01]  /*6d9a0*/  IMAD.MOV.U32 R6, RZ, RZ, R10 ;  /* 0x000000ffff067224 */ /* 0x000fe200078e000a */
[----:B------:R-:W-:Y:S01]  /*6d9b0*/  IADD3 R11, P2, R11, R55, RZ ;  /* 0x000000370b0b7210 */ /* 0x000fe20007f5e0ff */
[----:B------:R-:W-:Y:S01]  /*6d9c0*/  STL [R1+0x2200], R18 ;  /* 0x0022001201007387 */ /* 0x000fe20000100800 */
[----:B------:R1:W-:Y:S03]  /*6d9d0*/  STL [R1+0x2204], R13 ;  /* 0x0022040d01007387 */ /* 0x0003e60000100800 */
[----:B------:R1:W-:Y:S01]  /*6d9e0*/  LDGSTS.E [R4+0x2600], [R6.64], P1 ;  /* 0x0260000006047fae */ /* 0x0003e20008921844 */
[----:B------:R-:W2:Y:S02]  /*6d9f0*/  LDL.LU R10, [R1+0x21d0] ;  /* 0x0021d000010a7983 */ /* 0x000ea40000300800 */
[----:B------:R-:W-:-:S02]  /*6da00*/  IMAD.X R19, R19, 0x1, R2, P0 ;  /* 0x0000000113137824 */ /* 0x000fc400000e0602 */
[----:B------:R-:W-:Y:S02]  /*6da10*/  IMAD.X R17, R17, 0x1, R2, P2 ;  /* 0x0000000111117824 */ /* 0x000fe400010e0602 */
[----:B-1----:R-:W-:Y:S02]  /*6da20*/  IMAD.MOV.U32 R6, RZ, RZ, R5 ;  /* 0x000000ffff067224 */ /* 0x002fe400078e0005 */
[----:B------:R-:W-:Y:S02]  /*6da30*/  IMAD.MOV.U32 R7, RZ, RZ, R13 ;  /* 0x000000ffff077224 */ /* 0x000fe400078e000d */
[----:B------:R-:W2:Y:S01]  /*6da40*/  LDL.LU R13, [R1+0x21d4] ;  /* 0x0021d400010d7983 */ /* 0x000ea20000300800 */
[----:B------:R-:W-:Y:S02]  /*6da50*/  STL [R1+0x21fc], R11 ;  /* 0x0021fc0b01007387 */ /* 0x000fe40000100800 */
[----:B------:R1:W-:Y:S01]  /*6da60*/  STL [R1+0x21f8], R19 ;  /* 0x0021f81301007387 */ /* 0x0003e20000100800 */
[----:B------:R1:W-:Y:S01]  /*6da70*/  LDGSTS.E [R4+0x2e00], [R6.64], P1 ;  /* 0x02e0000006047fae */ /* 0x0003e20008921844 */
[----:B------:R-:W2:Y:S02]  /*6da80*/  LDL.LU R5, [R1+0x21cc] ;  /* 0x0021cc0001057983 */ /* 0x000ea40000300800 */
[----:B------:R-:W2:Y:S02]  /*6da90*/  LDL.LU R21, [R1+0x21c8] ;  /* 0x0021c80001157983 */ /* 0x000ea40000300800 */
[----:B-1----:R-:W-:Y:S01]  /*6daa0*/  IMAD.MOV.U32 R6, RZ, RZ, R18 ;  /* 0x000000ffff067224 */ /* 0x002fe200078e0012 */
[----:B------:R-:W-:-:S05]  /*6dab0*/  MOV R7, R19 ;  /* 0x0000001300077202 */ /* 0x000fca0000000f00 */
[----:B------:R1:W-:Y:S02]  /*6dac0*/  LDGSTS.E [R4+0x3600], [R6.64], P1 ;  /* 0x0360000006047fae */ /* 0x0003e40008921844 */
[----:B-1----:R-:W-:Y:S02]  /*6dad0*/  IMAD.MOV.U32 R6, RZ, RZ, R11 ;  /* 0x000000ffff067224 */ /* 0x002fe400078e000b */
[----:B------:R-:W-:-:S05]  /*6dae0*/  IMAD.MOV.U32 R7, RZ, RZ, R17 ;  /* 0x000000ffff077224 */ /* 0x000fca00078e0011 */
[----:B------:R1:W-:Y:S01]  /*6daf0*/  LDGSTS.E [R4+0x3e00], [R6.64], P1 ;  /* 0x03e0000006047fae */ /* 0x0003e20008921844 */
[----:B--2---:R-:W-:-:S05]  /*6db00*/  IADD3 R9, P0, R9, R55, RZ ;  /* 0x0000003709097210 */ /* 0x004fca0007f1e0ff */
[----:B------:R-:W-:Y:S01]  /*6db10*/  STL [R1+0x21f0], R9 ;  /* 0x0021f00901007387 */ /* 0x000fe20000100800 */
[----:B------:R2:W-:Y:S02]  /*6db20*/  STL [R1+0x21f4], R17 ;  /* 0x0021f41101007387 */ /* 0x0005e40000100800 */
[----:B------:R-:W3:Y:S02]  /*6db30*/  LDL.LU R19, [R1+0x21c0] ;  /* 0x0021c00001137983 */ /* 0x000ee40000300800 */
[----:B----4-:R-:W-:Y:S01]  /*6db40*/  IMAD.X R14, R14, 0x1, R2, P0 ;  /* 0x000000010e0e7824 */ /* 0x010fe200000e0602 */
[----:B------:R-:W4:Y:S01]  /*6db50*/  LDL.LU R11, [R1+0x21c4] ;  /* 0x0021c400010b7983 */ /* 0x000f220000300800 */
[----:B------:R-:W-:Y:S01]  /*6db60*/  IADD3 R12, P2, R12, R55, RZ ;  /* 0x000000370c0c7210 */ /* 0x000fe20007f5e0ff */
[----:B-1----:R-:W-:-:S04]  /*6db70*/  IMAD.MOV.U32 R6, RZ, RZ, R9 ;  /* 0x000000ffff067224 */ /* 0x002fc800078e0009 */
[----:B------:R-:W-:Y:S01]  /*6db80*/  STL [R1+0x21ec], R12 ;  /* 0x0021ec0c01007387 */ /* 0x000fe20000100800 */
[----:B------:R1:W-:Y:S02]  /*6db90*/  STL [R1+0x21e8], R14 ;  /* 0x0021e80e01007387 */ /* 0x0003e40000100800 */
[----:B--2---:R-:W2:Y:S02]  /*6dba0*/  LDL.LU R17, [R1+0x21bc] ;  /* 0x0021bc0001117983 */ /* 0x004ea40000300800 */
[----:B------:R-:W2:Y:S02]  /*6dbb0*/  LDL.LU R20, [R1+0x21b8] ;  /* 0x0021b80001147983 */ /* 0x000ea40000300800 */
[----:B------:R-:W-:Y:S02]  /*6dbc0*/  IMAD.MOV.U32 R7, RZ, RZ, R14 ;  /* 0x000000ffff077224 */ /* 0x000fe400078e000e */
[----:B------:R-:W-:Y:S01]  /*6dbd0*/  IMAD.X R16, R16, 0x1, R2, P2 ;  /* 0x0000000110107824 */ /* 0x000fe200010e0602 */
[----:B------:R-:W-:-:S02]  /*6dbe0*/  IADD3 R8, P0, R8, R55, RZ ;  /* 0x0000003708087210 */ /* 0x000fc40007f1e0ff */
[----:B------:R1:W-:Y:S04]  /*6dbf0*/  LDGSTS.E [R4+0x4600], [R6.64], P1 ;  /* 0x0460000006047fae */ /* 0x0003e80008921844 */
[----:B------:R-:W-:Y:S01]  /*6dc00*/  STL [R1+0x21e0], R8 ;  /* 0x0021e00801007387 */ /* 0x000fe20000100800 */
[----:B------:R1:W-:Y:S02]  /*6dc10*/  STL [R1+0x21e4], R16 ;  /* 0x0021e41001007387 */ /* 0x0003e40000100800 */
[----:B------:R-:W2:Y:S02]  /*6dc20*/  LDL.LU R18, [R1+0x21b4] ;  /* 0x0021b40001127983 */ /* 0x000ea40000300800 */
[----:B------:R-:W2:Y:S01]  /*6dc30*/  LDL.LU R9, [R1+0x21b0] ;  /* 0x0021b00001097983 */ /* 0x000ea20000300800 */
[----:B------:R-:W-:Y:S01]  /*6dc40*/  IADD3 R3, P2, R3, R55, RZ ;  /* 0x0000003703037210 */ /* 0x000fe20007f5e0ff */
[----:B-1----:R-:W2:Y:S01]  /*6dc50*/  LDL.LU R14, [R1+0x21ac] ;  /* 0x0021ac00010e7983 */ /* 0x002ea20000300800 */
[----:B------:R-:W-:-:S02]  /*6dc60*/  IMAD.MOV.U32 R6, RZ, RZ, R12 ;  /* 0x000000ffff067224 */ /* 0x000fc400078e000c */
[----:B------:R-:W-:Y:S02]  /*6dc70*/  IMAD.MOV.U32 R7, RZ, RZ, R16 ;  /* 0x000000ffff077224 */ /* 0x000fe400078e0010 */
[----:B------:R-:W2:Y:S01]  /*6dc80*/  LDL.LU R16, [R1+0x21a8] ;  /* 0x0021a80001107983 */ /* 0x000ea20000300800 */
[----:B------:R-:W-:Y:S03]  /*6dc90*/  STL [R1+0x21dc], R3 ;  /* 0x0021dc0301007387 */ /* 0x000fe60000100800 */
[----:B------:R1:W-:Y:S01]  /*6dca0*/  LDGSTS.E [R4+0x4e00], [R6.64], P1 ;  /* 0x04e0000006047fae */ /* 0x0003e20008921844 */
[----:B------:R-:W-:-:S04]  /*6dcb0*/  IMAD.X R15, R15, 0x1, R2, P0 ;  /* 0x000000010f0f7824 */ /* 0x000fc800000e0602 */
[----:B-1----:R-:W-:Y:S01]  /*6dcc0*/  IMAD.MOV.U32 R7, RZ, RZ, R15 ;  /* 0x000000ffff077224 */ /* 0x002fe200078e000f */
[----:B------:R1:W-:Y:S01]  /*6dcd0*/  STL [R1+0x21d8], R15 ;  /* 0x0021d80f01007387 */ /* 0x0003e20000100800 */
[----:B------:R-:W2:Y:S03]  /*6dce0*/  LDL.LU R12, [R1+0x21a0] ;  /* 0x0021a000010c7983 */ /* 0x000ea60000300800 */
[----:B-1----:R-:W2:Y:S01]  /*6dcf0*/  LDL.LU R15, [R1+0x21a4] ;  /* 0x0021a400010f7983 */ /* 0x002ea20000300800 */
[----:B------:R-:W-:Y:S01]  /*6dd00*/  IMAD.MOV.U32 R6, RZ, RZ, R8 ;  /* 0x000000ffff067224 */ /* 0x000fe200078e0008 */
[----:B------:R-:W-:-:S04]  /*6dd10*/  IADD3 R10, P0, R10, R55, RZ ;  /* 0x000000370a0a7210 */ /* 0x000fc80007f1e0ff */
[----:B------:R1:W-:Y:S01]  /*6dd20*/  LDGSTS.E [R4+0x5600], [R6.64], P1 ;  /* 0x0560000006047fae */ /* 0x0003e20008921844 */
[--C-:B------:R-:W-:Y:S01]  /*6dd30*/  IMAD.X R13, R13, 0x1, R2.reuse, P2 ;  /* 0x000000010d0d7824 */ /* 0x100fe200010e0602 */
[----:B------:R-:W-:Y:S01]  /*6dd40*/  IADD3 R5, P2, R5, R55, RZ ;  /* 0x0000003705057210 */ /* 0x000fe20007f5e0ff */
[----:B------:R-:W-:Y:S01]  /*6dd50*/  IMAD.X R21, R21, 0x1, R2, P0 ;  /* 0x0000000115157824 */ /* 0x000fe200000e0602 */
[----:B-1----:R-:W-:Y:S01]  /*6dd60*/  MOV R6, R3 ;  /* 0x0000000300067202 */ /* 0x002fe20000000f00 */
[----:B------:R-:W-:Y:S01]  /*6dd70*/  IMAD.MOV.U32 R7, RZ, RZ, R13 ;  /* 0x000000ffff077224 */ /* 0x000fe200078e000d */
[----:B------:R-:W-:Y:S01]  /*6dd80*/  STL [R1+0x21d0], R10 ;  /* 0x0021d00a01007387 */ /* 0x000fe20000100800 */
[----:B------:R1:W-:Y:S02]  /*6dd90*/  STL [R1+0x21d4], R13 ;  /* 0x0021d40d01007387 */ /* 0x0003e40000100800 */
[----:B------:R-:W2:Y:S01]  /*6dda0*/  LDL.LU R8, [R1+0x219c] ;  /* 0x00219c0001087983 */ /* 0x000ea20000300800 */
[----:B------:R1:W-:Y:S04]  /*6ddb0*/  LDGSTS.E [R4+0x5e00], [R6.64], P1 ;  /* 0x05e0000006047fae */ /* 0x0003e80008921844 */
[----:B-1----:R-:W2:Y:S01]  /*6ddc0*/  LDL.LU R13, [R1+0x2198] ;  /* 0x00219800010d7983 */ /* 0x002ea20000300800 */
[----:B------:R-:W-:-:S02]  /*6ddd0*/  IMAD.MOV.U32 R6, RZ, RZ, R10 ;  /* 0x000000ffff067224 */ /* 0x000fc400078e000a */
[----:B------:R-:W-:Y:S01]  /*6dde0*/  IMAD.MOV.U32 R7, RZ, RZ, R21 ;  /* 0x000000ffff077224 */ /* 0x000fe200078e0015 */
[----:B------:R-:W-:Y:S01]  /*6ddf0*/  STL [R1+0x21cc], R5 ;  /* 0x0021cc0501007387 */ /* 0x000fe20000100800 */
[----:B------:R-:W-:Y:S02]  /*6de00*/  STL [R1+0x21c8], R21 ;  /* 0x0021c81501007387 */ /* 0x000fe40000100800 */
[----:B------:R-:W2:Y:S02]  /*6de10*/  LDL.LU R3, [R1+0x2190] ;  /* 0x0021900001037983 */ /* 0x000ea40000300800 */
[----:B------:R-:W2:Y:S01]  /*6de20*/  LDL.LU R10, [R1+0x2194] ;  /* 0x00219400010a7983 */ /* 0x000ea20000300800 */
[----:B------:R1:W-:Y:S02]  /*6de30*/  LDGSTS.E [R4+0x6600], [R6.64], P1 ;  /* 0x0660000006047fae */ /* 0x0003e40008921844 */
[----:B-1----:R-:W-:Y:S01]  /*6de40*/  IMAD.MOV.U32 R6, RZ, RZ, R5 ;  /* 0x000000ffff067224 */ /* 0x002fe200078e0005 */
[----:B---3--:R-:W-:Y:S01]  /*6de50*/  IADD3 R19, P0, R19, R55, RZ ;  /* 0x0000003713137210 */ /* 0x008fe20007f1e0ff */
[----:B----4-:R-:W-:-:S04]  /*6de60*/  IMAD.X R11, R11, 0x1, R2, P2 ;  /* 0x000000010b0b7824 */ /* 0x010fc800010e0602 */
[----:B------:R-:W-:Y:S01]  /*6de70*/  IMAD.MOV.U32 R7, RZ, RZ, R11 ;  /* 0x000000ffff077224 */ /* 0x000fe200078e000b */
[----:B------:R-:W-:Y:S01]  /*6de80*/  STL [R1+0x21c0], R19 ;  /* 0x0021c01301007387 */ /* 0x000fe20000100800 */
[----:B------:R1:W-:Y:S01]  /*6de90*/  STL [R1+0x21c4], R11 ;  /* 0x0021c40b01007387 */ /* 0x0003e20000100800 */
[----:B--2---:R-:W-:Y:S01]  /*6dea0*/  IADD3 R17, P2, R17, R55, RZ ;  /* 0x0000003711117210 */ /* 0x004fe20007f5e0ff */
[----:B------:R-:W-:Y:S01]  /*6deb0*/  IMAD.X R20, R20, 0x1, R2, P0 ;  /* 0x0000000114147824 */ /* 0x000fe200000e0602 */
[----:B------:R2:W-:Y:S04]  /*6dec0*/  LDGSTS.E [R4+0x6e00], [R6.64], P1 ;  /* 0x06e0000006047fae */ /* 0x0005e80008921844 */
[----:B-1----:R-:W3:Y:S01]  /*6ded0*/  LDL.LU R11, [R1+0x2188] ;  /* 0x00218800010b7983 */ /* 0x002ee20000300800 */
[----:B------:R-:W-:Y:S02]  /*6dee0*/  STL [R1+0x21bc], R17 ;  /* 0x0021bc1101007387 */ /* 0x000fe40000100800 */
[----:B------:R-:W-:Y:S02]  /*6def0*/  STL [R1+0x21b8], R20 ;  /* 0x0021b81401007387 */ /* 0x000fe40000100800 */
[----:B------:R-:W4:Y:S02]  /*6df00*/  LDL.LU R5, [R1+0x218c] ;  /* 0x00218c0001057983 */ /* 0x000f240000300800 */
[----:B--2---:R-:W-:-:S02]  /*6df10*/  IMAD.MOV.U32 R6, RZ, RZ, R19 ;  /* 0x000000ffff067224 */ /* 0x004fc400078e0013 */
[----:B------:R-:W-:Y:S01]  /*6df20*/  IMAD.MOV.U32 R7, RZ, RZ, R20 ;  /* 0x000000ffff077224 */ /* 0x000fe200078e0014 */
[-C--:B------:R-:W-:Y:S01]  /*6df30*/  IADD3 R9, P0, R9, R55.reuse, RZ ;  /* 0x0000003709097210 */ /* 0x080fe20007f1e0ff */
[--C-:B------:R-:W-:Y:S01]  /*6df40*/  IMAD.X R18, R18, 0x1, R2.reuse, P2 ;  /* 0x0000000112127824 */ /* 0x100fe200010e0602 */
[----:B------:R-:W-:Y:S02]  /*6df50*/  IADD3 R14, P2, R14, R55, RZ ;  /* 0x000000370e0e7210 */ /* 0x000fe40007f5e0ff */
[----:B------:R1:W-:Y:S04]  /*6df60*/  LDGSTS.E [R4+0x7600], [R6.64], P1 ;  /* 0x0760000006047fae */ /* 0x0003e80008921844 */
[----:B------:R2:W-:Y:S01]  /*6df70*/  STL [R1+0x21b0], R9 ;  /* 0x0021b00901007387 */ /* 0x0005e20000100800 */
[----:B------:R-:W-:-:S02]  /*6df80*/  IMAD.X R16, R16, 0x1, R2, P0 ;  /* 0x0000000110107824 */ /* 0x000fc400000e0602 */
[----:B------:R2:W-:Y:S01]  /*6df90*/  STL [R1+0x21b4], R18 ;  /* 0x0021b41201007387 */ /* 0x0005e20000100800 */
[----:B------:R-:W4:Y:S01]  /*6dfa0*/  LDL.LU R24, [R1+0x2180] ;  /* 0x0021800001187983 */ /* 0x000f220000300800 */
[----:B------:R-:W-:Y:S02]  /*6dfb0*/  STL [R1+0x21ac], R14 ;  /* 0x0021ac0e01007387 */ /* 0x000fe40000100800 */
[----:B-1----:R-:W-:Y:S02]  /*6dfc0*/  IMAD.MOV.U32 R6, RZ, RZ, R17 ;  /* 0x000000ffff067224 */ /* 0x002fe400078e0011 */
[----:B------:R-:W-:Y:S01]  /*6dfd0*/  IMAD.MOV.U32 R7, RZ, RZ, R18 ;  /* 0x000000ffff077224 */ /* 0x000fe200078e0012 */
[----:B------:R1:W-:Y:S04]  /*6dfe0*/  STL [R1+0x21a8], R16 ;  /* 0x0021a81001007387 */ /* 0x0003e80000100800 */
[----:B------:R1:W-:Y:S01]  /*6dff0*/  LDGSTS.E [R4+0x7e00], [R6.64], P1 ;  /* 0x07e0000006047fae */ /* 0x0003e20008921844 */
[----:B------:R-:W-:Y:S01]  /*6e000*/  IADD3 R12, P0, R12, R55, RZ ;  /* 0x000000370c0c7210 */ /* 0x000fe20007f1e0ff */
[----:B-1----:R-:W-:-:S02]  /*6e010*/  IMAD.MOV.U32 R6, RZ, RZ, R9 ;  /* 0x000000ffff067224 */ /* 0x002fc400078e0009 */
[----:B--2---:R-:W2:Y:S01]  /*6e020*/  LDL.LU R9, [R1+0x2184] ;  /* 0x0021840001097983 */ /* 0x004ea20000300800 */
[----:B------:R-:W-:-:S03]  /*6e030*/  IADD3.X R15, R15, R2, RZ, P2, !PT ;  /* 0x000000020f0f7210 */ /* 0x000fc600017fe4ff */
[----:B------:R-:W-:Y:S04]  /*6e040*/  STL [R1+0x21a0], R12 ;  /* 0x0021a00c01007387 */ /* 0x000fe80000100800 */
[----:B------:R1:W-:Y:S01]  /*6e050*/  STL [R1+0x21a4], R15 ;  /* 0x0021a40f01007387 */ /* 0x0003e20000100800 */
[----:B------:R-:W2:Y:S02]  /*6e060*/  LDL.LU R22, [R1+0x217c] ;  /* 0x00217c0001167983 */ /* 0x000ea40000300800 */
[----:B------:R-:W2:Y:S02]  /*6e070*/  LDL.LU R25, [R1+0x2178] ;  /* 0x0021780001197983 */ /* 0x000ea40000300800 */
[----:B------:R-:W-:-:S05]  /*6e080*/  IMAD.MOV.U32 R7, RZ, RZ, R16 ;  /* 0x000000ffff077224 */ /* 0x000fca00078e0010 */
[----:B------:R1:W-:Y:S01]  /*6e090*/  LDGSTS.E [R4+0x8600], [R6.64], P1 ;  /* 0x0860000006047fae */ /* 0x0003e20008921844 */
[----:B------:R-:W-:Y:S01]  /*6e0a0*/  IADD3 R8, P2, R8, R55, RZ ;  /* 0x0000003708087210 */ /* 0x000fe20007f5e0ff */
[----:B-1----:R-:W-:Y:S02]  /*6e0b0*/  IMAD.MOV.U32 R6, RZ, RZ, R14 ;  /* 0x000000ffff067224 */ /* 0x002fe400078e000e */
[----:B------:R-:W-:Y:S02]  /*6e0c0*/  IMAD.MOV.U32 R7, RZ, RZ, R15 ;  /* 0x000000ffff077224 */ /* 0x000fe400078e000f */
[----:B------:R-:W-:Y:S01]  /*6e0d0*/  STL [R1+0x219c], R8 ;  /* 0x00219c0801007387 */ /* 0x000fe20000100800 */
[----:B------:R-:W-:-:S03]  /*6e0e0*/  IMAD.X R13, R13, 0x1, R2, P0 ;  /* 0x000000010d0d7824 */ /* 0x000fc600000e0602 */
[----:B------:R1:W-:Y:S04]  /*6e0f0*/  LDGSTS.E [R4+0x8e00], [R6.64], P1 ;  /* 0x08e0000006047fae */ /* 0x0003e80008921844 */
[----:B------:R-:W-:Y:S01]  /*6e100*/  STL [R1+0x2198], R13 ;  /* 0x0021980d01007387 */ /* 0x000fe20000100800 */
[----:B------:R-:W2:Y:S02]  /*6e110*/  LDL.LU R20, [R1+0x2170] ;  /* 0x0021700001147983 */ /* 0x000ea40000300800 */
[----:B------:R-:W2:Y:S01]  /*6e120*/  LDL.LU R23, [R1+0x2174] ;  /* 0x0021740001177983 */ /* 0x000ea20000300800 */
[----:B------:R-:W-:Y:S01]  /*6e130*/  IADD3 R3, P0, R3, R55, RZ ;  /* 0x0000003703037210 */ /* 0x000fe20007f1e0ff */
[----:B------:R-:W-:-:S04]  /*6e140*/  IMAD.X R10, R10, 0x1, R2, P2 ;  /* 0x000000010a0a7824 */ /* 0x000fc800010e0602 */
[----:B------:R-:W-:Y:S01]  /*6e150*/  STL [R1+0x2190], R3 ;  /* 0x0021900301007387 */ /* 0x000fe20000100800 */
[----:B------:R3:W-:Y:S02]  /*6e160*/  STL [R1+0x2194], R10 ;  /* 0x0021940a01007387 */ /* 0x0007e40000100800 */
[----:B------:R-:W2:Y:S02]  /*6e170*/  LDL.LU R21, [R1+0x2168] ;  /* 0x0021680001157983 */ /* 0x000ea40000300800 */
[----:B-1----:R-:W-:Y:S02]  /*6e180*/  IMAD.MOV.U32 R6, RZ, RZ, R12 ;  /* 0x000000ffff067224 */ /* 0x002fe400078e000c */
[----:B------:R-:W-:Y:S01]  /*6e190*/  IMAD.MOV.U32 R7, RZ, RZ, R13 ;  /* 0x000000ffff077224 */ /* 0x000fe200078e000d */
[----:B------:R-:W2:Y:S01]  /*6e1a0*/  LDL.LU R18, [R1+0x216c] ;  /* 0x00216c0001127983 */ /* 0x000ea20000300800 */
[----:B------:R-:W2:Y:S02]  /*6e1b0*/  LDL.LU R16, [R1+0x2160] ;  /* 0x0021600001107983 */ /* 0x000ea40000300800 */
[----:B------:R-:W2:Y:S01]  /*6e1c0*/  LDL.LU R19, [R1+0x2164] ;  /* 0x0021640001137983 */ /* 0x000ea20000300800 */
[----:B------:R1:W-:Y:S02]  /*6e1d0*/  LDGSTS.E [R4+0x9600], [R6.64], P1 ;  /* 0x0960000006047fae */ /* 0x0003e40008921844 */
[----:B-1----:R-:W-:-:S02]  /*6e1e0*/  IMAD.MOV.U32 R6, RZ, RZ, R8 ;  /* 0x000000ffff067224 */ /* 0x002fc400078e0008 */
[----:B------:R-:W-:-:S05]  /*6e1f0*/  IMAD.MOV.U32 R7, RZ, RZ, R10 ;  /* 0x000000ffff077224 */ /* 0x000fca00078e000a */
[----:B------:R1:W-:Y:S02]  /*6e200*/  LDGSTS.E [R4+0x9e00], [R6.64], P1 ;  /* 0x09e0000006047fae */ /* 0x0003e40008921844 */
[----:B-1----:R-:W-:Y:S02]  /*6e210*/  IMAD.MOV.U32 R6, RZ, RZ, R3 ;  /* 0x000000ffff067224 */ /* 0x002fe400078e0003 */
[----:B---3--:R-:W-:Y:S01]  /*6e220*/  IMAD.X R11, R11, 0x1, R2, P0 ;  /* 0x000000010b0b7824 */ /* 0x008fe200000e0602 */
[----:B----4-:R-:W-:-:S05]  /*6e230*/  IADD3 R5, P2, R5, R55, RZ ;  /* 0x0000003705057210 */ /* 0x010fca0007f5e0ff */
[----:B------:R-:W-:Y:S01]  /*6e240*/  STL [R1+0x218c], R5 ;  /* 0x00218c0501007387 */ /* 0x000fe20000100800 */
[----:B------:R1:W-:Y:S02]  /*6e250*/  STL [R1+0x2188], R11 ;  /* 0x0021880b01007387 */ /* 0x0003e40000100800 */
[----:B------:R-:W3:Y:S02]  /*6e260*/  LDL.LU R17, [R1+0x2158] ;  /* 0x0021580001117983 */ /* 0x000ee40000300800 */
[----:B------:R-:W4:Y:S01]  /*6e270*/  LDL.LU R15, [R1+0x2154] ;  /* 0x00215400010f7983 */ /* 0x000f220000300800 */
[----:B------:R-:W4:Y:S01]  /*6e280*/  LDL.LU R14, [R1+0x215c] ;  /* 0x00215c00010e7983 */ /* 0x000f220000300800 */
[----:B------:R-:W4:Y:S02]  /*6e290*/  LDL.LU R12, [R1+0x2150] ;  /* 0x00215000010c7983 */ /* 0x000f240000300800 */
[----:B------:R-:W4:Y:S02]  /*6e2a0*/  LDL.LU R10, [R1+0x214c] ;  /* 0x00214c00010a7983 */ /* 0x000f240000300800 */
[----:B------:R-:W4:Y:S01]  /*6e2b0*/  LDL.LU R8, [R1+0x2140] ;  /* 0x0021400001087983 */ /* 0x000f220000300800 */
[----:B------:R-:W-:-:S02]  /*6e2c0*/  IADD3 R24, P0, R24, R55, RZ ;  /* 0x0000003718187210 */ /* 0x000fc40007f1e0ff */
[----:B------:R-:W-:Y:S01]  /*6e2d0*/  MOV R7, R11 ;  /* 0x0000000b00077202 */ /* 0x000fe20000000f00 */
[----:B------:R-:W4:Y:S02]  /*6e2e0*/  LDL.LU R13, [R1+0x2148] ;  /* 0x00214800010d7983 */ /* 0x000f240000300800 */
[----:B------:R-:W-:Y:S02]  /*6e2f0*/  STL [R1+0x2180], R24 ;  /* 0x0021801801007387 */ /* 0x000fe40000100800 */
[----:B------:R1:W-:Y:S01]  /*6e300*/  LDGSTS.E [R4+0xa600], [R6.64], P1 ;  /* 0x0a60000006047fae */ /* 0x0003e20008921844 */
[----:B--2---:R-:W-:-:S05]  /*6e310*/  IMAD.X R9, R9, 0x1, R2, P2 ;  /* 0x0000000109097824 */ /* 0x004fca00010e0602 */
[----:B------:R2:W-:Y:S01]  /*6e320*/  STL [R1+0x2184], R9 ;  /* 0x0021840901007387 */ /* 0x0005e20000100800 */
[----:B------:R-:W4:Y:S02]  /*6e330*/  LDL.LU R3, [R1+0x213c] ;  /* 0x00213c0001037983 */ /* 0x000f240000300800 */
[----:B-1----:R-:W4:Y:S01]  /*6e340*/  LDL.LU R11, [R1+0x2144] ;  /* 0x00214400010b7983 */ /* 0x002f220000300800 */
[----:B------:R-:W-:Y:S01]  /*6e350*/  IADD3 R22, P2, R22, R55, RZ ;  /* 0x0000003716167210 */ /* 0x000fe20007f5e0ff */
[----:B------:R-:W-:Y:S02]  /*6e360*/  IMAD.X R25, R25, 0x1, R2, P0 ;  /* 0x0000000119197824 */ /* 0x000fe400000e0602 */
[----:B------:R-:W-:Y:S02]  /*6e370*/  IMAD.MOV.U32 R7, RZ, RZ, R9 ;  /* 0x000000ffff077224 */ /* 0x000fe400078e0009 */
[----:B------:R-:W-:Y:S01]  /*6e380*/  IMAD.MOV.U32 R6, RZ, RZ, R5 ;  /* 0x000000ffff067224 */ /* 0x000fe200078e0005 */
[----:B------:R-:W-:Y:S01]  /*6e390*/  STL [R1+0x217c], R22 ;  /* 0x00217c1601007387 */ /* 0x000fe20000100800 */
[----:B------:R1:W-:Y:S02]  /*6e3a0*/  STL [R1+0x2178], R25 ;  /* 0x0021781901007387 */ /* 0x0003e40000100800 */
[----:B--2---:R-:W2:Y:S02]  /*6e3b0*/  LDL.LU R9, [R1+0x2138] ;  /* 0x0021380001097983 */ /* 0x004ea40000300800 */
[----:B------:R-:W2:Y:S02]  /*6e3c0*/  LDL.LU R5, [R1+0x2134] ;  /* 0x0021340001057983 */ /* 0x000ea40000300800 */
[----:B------:R-:W-:-:S02]  /*6e3d0*/  IMAD.MOV.U32 R235, RZ, RZ, R178 ;  /* 0x000000ffffeb7224 */ /* 0x000fc400078e00b2 */
[----:B------:R-:W-:Y:S02]  /*6e3e0*/  IMAD.MOV.U32 R234, RZ, RZ, R179 ;  /* 0x000000ffffea7224 */ /* 0x000fe400078e00b3 */
[----:B------:R-:W-:Y:S02]  /*6e3f0*/  IMAD.MOV.U32 R233, RZ, RZ, R180 ;  /* 0x000000ffffe97224 */ /* 0x000fe400078e00b4 */
[----:B------:R-:W-:Y:S02]  /*6e400*/  IMAD.MOV.U32 R232, RZ, RZ, R181 ;  /* 0x000000ffffe87224 */ /* 0x000fe400078e00b5 */
[----:B------:R-:W-:Y:S02]  /*6e410*/  IMAD.MOV.U32 R54, RZ, RZ, R183 ;  /* 0x000000ffff367224 */ /* 0x000fe400078e00b7 */
[----:B------:R-:W-:Y:S02]  /*6e420*/  IMAD.MOV.U32 R67, RZ, RZ, R184 ;  /* 0x000000ffff437224 */ /* 0x000fe400078e00b8 */
        /* <DEDUP_REMOVED lines=13> */
[----:B------:R1:W-:Y:S01]  /*6e500*/  LDGSTS.E [R4+0xae00], [R6.64], P1 ;  /* 0x0ae0000006047fae */ /* 0x0003e20008921844 */
[----:B------:R-:W-:Y:S01]  /*6e510*/  IADD3 R20, P0, R20, R55, RZ ;  /* 0x0000003714147210 */ /* 0x000fe20007f1e0ff */
[----:B------:R-:W-:-:S04]  /*6e520*/  IMAD.X R23, R23, 0x1, R2, P2 ;  /* 0x0000000117177824 */ /* 0x000fc800010e0602 */
[--C-:B------:R-:W-:Y:S01]  /*6e530*/  IMAD.X R21, R21, 0x1, R2.reuse, P0 ;  /* 0x0000000115157824 */ /* 0x100fe200000e0602 */
[-C--:B------:R-:W-:Y:S02]  /*6e540*/  IADD3 R18, P2, R18, R55.reuse, RZ ;  /* 0x0000003712127210 */ /* 0x080fe40007f5e0ff */
[----:B------:R-:W-:Y:S01]  /*6e550*/  IADD3 R16, P0, R16, R55, RZ ;  /* 0x0000003710107210 */ /* 0x000fe20007f1e0ff */
[----:B------:R-:W-:Y:S02]  /*6e560*/  STL [R1+0x2170], R20 ;  /* 0x0021701401007387 */ /* 0x000fe40000100800 */
[----:B------:R-:W-:Y:S02]  /*6e570*/  IMAD.X R19, R19, 0x1, R2, P2 ;  /* 0x0000000113137824 */ /* 0x000fe400010e0602 */
[----:B------:R1:W-:Y:S01]  /*6e580*/  STL [R1+0x2174], R23 ;  /* 0x0021741701007387 */ /* 0x0003e20000100800 */
[----:B------:R-:W-:Y:S02]  /*6e590*/  STL [R1+0x216c], R18 ;  /* 0x00216c1201007387 */ /* 0x000fe40000100800 */
[----:B------:R1:W-:Y:S02]  /*6e5a0*/  STL [R1+0x2168], R21 ;  /* 0x0021681501007387 */ /* 0x0003e40000100800 */
[----:B------:R-:W-:Y:S01]  /*6e5b0*/  STL [R1+0x2160], R16 ;  /* 0x0021601001007387 */ /* 0x000fe20000100800 */
[----:B------:R1:W-:Y:S02]  /*6e5c0*/  STL [R1+0x2164], R19 ;  /* 0x0021641301007387 */ /* 0x0003e40000100800 */
[----:B-1----:R-:W-:-:S02]  /*6e5d0*/  IMAD.MOV.U32 R6, RZ, RZ, R24 ;  /* 0x000000ffff067224 */ /* 0x002fc400078e0018 */
[----:B------:R-:W-:Y:S02]  /*6e5e0*/  IMAD.MOV.U32 R7, RZ, RZ, R25 ;  /* 0x000000ffff077224 */ /* 0x000fe400078e0019 */
[----:B------:R-:W-:Y:S02]  /*6e5f0*/  IMAD.MOV.U32 R49, RZ, RZ, R198 ;  /* 0x000000ffff317224 */ /* 0x000fe400078e00c6 */
[----:B------:R-:W-:Y:S01]  /*6e600*/  IMAD.MOV.U32 R48, RZ, RZ, R199 ;  /* 0x000000ffff307224 */ /* 0x000fe200078e00c7 */
[----:B------:R-:W-:Y:S01]  /*6e610*/  MOV R47, R200 ;  /* 0x000000c8002f7202 */ /* 0x000fe20000000f00 */
[----:B------:R-:W-:Y:S01]  /*6e620*/  IMAD.MOV.U32 R46, RZ, RZ, R201 ;  /* 0x000000ffff2e7224 */ /* 0x000fe200078e00c9 */
[----:B------:R1:W-:Y:S01]  /*6e630*/  LDGSTS.E [R4+0xb600], [R6.64], P1 ;  /* 0x0b60000006047fae */ /* 0x0003e20008921844 */
[----:B------:R-:W-:Y:S02]  /*6e640*/  IMAD.MOV.U32 R45, RZ, RZ, R202 ;  /* 0x000000ffff2d7224 */ /* 0x000fe400078e00ca */
[----:B------:R-:W-:-:S02]  /*6e650*/  IMAD.MOV.U32 R44, RZ, RZ, R203 ;  /* 0x000000ffff2c7224 */ /* 0x000fc400078e00cb */
[----:B------:R-:W-:Y:S02]  /*6e660*/  IMAD.MOV.U32 R43, RZ, RZ, R204 ;  /* 0x000000ffff2b7224 */ /* 0x000fe400078e00cc */
[----:B------:R-:W-:Y:S02]  /*6e670*/  IMAD.MOV.U32 R42, RZ, RZ, R205 ;  /* 0x000000ffff2a7224 */ /* 0x000fe400078e00cd */
[----:B------:R-:W-:Y:S02]  /*6e680*/  IMAD.MOV.U32 R41, RZ, RZ, R206 ;  /* 0x000000ffff297224 */ /* 0x000fe400078e00ce */
[----:B-1----:R-:W-:Y:S02]  /*6e690*/  IMAD.MOV.U32 R6, RZ, RZ, R22 ;  /* 0x000000ffff067224 */ /* 0x002fe400078e0016 */
[----:B------:R-:W-:Y:S02]  /*6e6a0*/  IMAD.MOV.U32 R7, RZ, RZ, R23 ;  /* 0x000000ffff077224 */ /* 0x000fe400078e0017 */
[----:B------:R-:W-:-:S03]  /*6e6b0*/  IMAD.MOV.U32 R40, RZ, RZ, R207 ;  /* 0x000000ffff287224 */ /* 0x000fc600078e00cf */
[----:B------:R1:W-:Y:S01]  /*6e6c0*/  LDGSTS.E [R4+0xbe00], [R6.64], P1 ;  /* 0x0be0000006047fae */ /* 0x0003e20008921844 */
        /* <DEDUP_REMOVED lines=8> */
[----:B------:R-:W-:Y:S01]  /*6e750*/  IMAD.MOV.U32 R34, RZ, RZ, R213 ;  /* 0x000000ffff227224 */ /* 0x000fe200078e00d5 */
[----:B------:R-:W-:Y:S01]  /*6e760*/  MOV R33, R214 ;  /* 0x000000d600217202 */ /* 0x000fe20000000f00 */
[----:B------:R-:W-:Y:S01]  /*6e770*/  IMAD.MOV.U32 R32, RZ, RZ, R215 ;  /* 0x000000ffff207224 */ /* 0x000fe200078e00d7 */
[----:B-1----:R-:W-:Y:S01]  /*6e780*/  MOV R6, R18 ;  /* 0x0000001200067202 */ /* 0x002fe20000000f00 */
[----:B------:R-:W-:Y:S02]  /*6e790*/  IMAD.MOV.U32 R7, RZ, RZ, R19 ;  /* 0x000000ffff077224 */ /* 0x000fe400078e0013 */
[----:B------:R-:W-:-:S03]  /*6e7a0*/  IMAD.MOV.U32 R31, RZ, RZ, R216 ;  /* 0x000000ffff1f7224 */ /* 0x000fc600078e00d8 */
[----:B------:R1:W-:Y:S01]  /*6e7b0*/  LDGSTS.E [R4+0xce00], [R6.64], P1 ;  /* 0x0ce0000006047fae */ /* 0x0003e20008921844 */
[----:B------:R-:W-:Y:S02]  /*6e7c0*/  IMAD.MOV.U32 R30, RZ, RZ, R217 ;  /* 0x000000ffff1e7224 */ /* 0x000fe400078e00d9 */
[----:B------:R-:W-:Y:S02]  /*6e7d0*/  IMAD.MOV.U32 R29, RZ, RZ, R218 ;  /* 0x000000ffff1d7224 */ /* 0x000fe400078e00da */
[----:B------:R-:W-:Y:S02]  /*6e7e0*/  IMAD.MOV.U32 R28, RZ, RZ, R219 ;  /* 0x000000ffff1c7224 */ /* 0x000fe400078e00db */
[----:B-1----:R-:W-:Y:S02]  /*6e7f0*/  IMAD.MOV.U32 R6, RZ, RZ, R16 ;  /* 0x000000ffff067224 */ /* 0x002fe400078e0010 */
[----:B------:R-:W-:Y:S02]  /*6e800*/  IMAD.MOV.U32 R27, RZ, RZ, R220 ;  /* 0x000000ffff1b7224 */ /* 0x000fe400078e00dc */
        /* <DEDUP_REMOVED lines=10> */
[--C-:B---3--:R-:W-:Y:S01]  /*6e8b0*/  IMAD.X R17, R17, 0x1, R2.reuse, P0 ;  /* 0x0000000111117824 */ /* 0x108fe200000e0602 */
[-C--:B----4-:R-:W-:Y:S02]  /*6e8c0*/  IADD3 R14, P2, R14, R55.reuse, RZ ;  /* 0x000000370e0e7210 */ /* 0x090fe40007f5e0ff */
[-C--:B------:R-:W-:Y:S02]  /*6e8d0*/  IADD3 R12, P0, R12, R55.reuse, RZ ;  /* 0x000000370c0c7210 */ /* 0x080fe40007f1e0ff */
[-C--:B------:R-:W-:Y:S01]  /*6e8e0*/  IADD3 R8, P3, R8, R55.reuse, RZ ;  /* 0x0000003708087210 */ /* 0x080fe20007f7e0ff */
[--C-:B------:R-:W-:Y:S01]  /*6e8f0*/  IMAD.X R15, R15, 0x1, R2.reuse, P2 ;  /* 0x000000010f0f7824 */ /* 0x100fe200010e0602 */
[----:B------:R-:W-:Y:S01]  /*6e900*/  IADD3 R10, P2, R10, R55, RZ ;  /* 0x000000370a0a7210 */ /* 0x000fe20007f5e0ff */
[----:B------:R-:W-:Y:S01]  /*6e910*/  STL [R1+0x215c], R14 ;  /* 0x00215c0e01007387 */ /* 0x000fe20000100800 */
[----:B------:R-:W-:-:S02]  /*6e920*/  IMAD.X R13, R13, 0x1, R2, P0 ;  /* 0x000000010d0d7824 */ /* 0x000fc400000e0602 */
[----:B------:R1:W-:Y:S02]  /*6e930*/  STL [R1+0x2158], R17 ;  /* 0x0021581101007387 */ /* 0x0003e40000100800 */
[----:B------:R-:W-:Y:S01]  /*6e940*/  STL [R1+0x2150], R12 ;  /* 0x0021500c01007387 */ /* 0x000fe20000100800 */
[----:B------:R3:W-:Y:S01]  /*6e950*/  STL [R1+0x2154], R15 ;  /* 0x0021540f01007387 */ /* 0x0007e20000100800 */
[----:B------:R-:W-:Y:S02]  /*6e960*/  STL [R1+0x214c], R10 ;  /* 0x00214c0a01007387 */ /* 0x000fe40000100800 */
[----:B------:R4:W-:Y:S02]  /*6e970*/  STL [R1+0x2148], R13 ;  /* 0x0021480d01007387 */ /* 0x0009e40000100800 */
[----:B------:R-:W-:Y:S01]  /*6e980*/  STL [R1+0x2140], R8 ;  /* 0x0021400801007387 */ /* 0x000fe20000100800 */
[----:B------:R-:W-:Y:S01]  /*6e990*/  IADD3 R3, P0, R3, R55, RZ ;  /* 0x0000003703037210 */ /* 0x000fe20007f1e0ff */
[----:B------:R-:W-:-:S04]  /*6e9a0*/  IMAD.X R11, R11, 0x1, R2, P2 ;  /* 0x000000010b0b7824 */ /* 0x000fc800010e0602 */
[----:B------:R-:W-:Y:S01]  /*6e9b0*/  STL [R1+0x213c], R3 ;  /* 0x00213c0301007387 */ /* 0x000fe20000100800 */
[----:B------:R1:W-:Y:S02]  /*6e9c0*/  STL [R1+0x2144], R11 ;  /* 0x0021440b01007387 */ /* 0x0003e40000100800 */
[--C-:B--2---:R-:W-:Y:S02]  /*6e9d0*/  IMAD.X R9, R9, 0x1, R2.reuse, P3 ;  /* 0x0000000109097824 */ /* 0x104fe400018e0602 */
[----:B------:R-:W-:-:S03]  /*6e9e0*/  IMAD.X R5, R5, 0x1, R2, P0 ;  /* 0x0000000105057824 */ /* 0x000fc600000e0602 */
[----:B------:R2:W-:Y:S02]  /*6e9f0*/  STL [R1+0x2138], R9 ;  /* 0x0021380901007387 */ /* 0x0005e40000100800 */
[----:B------:R1:W-:Y:S02]  /*6ea00*/  STL [R1+0x2134], R5 ;  /* 0x0021340501007387 */ /* 0x0003e40000100800 */
[----:B------:R1:W5:Y:S02]  /*6ea10*/  LDL.LU R178, [R1+0x2678] ;  /* 0x0026780001b27983 */ /* 0x0003640000300800 */
[----:B------:R1:W5:Y:S01]  /*6ea20*/  LDL.LU R179, [R1+0x2674] ;  /* 0x0026740001b37983 */ /* 0x0003620000300800 */
[----:B------:R1:W5:Y:S01]  /*6ea30*/  LDL.LU R180, [R1+0x2670] ;  /* 0x0026700001b47983 */ /* 0x0003620000300800 */
[----:B------:R1:W5:Y:S02]  /*6ea40*/  LDL.LU R181, [R1+0x266c] ;  /* 0x00266c0001b57983 */ /* 0x0003640000300800 */
[----:B------:R-:W-:-:S02]  /*6ea50*/  IMAD.MOV.U32 R55, RZ, RZ, R182 ;  /* 0x000000ffff377224 */ /* 0x000fc400078e00b6 */
[----:B------:R1:W5:Y:S01]  /*6ea60*/  LDL.LU R182, [R1+0x2668] ;  /* 0x0026680001b67983 */ /* 0x0003620000300800 */
[----:B------:R1:W5:Y:S02]  /*6ea70*/  LDL.LU R183, [R1+0x2664] ;  /* 0x0026640001b77983 */ /* 0x0003640000300800 */
        /* <DEDUP_REMOVED lines=11> */
[----:B------:R1:W-:Y:S02]  /*6eb30*/  STL.64 [R1+0x1960], R66 ;  /* 0x0019604201007387 */ /* 0x0003e40000100a00 */
        /* <DEDUP_REMOVED lines=32> */
[----:B------:R-:W-:-:S02]  /*6ed40*/  IMAD.MOV.U32 R7, RZ, RZ, R17 ;  /* 0x000000ffff077224 */ /* 0x000fc400078e0011 */
[----:B------:R1:W-:Y:S01]  /*6ed50*/  STL.64 [R1+0x19f0], R40 ;  /* 0x0019f02801007387 */ /* 0x0003e20000100a00 */
[----:B------:R1:W5:Y:S01]  /*6ed60*/  LDL.LU R214, [R1+0x25e8] ;  /* 0x0025e80001d67983 */ /* 0x0003620000300800 */
[----:B------:R1:W5:Y:S02]  /*6ed70*/  LDL.LU R215, [R1+0x25e4] ;  /* 0x0025e40001d77983 */ /* 0x0003640000300800 */
[----:B------:R1:W-:Y:S02]  /*6ed80*/  STL.64 [R1+0x19e8], R38 ;  /* 0x0019e82601007387 */ /* 0x0003e40000100a00 */
[----:B------:R1:W5:Y:S01]  /*6ed90*/  LDL.LU R216, [R1+0x25e0] ;  /* 0x0025e00001d87983 */ /* 0x0003620000300800 */
[----:B------:R1:W-:Y:S04]  /*6eda0*/  LDGSTS.E [R4+0xd600], [R6.64], P1 ;  /* 0x0d60000006047fae */ /* 0x0003e80008921844 */
[----:B------:R1:W5:Y:S01]  /*6edb0*/  LDL.LU R217, [R1+0x25dc] ;  /* 0x0025dc0001d97983 */ /* 0x0003620000300800 */
[----:B------:R2:W-:Y:S02]  /*6edc0*/  STL.64 [R1+0x19e0], R36 ;  /* 0x0019e02401007387 */ /* 0x0005e40000100a00 */
[----:B------:R1:W5:Y:S02]  /*6edd0*/  LDL.LU R218, [R1+0x25d8] ;  /* 0x0025d80001da7983 */ /* 0x0003640000300800 */
[----:B------:R1:W5:Y:S01]  /*6ede0*/  LDL.LU R219, [R1+0x25d4] ;  /* 0x0025d40001db7983 */ /* 0x0003620000300800 */
[----:B------:R2:W-:Y:S01]  /*6edf0*/  STL.64 [R1+0x19d8], R34 ;  /* 0x0019d82201007387 */ /* 0x0005e20000100a00 */
[----:B------:R2:W5:Y:S02]  /*6ee00*/  LDL.LU R220, [R1+0x25d0] ;  /* 0x0025d00001dc7983 */ /* 0x0005640000300800 */
[----:B------:R2:W5:Y:S02]  /*6ee10*/  LDL.LU R221, [R1+0x25cc] ;  /* 0x0025cc0001dd7983 */ /* 0x0005640000300800 */
[----:B-1----:R-:W-:-:S02]  /*6ee20*/  IMAD.MOV.U32 R6, RZ, RZ, R14 ;  /* 0x000000ffff067224 */ /* 0x002fc400078e000e */
[----:B------:R-:W-:Y:S01]  /*6ee30*/  IMAD.MOV.U32 R7, RZ, RZ, R15 ;  /* 0x000000ffff077224 */ /* 0x000fe200078e000f */
[----:B------:R1:W-:Y:S01]  /*6ee40*/  STL.64 [R1+0x19d0], R32 ;  /* 0x0019d02001007387 */ /* 0x0003e20000100a00 */
[----:B------:R1:W5:Y:S02]  /*6ee50*/  LDL.LU R222, [R1+0x25c8] ;  /* 0x0025c80001de7983 */ /* 0x0003640000300800 */
[----:B------:R1:W5:Y:S01]  /*6ee60*/  LDL.LU R223, [R1+0x25c4] ;  /* 0x0025c40001df7983 */ /* 0x0003620000300800 */
[----:B------:R1:W-:Y:S01]  /*6ee70*/  LDGSTS.E [R4+0xde00], [R6.64], P1 ;  /* 0x0de0000006047fae */ /* 0x0003e20008921844 */
        /* <DEDUP_REMOVED lines=13> */
[----:B------:R-:W-:Y:S02]  /*6ef50*/  IMAD.MOV.U32 R17, RZ, RZ, R230 ;  /* 0x000000ffff117224 */ /* 0x000fe400078e00e6 */
[----:B------:R1:W5:Y:S01]  /*6ef60*/  LDL.LU R230, [R1+0x25a8] ;  /* 0x0025a80001e67983 */ /* 0x0003620000300800 */
[----:B------:R2:W5:Y:S02]  /*6ef70*/  LDL.LU R231, [R1+0x25a4] ;  /* 0x0025a40001e77983 */ /* 0x0005640000300800 */
[----:B-1----:R-:W-:Y:S01]  /*6ef80*/  IMAD.MOV.U32 R6, RZ, RZ, R10 ;  /* 0x000000ffff067224 */ /* 0x002fe200078e000a */
[----:B------:R-:W-:Y:S01]  /*6ef90*/  MOV R7, R11 ;  /* 0x0000000b00077202 */ /* 0x000fe20000000f00 */
[----:B------:R1:W-:Y:S04]  /*6efa0*/  STL.64 [R1+0x1a18], R22 ;  /* 0x001a181601007387 */ /* 0x0003e80000100a00 */
[----:B------:R1:W-:Y:S01]  /*6efb0*/  LDGSTS.E [R4+0xee00], [R6.64], P1 ;  /* 0x0ee0000006047fae */ /* 0x0003e20008921844 */
[----:B---3--:R-:W-:-:S02]  /*6efc0*/  IMAD.MOV.U32 R15, RZ, RZ, R244 ;  /* 0x000000ffff0f7224 */ /* 0x008fc400078e00f4 */
[----:B------:R-:W-:Y:S02]  /*6efd0*/  IMAD.MOV.U32 R14, RZ, RZ, R245 ;  /* 0x000000ffff0e7224 */ /* 0x000fe400078e00f5 */
[----:B------:R3:W5:Y:S01]  /*6efe0*/  LDL.LU R244, [R1+0x25a0] ;  /* 0x0025a00001f47983 */ /* 0x0007620000300800 */
[----:B------:R3:W5:Y:S01]  /*6eff0*/  LDL.LU R245, [R1+0x259c] ;  /* 0x00259c0001f57983 */ /* 0x0007620000300800 */
[----:B------:R3:W-:Y:S02]  /*6f000*/  STL.64 [R1+0x1a20], R20 ;  /* 0x001a201401007387 */ /* 0x0007e40000100a00 */
[----:B----4-:R-:W-:Y:S02]  /*6f010*/  IMAD.MOV.U32 R13, RZ, RZ, R246 ;  /* 0x000000ffff0d7224 */ /* 0x010fe400078e00f6 */
[----:B------:R-:W-:Y:S01]  /*6f020*/  IMAD.MOV.U32 R12, RZ, RZ, R247 ;  /* 0x000000ffff0c7224 */ /* 0x000fe200078e00f7 */
[----:B------:R3:W5:Y:S01]  /*6f030*/  LDL.LU R246, [R1+0x2598] ;  /* 0x0025980001f67983 */ /* 0x0007620000300800 */
[----:B------:R3:W5:Y:S02]  /*6f040*/  LDL.LU R247, [R1+0x2594] ;  /* 0x0025940001f77983 */ /* 0x0007640000300800 */
[----:B-1----:R-:W-:-:S02]  /*6f050*/  IMAD.MOV.U32 R6, RZ, RZ, R8 ;  /* 0x000000ffff067224 */ /* 0x002fc400078e0008 */
[----:B------:R-:W-:Y:S01]  /*6f060*/  IMAD.MOV.U32 R7, RZ, RZ, R9 ;  /* 0x000000ffff077224 */ /* 0x000fe200078e0009 */
[----:B------:R3:W-:Y:S04]  /*6f070*/  STL.64 [R1+0x1a30], R18 ;  /* 0x001a301201007387 */ /* 0x0007e80000100a00 */
[----:B------:R1:W-:Y:S01]  /*6f080*/  LDGSTS.E [R4+0xf600], [R6.64], P1 ;  /* 0x0f60000006047fae */ /* 0x0003e20008921844 */
[----:B------:R-:W-:Y:S02]  /*6f090*/  IMAD.MOV.U32 R11, RZ, RZ, R248 ;  /* 0x000000ffff0b7224 */ /* 0x000fe400078e00f8 */
[----:B------:R-:W-:Y:S02]  /*6f0a0*/  IMAD.MOV.U32 R10, RZ, RZ, R249 ;  /* 0x000000ffff0a7224 */ /* 0x000fe400078e00f9 */
[----:B------:R3:W5:Y:S01]  /*6f0b0*/  LDL.LU R248, [R1+0x2590] ;  /* 0x0025900001f87983 */ /* 0x0007620000300800 */
[----:B------:R3:W5:Y:S01]  /*6f0c0*/  LDL.LU R249, [R1+0x258c] ;  /* 0x00258c0001f97983 */ /* 0x0007620000300800 */
[----:B------:R3:W-:Y:S02]  /*6f0d0*/  STL.64 [R1+0x1a48], R16 ;  /* 0x001a481001007387 */ /* 0x0007e40000100a00 */
[----:B--2---:R-:W-:-:S02]  /*6f0e0*/  IMAD.MOV.U32 R9, RZ, RZ, R250 ;  /* 0x000000ffff097224 */ /* 0x004fc400078e00fa */
[----:B------:R-:W-:Y:S01]  /*6f0f0*/  IMAD.MOV.U32 R8, RZ, RZ, R251 ;  /* 0x000000ffff087224 */ /* 0x000fe200078e00fb */
[----:B------:R3:W5:Y:S01]  /*6f100*/  LDL.LU R250, [R1+0x2588] ;  /* 0x0025880001fa7983 */ /* 0x0007620000300800 */
[----:B------:R3:W5:Y:S02]  /*6f110*/  LDL.LU R251, [R1+0x2584] ;  /* 0x0025840001fb7983 */ /* 0x0007640000300800 */
[----:B-1----:R-:W-:Y:S02]  /*6f120*/  IMAD.MOV.U32 R6, RZ, RZ, R3 ;  /* 0x000000ffff067224 */ /* 0x002fe400078e0003 */
[----:B------:R-:W-:Y:S01]  /*6f130*/  IMAD.MOV.U32 R7, RZ, RZ, R5 ;  /* 0x000000ffff077224 */ /* 0x000fe200078e0005 */
[----:B------:R3:W-:Y:S04]  /*6f140*/  STL.64 [R1+0x1a40], R14 ;  /* 0x001a400e01007387 */ /* 0x0007e80000100a00 */
[----:B------:R1:W-:Y:S01]  /*6f150*/  LDGSTS.E [R4+0xfe00], [R6.64], P1 ;  /* 0x0fe0000006047fae */ /* 0x0003e20008921844 */
[----:B------:R3:W-:Y:S02]  /*6f160*/  STL.64 [R1+0x1a38], R12 ;  /* 0x001a380c01007387 */ /* 0x0007e40000100a00 */
[----:B-1----:R-:W-:-:S02]  /*6f170*/  IMAD.MOV.U32 R6, RZ, RZ, R51 ;  /* 0x000000ffff067224 */ /* 0x002fc400078e0033 */
[----:B------:R-:W-:-:S05]  /*6f180*/  IMAD.MOV.U32 R7, RZ, RZ, R50 ;  /* 0x000000ffff077224 */ /* 0x000fca00078e0032 */
[----:B------:R3:W-:Y:S01]  /*6f190*/  STL.64 [R1+0x1a98], R6 ;  /* 0x001a980601007387 */ /* 0x0007e20000100a00 */
[----:B------:R3:W-:Y:S02]  /*6f1a0*/  STL.64 [R1+0x1a58], R10 ;  /* 0x001a580a01007387 */ /* 0x0007e40000100a00 */
[----:B------:R3:W-:Y:S02]  /*6f1b0*/  STL.64 [R1+0x1a60], R8 ;  /* 0x001a600801007387 */ /* 0x0007e40000100a00 */
[----:B------:R1:W-:Y:S04]  /*6f1c0*/  LDGSTS.E [R4+0x10600], [R234.64], P1 ;  /* 0x10600000ea047fae */ /* 0x0003e80008921844 */
[----:B------:R1:W-:Y:S04]  /*6f1d0*/  LDGSTS.E [R4+0x10e00], [R232.64], P1 ;  /* 0x10e00000e8047fae */ /* 0x0003e80008921844 */
[----:B------:R2:W-:Y:S04]  /*6f1e0*/  LDGSTS.E [R4+0x11600], [R54.64], P1 ;  /* 0x1160000036047fae */ /* 0x0005e80008921844 */
[----:B------:R1:W-:Y:S04]  /*6f1f0*/  LDGSTS.E [R4+0x11e00], [R66.64], P1 ;  /* 0x11e0000042047fae */ /* 0x0003e80008921844 */
[----:B------:R1:W-:Y:S04]  /*6f200*/  LDGSTS.E [R4+0x12600], [R64.64], P1 ;  /* 0x1260000040047fae */ /* 0x0003e80008921844 */
[----:B--2---:R-:W2:Y:S01]  /*6f210*/  LDL.LU R55, [R1+0x1940] ;  /* 0x0019400001377983 */ /* 0x004ea20000300800 */
[----:B------:R-:W-:-:S03]  /*6f220*/  IMAD.MOV.U32 R54, RZ, RZ, 0x3f ;  /* 0x0000003fff367424 */ /* 0x000fc600078e00ff */
[----:B------:R1:W-:Y:S02]  /*6f230*/  LDGSTS.E [R4+0x12e00], [R62.64], P1 ;  /* 0x12e000003e047fae */ /* 0x0003e40008921844 */
[----:B------:R-:W-:Y:S02]  /*6f240*/  IADD3 R54, R54, c[0x0][0x180], RZ ;  /* 0x0000600036367a10 */ /* 0x000fe40007ffe0ff */
[----:B------:R1:W-:Y:S02]  /*6f250*/  LDGSTS.E [R4+0x13600], [R60.64], P1 ;  /* 0x136000003c047fae */ /* 0x0003e40008921844 */
[----:B------:R-:W-:Y:S02]  /*6f260*/  SHF.R.S32.HI R3, RZ, 0x1f, R54 ;  /* 0x0000001fff037819 */ /* 0x000fe40000011436 */
[----:B------:R1:W-:Y:S02]  /*6f270*/  LDGSTS.E [R4+0x13e00], [R58.64], P1 ;  /* 0x13e000003a047fae */ /* 0x0003e40008921844 */
[----:B------:R-:W-:-:S02]  /*6f280*/  LEA.HI R3, R3, R54, RZ, 0x6 ;  /* 0x0000003603037211 */ /* 0x000fc400078f30ff */
[----:B------:R1:W-:Y:S02]  /*6f290*/  LDGSTS.E [R4+0x14600], [R56.64], P1 ;  /* 0x1460000038047fae */ /* 0x0003e40008921844 */
[----:B------:R-:W-:Y:S02]  /*6f2a0*/  SHF.R.S32.HI R3, RZ, 0x6, R3 ;  /* 0x00000006ff037819 */ /* 0x000fe40000011403 */
        /* <DEDUP_REMOVED lines=23> */
[----:B------:R-:W0:Y:S01]  /*6f420*/  LDGDEPBAR ;  /* 0x00000000000079af */ /* 0x000e220000000000 */
[----:B--2---:R-:W-:-:S04]  /*6f430*/  IADD3 R55, R55, 0x1, RZ ;  /* 0x0000000137377810 */ /* 0x004fc80007ffe0ff */
[----:B------:R-:W-:Y:S01]  /*6f440*/  ISETP.NE.U32.AND P0, PT, R55, R3, PT ;  /* 0x000000033700720c */ /* 0x000fe20003f05070 */
[----:B------:R1:W-:-:S12]  /*6f450*/  STL [R1+0x1940], R55 ;  /* 0x0019403701007387 */ /* 0x0003d80000100800 */
[----:B-1----:R-:W-:Y:S01]  /*6f460*/  @!P0 CALL.REL.NOINC `(.L_x_1) ;  /* 0x0000001000008944 */ /* 0x002fe20003c00000 */
[----:B------:R-:W-:Y:S05]  /*6f470*/  BRA `(.L_x_2) ;  /* 0xfffb704000007947 */ /* 0x000fea000383ffff */
.L_x_1:
[----:B---3--:R-:W2:Y:S01]  /*6f480*/  LDL R8, [R1+0x82c] ;  /* 0x00082c0001087983 */ /* 0x008ea20000100800 */
[----:B------:R-:W-:-:S04]  /*6f490*/  DEPBAR.LE SB0, 0x0 ;  /* 0x000080000000791a */ /* 0x000fc80000000000 */
[----:B------:R-:W3:Y:S04]  /*6f4a0*/  LDL.LU R6, [R1+0x256c] ;  /* 0x00256c0001067983 */ /* 0x000ee80000300800 */
[----:B------:R-:W1:Y:S02]  /*6f4b0*/  S2R R7, SR_TID.X ;  /* 0x0000000000077919 */ /* 0x000e640000002100 */
[C---:B-1----:R-:W-:Y:S01]  /*6f4c0*/  SHF.L.U32 R3, R7.reuse, 0x5, RZ ;  /* 0x0000000507037819 */ /* 0x042fe200000006ff */
[----:B------:R-:W-:-:S03]  /*6f4d0*/  IMAD.SHL.U32 R4, R7, 0x4, RZ ;  /* 0x0000000407047824 */ /* 0x000fc600078e00ff */
[----:B------:R-:W-:Y:S01]  /*6f4e0*/  LOP3.LUT R3, R3, 0x60, RZ, 0xc0, !PT ;  /* 0x0000006003037812 */ /* 0x000fe200078ec0ff */
[----:B------:R-:W-:-:S03]  /*6f4f0*/  IMAD.SHL.U32 R5, R7, 0x400, RZ ;  /* 0x0000040007057824 */ /* 0x000fc600078e00ff */
[----:B------:R-:W-:Y:S01]  /*6f500*/  LOP3.LUT R3, R3, 0x70, R4, 0x78, !PT ;  /* 0x0000007003037812 */ /* 0x000fe200078e7804 */
[C---:B------:R-:W-:Y:S01]  /*6f510*/  IMAD.SHL.U32 R4, R7.reuse, 0x1000, RZ ;  /* 0x0000100007047824 */ /* 0x040fe200078e00ff */
[----:B------:R-:W-:Y:S02]  /*6f520*/  LOP3.LUT R7, R7, 0x7f, RZ, 0xc0, !PT ;  /* 0x0000007f07077812 */ /* 0x000fe400078ec0ff */
[----:B------:R-:W-:Y:S02]  /*6f530*/  LOP3.LUT R5, R5, 0x6000, RZ, 0xc0, !PT ;  /* 0x0000600005057812 */ /* 0x000fe400078ec0ff */
[----:B------:R-:W-:Y:S01]  /*6f540*/  LOP3.LUT R4, R4, 0x6000, RZ, 0xc0, !PT ;  /* 0x0000600004047812 */ /* 0x000fe200078ec0ff */
[----:B------:R-:W-:Y:S01]  /*6f550*/  BAR.SYNC.DEFER_BLOCKING 0x0 ;  /* 0x0000000000007b1d */ /* 0x000fe20000010000 */
[C---:B--2---:R-:W-:Y:S02]  /*6f560*/  IADD3 R2, R8.reuse, 0x104, RZ ;  /* 0x0000010408027810 */ /* 0x044fe40007ffe0ff */
[----:B------:R-:W-:-:S02]  /*6f570*/  IADD3 R0, R8, 0x103, RZ ;  /* 0x0000010308007810 */ /* 0x000fc40007ffe0ff */
[----:B------:R-:W-:Y:S02]  /*6f580*/  ISETP.GE.AND P0, PT, R2, c[0x0][0x17c], PT ;  /* 0x00005f0002007a0c */ /* 0x000fe40003f06270 */
[----:B------:R-:W-:Y:S02]  /*6f590*/  ISETP.GE.AND P1, PT, R0, c[0x0][0x17c], PT ;  /* 0x00005f0000007a0c */ /* 0x000fe40003f26270 */
[C---:B------:R-:W-:Y:S02]  /*6f5a0*/  IADD3 R2, R8.reuse, 0x2, RZ ;  /* 0x0000000208027810 */ /* 0x040fe40007ffe0ff */
[----:B------:R-:W-:Y:S02]  /*6f5b0*/  IADD3 R0, R8, 0x1, RZ ;  /* 0x0000000108007810 */ /* 0x000fe40007ffe0ff */
[----:B------:R-:W-:Y:S01]  /*6f5c0*/  ISETP.GE.AND P4, PT, R2, c[0x0][0x17c], PT ;  /* 0x00005f0002007a0c */ /* 0x000fe20003f86270 */
[----:B------:R-:W-:Y:S01]  /*6f5d0*/  IMAD R2, R7, 0x10, R4 ;  /* 0x0000001007027824 */ /* 0x000fe200078e0204 */
[----:B------:R-:W-:Y:S01]  /*6f5e0*/  ISETP.GE.AND P3, PT, R0, c[0x0][0x17c], PT ;  /* 0x00005f0000007a0c */ /* 0x000fe20003f66270 */
[----:B------:R-:W2:Y:S01]  /*6f5f0*/  LDL.LU R4, [R1+0xde0] ;  /* 0x000de00001047983 */ /* 0x000ea20000300800 */
[----:B---3--:R-:W-:-:S03]  /*6f600*/  IADD3 R0, R3, R5, R6 ;  /* 0x0000000503007210 */ /* 0x008fc60007ffe006 */
        /* <DEDUP_REMOVED lines=19> */
[----:B--2---:R1:W-:Y:S04]  /*6f740*/  STS.128 [R0], R4 ;  /* 0x0000000400007388 */ /* 0x0043e80000000c00 */
[----:B-1----:R-:W2:Y:S04]  /*6f750*/  LDL.LU R4, [R1+0xf8] ;  /* 0x0000f80001047983 */ /* 0x002ea80000300800 */
[----:B------:R-:W2:Y:S04]  /*6f760*/  LDL.LU R5, [R1+0xfc] ;  /* 0x0000fc0001057983 */ /* 0x000ea80000300800 */
[----:B------:R-:W2:Y:S04]  /*6f770*/  LDL.LU R6, [R1+0xe8] ;  /* 0x0000e80001067983 */ /* 0x000ea80000300800 */
[----:B------:R-:W2:Y:S04]  /*6f780*/  LDL.LU R7, [R1+0xec] ;  /* 0x0000ec0001077983 */ /* 0x000ea80000300800 */
[----:B----4-:R1:W-:Y:S04]  /*6f790*/  STS.128 [R0+0x100], R16 ;  /* 0x0001001000007388 */ /* 0x0103e80000000c00 */
[----:B-1----:R-:W4:Y:S04]  /*6f7a0*/  LDL.LU R16, [R1+0x1f0] ;  /* 0x0001f00001107983 */ /* 0x002f280000300800 */
[----:B------:R-:W4:Y:S04]  /*6f7b0*/  LDL.LU R17, [R1+0x1f4] ;  /* 0x0001f40001117983 */ /* 0x000f280000300800 */
[----:B------:R-:W4:Y:S04]  /*6f7c0*/  LDL.LU R18, [R1+0x1e0] ;  /* 0x0001e00001127983 */ /* 0x000f280000300800 */
[----:B---3--:R1:W-:Y:S04]  /*6f7d0*/  STS.128 [R0+0x180], R12 ;  /* 0x0001800c00007388 */ /* 0x0083e80000000c00 */
[----:B------:R3:W-:Y:S04]  /*6f7e0*/  STS.128 [R0+0x200], R8 ;  /* 0x0002000800007388 */ /* 0x0007e80000000c00 */
[----:B------:R-:W4:Y:S04]  /*6f7f0*/  LDL.LU R19, [R1+0x1e4] ;  /* 0x0001e40001137983 */ /* 0x000f280000300800 */
[----:B-1----:R-:W4:Y:S01]  /*6f800*/  LDL.LU R12, [R1+0x1f8] ;  /* 0x0001f800010c7983 */ /* 0x002f220000300800 */
[----:B---3-5:R-:W-:-:S03]  /*6f810*/  IMAD.MOV.U32 R8, RZ, RZ, R224 ;  /* 0x000000ffff087224 */ /* 0x028fc600078e00e0 */
[----:B------:R-:W4:Y:S01]  /*6f820*/  LDL.LU R13, [R1+0x1fc] ;  /* 0x0001fc00010d7983 */ /* 0x000f220000300800 */
[----:B------:R-:W-:Y:S02]  /*6f830*/  IMAD.MOV.U32 R9, RZ, RZ, R225 ;  /* 0x000000ffff097224 */ /* 0x000fe400078e00e1 */
[----:B------:R-:W-:Y:S01]  /*6f840*/  IMAD.MOV.U32 R10, RZ, RZ, R220 ;  /* 0x000000ffff0a7224 */ /* 0x000fe200078e00dc */
[----:B------:R-:W4:Y:S01]  /*6f850*/  LDL.LU R14, [R1+0x1e8] ;  /* 0x0001e800010e7983 */ /* 0x000f220000300800 */
[----:B------:R-:W-:-:S03]  /*6f860*/  IMAD.MOV.U32 R11, RZ, RZ, R221 ;  /* 0x000000ffff0b7224 */ /* 0x000fc600078e00dd */
[----:B------:R-:W4:Y:S04]  /*6f870*/  LDL.LU R15, [R1+0x1ec] ;  /* 0x0001ec00010f7983 */ /* 0x000f280000300800 */
[----:B------:R1:W-:Y:S04]  /*6f880*/  STS.128 [R0+0x400], R8 ;  /* 0x0004000800007388 */ /* 0x0003e80000000c00 */
[----:B-1----:R-:W3:Y:S04]  /*6f890*/  LDL.LU R8, [R1+0x400] ;  /* 0x0004000001087983 */ /* 0x002ee80000300800 */
[----:B------:R-:W3:Y:S04]  /*6f8a0*/  LDL.LU R9, [R1+0x404] ;  /* 0x0004040001097983 */ /* 0x000ee80000300800 */
[----:B------:R-:W3:Y:S04]  /*6f8b0*/  LDL.LU R10, [R1+0x3f0] ;  /* 0x0003f000010a7983 */ /* 0x000ee80000300800 */
[----:B------:R-:W3:Y:S04]  /*6f8c0*/  LDL.LU R11, [R1+0x3f4] ;  /* 0x0003f400010b7983 */ /* 0x000ee80000300800 */
[----:B--2---:R1:W-:Y:S02]  /*6f8d0*/  STS.128 [R0+0x280], R4 ;  /* 0x0002800400007388 */ /* 0x0043e40000000c00 */
[----:B-1----:R-:W-:Y:S01]  /*6f8e0*/  IMAD.MOV.U32 R4, RZ, RZ, R160 ;  /* 0x000000ffff047224 */ /* 0x002fe200078e00a0 */
[----:B------:R-:W-:Y:S01]  /*6f8f0*/  MOV R7, R157 ;  /* 0x0000009d00077202 */ /* 0x000fe20000000f00 */
[----:B------:R-:W-:-:S02]  /*6f900*/  IMAD.MOV.U32 R5, RZ, RZ, R161 ;  /* 0x000000ffff057224 */ /* 0x000fc400078e00a1 */
[----:B------:R-:W-:-:S05]  /*6f910*/  IMAD.MOV.U32 R6, RZ, RZ, R156 ;  /* 0x000000ffff067224 */ /* 0x000fca00078e009c */
[----:B------:R1:W-:Y:S04]  /*6f920*/  STS.128 [R0+0x500], R4 ;  /* 0x0005000400007388 */ /* 0x0003e80000000c00 */
[----:B-1----:R-:W2:Y:S04]  /*6f930*/  LDL.LU R4, [R1+0x408] ;  /* 0x0004080001047983 */ /* 0x002ea80000300800 */
[----:B------:R-:W2:Y:S04]  /*6f940*/  LDL.LU R5, [R1+0x40c] ;  /* 0x00040c0001057983 */ /* 0x000ea80000300800 */
[----:B------:R-:W2:Y:S04]  /*6f950*/  LDL.LU R6, [R1+0x3f8] ;  /* 0x0003f80001067983 */ /* 0x000ea80000300800 */
[----:B------:R-:W2:Y:S01]  /*6f960*/  LDL.LU R7, [R1+0x3fc] ;  /* 0x0003fc0001077983 */ /* 0x000ea20000300800 */
[----:B------:R-:W-:-:S02]  /*6f970*/  IMAD.MOV.U32 R220, RZ, RZ, R226 ;  /* 0x000000ffffdc7224 */ /* 0x000fc400078e00e2 */
[----:B------:R-:W-:Y:S02]  /*6f980*/  IMAD.MOV.U32 R221, RZ, RZ, R227 ;  /* 0x000000ffffdd7224 */ /* 0x000fe400078e00e3 */
[----:B------:R-:W-:Y:S01]  /*6f990*/  IMAD.MOV.U32 R156, RZ, RZ, R162 ;  /* 0x000000ffff9c7224 */ /* 0x000fe200078e00a2 */
[----:B----4-:R1:W-:Y:S01]  /*6f9a0*/  STS.128 [R0+0x380], R12 ;  /* 0x0003800c00007388 */ /* 0x0103e20000000c00 */
[----:B------:R-:W-:-:S03]  /*6f9b0*/  IMAD.MOV.U32 R157, RZ, RZ, R163 ;  /* 0x000000ffff9d7224 */ /* 0x000fc600078e00a3 */
[----:B------:R-:W-:Y:S04]  /*6f9c0*/  STS.128 [R0+0x80], R20 ;  /* 0x0000801400007388 */ /* 0x000fe80000000c00 */
[----:B------:R-:W-:Y:S01]  /*6f9d0*/  STS.128 [R0+0x300], R16 ;  /* 0x0003001000007388 */ /* 0x000fe20000000c00 */
[----:B-1----:R-:W-:Y:S02]  /*6f9e0*/  IMAD.MOV.U32 R14, RZ, RZ, R92 ;  /* 0x000000ffff0e7224 */ /* 0x002fe400078e005c */
[----:B------:R-:W-:Y:S02]  /*6f9f0*/  IMAD.MOV.U32 R15, RZ, RZ, R93 ;  /* 0x000000ffff0f7224 */ /* 0x000fe400078e005d */
[----:B------:R-:W-:Y:S02]  /*6fa00*/  IMAD.MOV.U32 R12, RZ, RZ, R96 ;  /* 0x000000ffff0c7224 */ /* 0x000fe400078e0060 */
[----:B------:R-:W-:-:S02]  /*6fa10*/  IMAD.MOV.U32 R13, RZ, RZ, R97 ;  /* 0x000000ffff0d7224 */ /* 0x000fc400078e0061 */
[----:B------:R-:W-:Y:S02]  /*6fa20*/  IMAD.MOV.U32 R92, RZ, RZ, R98 ;  /* 0x000000ffff5c7224 */ /* 0x000fe400078e0062 */
[----:B------:R-:W-:Y:S01]  /*6fa30*/  IMAD.MOV.U32 R93, RZ, RZ, R99 ;  /* 0x000000ffff5d7224 */ /* 0x000fe200078e0063 */
[----:B------:R-:W-:Y:S04]  /*6fa40*/  STS.128 [R0+0x480], R220 ;  /* 0x000480dc00007388 */ /* 0x000fe80000000c00 */
[----:B------:R-:W-:Y:S04]  /*6fa50*/  STS.128 [R0+0x580], R156 ;  /* 0x0005809c00007388 */ /* 0x000fe80000000c00 */
[----:B------:R-:W-:Y:S04]  /*6fa60*/  STS.128 [R0+0x600], R12 ;  /* 0x0006000c00007388 */ /* 0x000fe80000000c00 */
[----:B------:R-:W-:Y:S04]  /*6fa70*/  STS.128 [R0+0x680], R92 ;  /* 0x0006805c00007388 */ /* 0x000fe80000000c00 */
[----:B---3--:R-:W-:Y:S01]  /*6fa80*/  STS.128 [R0+0x700], R8 ;  /* 0x0007000800007388 */ /* 0x008fe20000000c00 */
[----:B------:R-:W-:-:S02]  /*6fa90*/  LOP3.LUT R96, R2, 0x20, RZ, 0x3c, !PT ;  /* 0x0000002002607812 */ /* 0x000fc400078e3cff */
[C---:B------:R-:W-:Y:S02]  /*6faa0*/  LOP3.LUT R3, R2.reuse, 0x40, RZ, 0x3c, !PT ;  /* 0x0000004002037812 */ /* 0x040fe400078e3cff */
[----:B------:R-:W-:Y:S01]  /*6fab0*/  LOP3.LUT R252, R2, 0x60, RZ, 0x3c, !PT ;  /* 0x0000006002fc7812 */ /* 0x000fe200078e3cff */
[----:B--2---:R1:W-:Y:S04]  /*6fac0*/  STS.128 [R0+0x780], R4 ;  /* 0x0007800400007388 */ /* 0x0043e80000000c00 */
[----:B------:R-:W-:Y:S06]  /*6fad0*/  BAR.SYNC.DEFER_BLOCKING 0x0 ;  /* 0x0000000000007b1d */ /* 0x000fec0000010000 */
[----:B-1----:R-:W3:Y:S04]  /*6fae0*/  LDL.LU R4, [R1+0x2c0] ;  /* 0x0002c00001047983 */ /* 0x002ee80000300800 */
[----:B------:R-:W3:Y:S04]  /*6faf0*/  LDL.LU R5, [R1+0x2c4] ;  /* 0x0002c40001057983 */ /* 0x000ee80000300800 */
[----:B------:R-:W3:Y:S04]  /*6fb00*/  LDL.LU R6, [R1+0x310] ;  /* 0x0003100001067983 */ /* 0x000ee80000300800 */
[----:B------:R-:W3:Y:S04]  /*6fb10*/  LDL.LU R7, [R1+0x314] ;  /* 0x0003140001077983 */ /* 0x000ee80000300800 */
[----:B------:R-:W1:Y:S04]  /*6fb20*/  LDS.128 R8, [R2] ;  /* 0x0000000002087984 */ /* 0x000e680000000c00 */
[----:B------:R-:W3:Y:S04]  /*6fb30*/  LDS.128 R16, [R2+0x800] ;  /* 0x0008000002107984 */ /* 0x000ee80000000c00 */
[----:B------:R-:W4:Y:S04]  /*6fb40*/  LDS.128 R12, [R2+0x1000] ;  /* 0x00100000020c7984 */ /* 0x000f280000000c00 */
[----:B-1----:R-:W-:Y:S04]  /*6fb50*/  STL.64 [R1+0x3f0], R8 ;  /* 0x0003f00801007387 */ /* 0x002fe80000100a00 */
[----:B------:R-:W-:Y:S04]  /*6fb60*/  STL.64 [R1+0x3f8], R10 ;  /* 0x0003f80a01007387 */ /* 0x000fe80000100a00 */
[----:B------:R-:W1:Y:S04]  /*6fb70*/  LDS.128 R8, [R2+0x1800] ;  /* 0x0018000002087984 */ /* 0x000e680000000c00 */
[----:B---3--:R-:W-:Y:S04]  /*6fb80*/  STL.64 [R1+0xab0], R16 ;  /* 0x000ab01001007387 */ /* 0x008fe80000100a00 */
[----:B------:R-:W-:Y:S04]  /*6fb90*/  STL.64 [R1+0xab8], R18 ;  /* 0x000ab81201007387 */ /* 0x000fe80000100a00 */
[----:B------:R-:W3:Y:S04]  /*6fba0*/  LDS.128 R16, [R96] ;  /* 0x0000000060107984 */ /* 0x000ee80000000c00 */
[----:B----4-:R-:W-:Y:S04]  /*6fbb0*/  STL.64 [R1+0xb40], R12 ;  /* 0x000b400c01007387 */ /* 0x010fe80000100a00 */
[----:B------:R-:W-:Y:S04]  /*6fbc0*/  STL.64 [R1+0xb48], R14 ;  /* 0x000b480e01007387 */ /* 0x000fe80000100a00 */
[----:B------:R-:W4:Y:S04]  /*6fbd0*/  LDS.128 R12, [R96+0x800] ;  /* 0x00080000600c7984 */ /* 0x000f280000000c00 */
[----:B-1----:R-:W-:Y:S04]  /*6fbe0*/  STL.64 [R1+0xdd0], R8 ;  /* 0x000dd00801007387 */ /* 0x002fe80000100a00 */
[----:B------:R-:W-:Y:S04]  /*6fbf0*/  STL.64 [R1+0xdd8], R10 ;  /* 0x000dd80a01007387 */ /* 0x000fe80000100a00 */
[----:B------:R-:W1:Y:S04]  /*6fc00*/  LDS.128 R8, [R96+0x1000] ;  /* 0x0010000060087984 */ /* 0x000e680000000c00 */
[----:B---3--:R-:W-:Y:S04]  /*6fc10*/  STL.64 [R1+0x490], R16 ;  /* 0x0004901001007387 */ /* 0x008fe80000100a00 */
[----:B------:R-:W-:Y:S04]  /*6fc20*/  STL.64 [R1+0x498], R18 ;  /* 0x0004981201007387 */ /* 0x000fe80000100a00 */
[----:B------:R-:W3:Y:S04]  /*6fc30*/  LDS.128 R16, [R96+0x1800] ;  /* 0x0018000060107984 */ /* 0x000ee80000000c00 */
[----:B----4-:R-:W-:Y:S04]  /*6fc40*/  STL.64 [R1+0xae0], R12 ;  /* 0x000ae00c01007387 */ /* 0x010fe80000100a00 */
[----:B------:R-:W-:Y:S04]  /*6fc50*/  STL.64 [R1+0xae8], R14 ;  /* 0x000ae80e01007387 */ /* 0x000fe80000100a00 */
[----:B------:R-:W4:Y:S04]  /*6fc60*/  LDS.128 R12, [R3] ;  /* 0x00000000030c7984 */ /* 0x000f280000000c00 */
        /* <DEDUP_REMOVED lines=8> */
[----:B------:R-:W4:Y:S04]  /*6fcf0*/  LDS.128 R12, [R3+0x1800] ;  /* 0x00180000030c7984 */ /* 0x000f280000000c00 */
[----:B-1----:R-:W-:Y:S04]  /*6fd00*/  STL.64 [R1+0xaf0], R8 ;  /* 0x000af00801007387 */ /* 0x002fe80000100a00 */
[----:B------:R-:W-:Y:S04]  /*6fd10*/  STL.64 [R1+0xaf8], R10 ;  /* 0x000af80a01007387 */ /* 0x000fe80000100a00 */
[----:B------:R-:W1:Y:S04]  /*6fd20*/  LDS.128 R8, [R252] ;  /* 0x00000000fc087984 */ /* 0x000e680000000c00 */
        /* <DEDUP_REMOVED lines=8> */
[----:B------:R-:W1:Y:S04]  /*6fdb0*/  LDS.128 R8, [R252+0x1800] ;  /* 0x00180000fc087984 */ /* 0x000e680000000c00 */
[----:B------:R-:W-:Y:S06]  /*6fdc0*/  BAR.SYNC.DEFER_BLOCKING 0x0 ;  /* 0x0000000000007b1d */ /* 0x000fec0000010000 */
[----:B---3--:R3:W-:Y:S04]  /*6fdd0*/  STL.64 [R1+0xb20], R16 ;  /* 0x000b201001007387 */ /* 0x0087e80000100a00 */
[----:B------:R1:W-:Y:S04]  /*6fde0*/  STL.64 [R1+0xb28], R18 ;  /* 0x000b281201007387 */ /* 0x0003e80000100a00 */
[----:B----4-:R4:W-:Y:S04]  /*6fdf0*/  STL.64 [R1+0xb80], R12 ;  /* 0x000b800c01007387 */ /* 0x0109e80000100a00 */
[----:B------:R1:W-:Y:S04]  /*6fe00*/  STL.64 [R1+0xb88], R14 ;  /* 0x000b880e01007387 */ /* 0x0003e80000100a00 */
[----:B-1----:R1:W-:Y:S04]  /*6fe10*/  STL.64 [R1+0xe00], R8 ;  /* 0x000e000801007387 */ /* 0x0023e80000100a00 */
[----:B------:R1:W-:Y:S04]  /*6fe20*/  STL.64 [R1+0xe08], R10 ;  /* 0x000e080a01007387 */ /* 0x0003e80000100a00 */
[----:B------:R-:W2:Y:S04]  /*6fe30*/  LDL.LU R20, [R1+0x2c8] ;  /* 0x0002c80001147983 */ /* 0x000ea80000300800 */
[----:B------:R-:W2:Y:S04]  /*6fe40*/  LDL.LU R21, [R1+0x2cc] ;  /* 0x0002cc0001157983 */ /* 0x000ea80000300800 */
[----:B------:R-:W2:Y:S04]  /*6fe50*/  LDL.LU R22, [R1+0x318] ;  /* 0x0003180001167983 */ /* 0x000ea80000300800 */
[----:B------:R-:W2:Y:S04]  /*6fe60*/  LDL.LU R23, [R1+0x31c] ;  /* 0x00031c0001177983 */ /* 0x000ea80000300800 */
[----:B---3--:R-:W3:Y:S04]  /*6fe70*/  LDL.LU R16, [R1+0x660] ;  /* 0x0006600001107983 */ /* 0x008ee80000300800 */
[----:B------:R-:W3:Y:S04]  /*6fe80*/  LDL.LU R17, [R1+0x664] ;  /* 0x0006640001117983 */ /* 0x000ee80000300800 */
[----:B------:R-:W3:Y:S04]  /*6fe90*/  LDL.LU R18, [R1+0x650] ;  /* 0x0006500001127983 */ /* 0x000ee80000300800 */
[----:B------:R-:W3:Y:S04]  /*6fea0*/  LDL.LU R19, [R1+0x654] ;  /* 0x0006540001137983 */ /* 0x000ee80000300800 */
[----:B----4-:R-:W4:Y:S04]  /*6feb0*/  LDL.LU R12, [R1+0x668] ;  /* 0x00066800010c7983 */ /* 0x010f280000300800 */
[----:B------:R-:W4:Y:S04]  /*6fec0*/  LDL.LU R13, [R1+0x66c] ;  /* 0x00066c00010d7983 */ /* 0x000f280000300800 */
[----:B------:R-:W4:Y:S04]  /*6fed0*/  LDL.LU R14, [R1+0x658] ;  /* 0x00065800010e7983 */ /* 0x000f280000300800 */
[----:B------:R-:W4:Y:S04]  /*6fee0*/  LDL.LU R15, [R1+0x65c] ;  /* 0x00065c00010f7983 */ /* 0x000f280000300800 */
[----:B-1----:R-:W4:Y:S04]  /*6fef0*/  LDL.LU R8, [R1+0x570] ;  /* 0x0005700001087983 */ /* 0x002f280000300800 */
[----:B------:R-:W4:Y:S04]  /*6ff00*/  LDL.LU R9, [R1+0x574] ;  /* 0x0005740001097983 */ /* 0x000f280000300800 */
[----:B------:R-:W4:Y:S04]  /*6ff10*/  LDL.LU R10, [R1+0x670] ;  /* 0x00067000010a7983 */ /* 0x000f280000300800 */
[----:B------:R1:W-:Y:S04]  /*6ff20*/  STS.128 [R0], R4 ;  /* 0x0000000400007388 */ /* 0x0003e80000000c00 */
[----:B------:R-:W4:Y:S04]  /*6ff30*/  LDL.LU R11, [R1+0x674] ;  /* 0x00067400010b7983 */ /* 0x000f280000300800 */
[----:B-1----:R-:W4:Y:S04]  /*6ff40*/  LDL.LU R4, [R1+0x578] ;  /* 0x0005780001047983 */ /* 0x002f280000300800 */
[----:B------:R-:W4:Y:S04]  /*6ff50*/  LDL.LU R5, [R1+0x57c] ;  /* 0x00057c0001057983 */ /* 0x000f280000300800 */
[----:B------:R-:W4:Y:S04]  /*6ff60*/  LDL.LU R6, [R1+0x678] ;  /* 0x0006780001067983 */ /* 0x000f280000300800 */
[----:B------:R-:W4:Y:S04]  /*6ff70*/  LDL.LU R7, [R1+0x67c] ;  /* 0x00067c0001077983 */ /* 0x000f280000300800 */
[----:B--2---:R1:W-:Y:S04]  /*6ff80*/  STS.128 [R0+0x80], R20 ;  /* 0x0000801400007388 */ /* 0x0043e80000000c00 */
[----:B-1----:R-:W2:Y:S04]  /*6ff90*/  LDL.LU R20, [R1+0xa30] ;  /* 0x000a300001147983 */ /* 0x002ea80000300800 */
[----:B------:R-:W2:Y:S04]  /*6ffa0*/  LDL.LU R21, [R1+0xa34] ;  /* 0x000a340001157983 */ /* 0x000ea80000300800 */
[----:B------:R-:W2:Y:S04]  /*6ffb0*/  LDL.LU R22, [R1+0xa40] ;  /* 0x000a400001167983 */ /* 0x000ea80000300800 */
[----:B---3--:R1:W-:Y:S04]  /*6ffc0*/  STS.128 [R0+0x100], R16 ;  /* 0x0001001000007388 */ /* 0x0083e80000000c00 */
[----:B------:R-:W2:Y:S04]  /*6ffd0*/  LDL.LU R23, [R1+0xa44] ;  /* 0x000a440001177983 */ /* 0x000ea80000300800 */
[----:B----4-:R3:W-:Y:S04]  /*6ffe0*/  STS.128 [R0+0x180], R12 ;  /* 0x0001800c00007388 */ /* 0x0107e80000000c00 */
[----:B-1----:R-:W4:Y:S04]  /*6fff0*/  LDL.LU R16, [R1+0xa38] ;  /* 0x000a380001107983 */ /* 0x002f280000300800 */
[----:B------:R-:W4:Y:S04]  /*70000*/  LDL.LU R17, [R1+0xa3c] ;  /* 0x000a3c0001117983 */ /* 0x000f280000300800 */
[----:B------:R-:W4:Y:S04]  /*70010*/  LDL.LU R18, [R1+0xa48] ;  /* 0x000a480001127983 */ /* 0x000f280000300800 */
[----:B------:R-:W4:Y:S04]  /*70020*/  LDL.LU R19, [R1+0xa4c] ;  /* 0x000a4c0001137983 */ /* 0x000f280000300800 */
[----:B---3--:R-:W3:Y:S04]  /*70030*/  LDL.LU R12, [R1+0x7b0] ;  /* 0x0007b000010c7983 */ /* 0x008ee80000300800 */
[----:B------:R-:W3:Y:S04]  /*70040*/  LDL.LU R13, [R1+0x7b4] ;  /* 0x0007b400010d7983 */ /* 0x000ee80000300800 */
[----:B------:R-:W3:Y:S04]  /*70050*/  LDL.LU R14, [R1+0x7d0] ;  /* 0x0007d000010e7983 */ /* 0x000ee80000300800 */
[----:B------:R1:W-:Y:S04]  /*70060*/  STS.128 [R0+0x200], R8 ;  /* 0x0002000800007388 */ /* 0x0003e80000000c00 */
[----:B------:R-:W3:Y:S04]  /*70070*/  LDL.LU R15, [R1+0x7d4] ;  /* 0x0007d400010f7983 */ /* 0x000ee80000300800 */
[----:B------:R1:W-:Y:S04]  /*70080*/  STS.128 [R0+0x280], R4 ;  /* 0x0002800400007388 */ /* 0x0003e80000000c00 */
        /* <DEDUP_REMOVED lines=8> */
[----:B--2---:R1:W-:Y:S04]  /*70110*/  STS.128 [R0+0x300], R20 ;  /* 0x0003001400007388 */ /* 0x0043e80000000c00 */
[----:B-1----:R-:W2:Y:S04]  /*70120*/  LDL.LU R20, [R1+0xa88] ;  /* 0x000a880001147983 */ /* 0x002ea80000300800 */
[----:B------:R-:W2:Y:S04]  /*70130*/  LDL.LU R21, [R1+0xa8c] ;  /* 0x000a8c0001157983 */ /* 0x000ea80000300800 */
[----:B------:R-:W2:Y:S04]  /*70140*/  LDL.LU R22, [R1+0xa98] ;  /* 0x000a980001167983 */ /* 0x000ea80000300800 */
[----:B----4-:R1:W-:Y:S04]  /*70150*/  STS.128 [R0+0x380], R16 ;  /* 0x0003801000007388 */ /* 0x0103e80000000c00 */
[----:B------:R-:W2:Y:S04]  /*70160*/  LDL.LU R23, [R1+0xa9c] ;  /* 0x000a9c0001177983 */ /* 0x000ea80000300800 */
[----:B-1----:R-:W4:Y:S04]  /*70170*/  LDL.LU R18, [R1+0x940] ;  /* 0x0009400001127983 */ /* 0x002f280000300800 */
[----:B---3--:R1:W-:Y:S04]  /*70180*/  STS.128 [R0+0x400], R12 ;  /* 0x0004000c00007388 */ /* 0x0083e80000000c00 */
[----:B------:R-:W4:Y:S04]  /*70190*/  LDL.LU R19, [R1+0x944] ;  /* 0x0009440001137983 */ /* 0x000f280000300800 */
[----:B-1----:R-:W3:Y:S04]  /*701a0*/  LDL.LU R14, [R1+0x948] ;  /* 0x00094800010e7983 */ /* 0x002ee80000300800 */
[----:B------:R1:W-:Y:S04]  /*701b0*/  STS.128 [R0+0x480], R8 ;  /* 0x0004800800007388 */ /* 0x0003e80000000c00 */
[----:B------:R-:W3:Y:S04]  /*701c0*/  LDL.LU R15, [R1+0x94c] ;  /* 0x00094c00010f7983 */ /* 0x000ee80000300800 */
[----:B-1----:R-:W3:Y:S04]  /*701d0*/  LDL.LU R8, [R1+0xd60] ;  /* 0x000d600001087983 */ /* 0x002ee80000300800 */
[----:B------:R-:W3:Y:S04]  /*701e0*/  LDL.LU R9, [R1+0xd64] ;  /* 0x000d640001097983 */ /* 0x000ee80000300800 */
[----:B------:R-:W3:Y:S04]  /*701f0*/  LDL.LU R10, [R1+0xd50] ;  /* 0x000d5000010a7983 */ /* 0x000ee80000300800 */
[----:B------:R1:W-:Y:S04]  /*70200*/  STS.128 [R0+0x500], R4 ;  /* 0x0005000400007388 */ /* 0x0003e80000000c00 */
[----:B------:R-:W3:Y:S04]  /*70210*/  LDL.LU R11, [R1+0xd54] ;  /* 0x000d5400010b7983 */ /* 0x000ee80000300800 */
[----:B-1----:R-:W3:Y:S04]  /*70220*/  LDL.LU R4, [R1+0xd68] ;  /* 0x000d680001047983 */ /* 0x002ee80000300800 */
[----:B------:R-:W3:Y:S04]  /*70230*/  LDL.LU R5, [R1+0xd6c] ;  /* 0x000d6c0001057983 */ /* 0x000ee80000300800 */
[----:B------:R-:W3:Y:S04]  /*70240*/  LDL.LU R6, [R1+0xd58] ;  /* 0x000d580001067983 */ /* 0x000ee80000300800 */
[----:B------:R-:W3:Y:S01]  /*70250*/  LDL.LU R7, [R1+0xd5c] ;  /* 0x000d5c0001077983 */ /* 0x000ee20000300800 */
[----:B------:R-:W-:-:S02]  /*70260*/  IMAD.MOV.U32 R16, RZ, RZ, R240 ;  /* 0x000000ffff107224 */ /* 0x000fc400078e00f0 */
[----:B------:R-:W-:Y:S02]  /*70270*/  IMAD.MOV.U32 R17, RZ, RZ, R241 ;  /* 0x000000ffff117224 */ /* 0x000fe400078e00f1 */
[----:B------:R-:W-:Y:S02]  /*70280*/  IMAD.MOV.U32 R12, RZ, RZ, R242 ;  /* 0x000000ffff0c7224 */ /* 0x000fe400078e00f2 */
[----:B------:R-:W-:Y:S01]  /*70290*/  IMAD.MOV.U32 R13, RZ, RZ, R243 ;  /* 0x000000ffff0d7224 */ /* 0x000fe200078e00f3 */
[----:B--2---:R-:W-:Y:S04]  /*702a0*/  STS.128 [R0+0x580], R20 ;  /* 0x0005801400007388 */ /* 0x004fe80000000c00 */
[----:B----4-:R-:W-:Y:S04]  /*702b0*/  STS.128 [R0+0x600], R16 ;  /* 0x0006001000007388 */ /* 0x010fe80000000c00 */
[----:B---3--:R-:W-:Y:S04]  /*702c0*/  STS.128 [R0+0x680], R12 ;  /* 0x0006800c00007388 */ /* 0x008fe80000000c00 */
[----:B------:R-:W-:Y:S04]  /*702d0*/  STS.128 [R0+0x700], R8 ;  /* 0x0007000800007388 */ /* 0x000fe80000000c00 */
[----:B------:R1:W-:Y:S04]  /*702e0*/  STS.128 [R0+0x780], R4 ;  /* 0x0007800400007388 */ /* 0x0003e80000000c00 */
        /* <DEDUP_REMOVED lines=66> */
[----:B-1----:R-:W2:Y:S04]  /*70710*/  LDL.LU R8, [R1+0xd0] ;  /* 0x0000d00001087983 */ /* 0x002ea80000300800 */
[----:B------:R-:W2:Y:S04]  /*70720*/  LDL.LU R9, [R1+0xd4] ;  /* 0x0000d40001097983 */ /* 0x000ea80000300800 */
[----:B------:R-:W2:Y:S04]  /*70730*/  LDL.LU R10, [R1+0xc0] ;  /* 0x0000c000010a7983 */ /* 0x000ea80000300800 */
[----:B------:R1:W-:Y:S04]  /*70740*/  STS.128 [R0], R4 ;  /* 0x0000000400007388 */ /* 0x0003e80000000c00 */
[----:B------:R-:W2:Y:S04]  /*70750*/  LDL.LU R11, [R1+0xc4] ;  /* 0x0000c400010b7983 */ /* 0x000ea80000300800 */
[----:B-1----:R-:W2:Y:S04]  /*70760*/  LDL.LU R4, [R1+0xd8] ;  /* 0x0000d80001047983 */ /* 0x002ea80000300800 */
[----:B------:R-:W2:Y:S04]  /*70770*/  LDL.LU R5, [R1+0xdc] ;  /* 0x0000dc0001057983 */ /* 0x000ea80000300800 */
[----:B------:R-:W2:Y:S04]  /*70780*/  LDL.LU R6, [R1+0xc8] ;  /* 0x0000c80001067983 */ /* 0x000ea80000300800 */
[----:B------:R-:W2:Y:S04]  /*70790*/  LDL.LU R7, [R1+0xcc] ;  /* 0x0000cc0001077983 */ /* 0x000ea80000300800 */
[----:B---3--:R1:W-:Y:S04]  /*707a0*/  STS.128 [R0+0x100], R16 ;  /* 0x0001001000007388 */ /* 0x0083e80000000c00 */
[----:B-1----:R-:W3:Y:S04]  /*707b0*/  LDL.LU R16, [R1+0x1d0] ;  /* 0x0001d00001107983 */ /* 0x002ee80000300800 */
[----:B------:R-:W3:Y:S04]  /*707c0*/  LDL.LU R17, [R1+0x1d4] ;  /* 0x0001d40001117983 */ /* 0x000ee80000300800 */
[----:B------:R-:W3:Y:S04]  /*707d0*/  LDL.LU R18, [R1+0x1c0] ;  /* 0x0001c00001127983 */ /* 0x000ee80000300800 */
[----:B----4-:R1:W-:Y:S04]  /*707e0*/  STS.128 [R0+0x180], R12 ;  /* 0x0001800c00007388 */ /* 0x0103e80000000c00 */
[----:B------:R-:W3:Y:S04]  /*707f0*/  LDL.LU R19, [R1+0x1c4] ;  /* 0x0001c40001137983 */ /* 0x000ee80000300800 */
[----:B--2---:R2:W-:Y:S04]  /*70800*/  STS.128 [R0+0x200], R8 ;  /* 0x0002000800007388 */ /* 0x0045e80000000c00 */
[----:B-1----:R-:W4:Y:S04]  /*70810*/  LDL.LU R12, [R1+0x1d8] ;  /* 0x0001d800010c7983 */ /* 0x002f280000300800 */
[----:B------:R-:W4:Y:S01]  /*70820*/  LDL.LU R13, [R1+0x1dc] ;  /* 0x0001dc00010d7983 */ /* 0x000f220000300800 */
[----:B--2---:R-:W-:Y:S01]  /*70830*/  IMAD.MOV.U32 R8, RZ, RZ, R216 ;  /* 0x000000ffff087224 */ /* 0x004fe200078e00d8 */
[----:B------:R-:W-:Y:S01]  /*70840*/  MOV R9, R217 ;  /* 0x000000d900097202 */ /* 0x000fe20000000f00 */
[----:B------:R-:W-:Y:S01]  /*70850*/  IMAD.MOV.U32 R10, RZ, RZ, R212 ;  /* 0x000000ffff0a7224 */ /* 0x000fe200078e00d4 */
[----:B------:R-:W4:Y:S01]  /*70860*/  LDL.LU R14, [R1+0x1c8] ;  /* 0x0001c800010e7983 */ /* 0x000f220000300800 */
[----:B------:R-:W-:-:S03]  /*70870*/  IMAD.MOV.U32 R11, RZ, RZ, R213 ;  /* 0x000000ffff0b7224 */ /* 0x000fc600078e00d5 */
[----:B------:R-:W4:Y:S04]  /*70880*/  LDL.LU R15, [R1+0x1cc] ;  /* 0x0001cc00010f7983 */ /* 0x000f280000300800 */
[----:B------:R1:W-:Y:S04]  /*70890*/  STS.128 [R0+0x280], R4 ;  /* 0x0002800400007388 */ /* 0x0003e80000000c00 */
[----:B------:R2:W-:Y:S01]  /*708a0*/  STS.128 [R0+0x400], R8 ;  /* 0x0004000800007388 */ /* 0x0005e20000000c00 */
[----:B-1----:R-:W-:Y:S02]  /*708b0*/  IMAD.MOV.U32 R4, RZ, RZ, R152 ;  /* 0x000000ffff047224 */ /* 0x002fe400078e0098 */
[----:B------:R-:W-:-:S02]  /*708c0*/  IMAD.MOV.U32 R5, RZ, RZ, R153 ;  /* 0x000000ffff057224 */ /* 0x000fc400078e0099 */
[----:B------:R-:W-:Y:S01]  /*708d0*/  IMAD.MOV.U32 R6, RZ, RZ, R148 ;  /* 0x000000ffff067224 */ /* 0x000fe200078e0094 */
[----:B--2---:R-:W2:Y:S01]  /*708e0*/  LDL.LU R8, [R1+0x3e0] ;  /* 0x0003e00001087983 */ /* 0x004ea20000300800 */
[----:B------:R-:W-:-:S03]  /*708f0*/  IMAD.MOV.U32 R7, RZ, RZ, R149 ;  /* 0x000000ffff077224 */ /* 0x000fc600078e0095 */
[----:B------:R-:W2:Y:S04]  /*70900*/  LDL.LU R9, [R1+0x3e4] ;  /* 0x0003e40001097983 */ /* 0x000ea80000300800 */
[----:B------:R-:W2:Y:S04]  /*70910*/  LDL.LU R10, [R1+0x3d0] ;  /* 0x0003d000010a7983 */ /* 0x000ea80000300800 */
[----:B------:R1:W-:Y:S04]  /*70920*/  STS.128 [R0+0x500], R4 ;  /* 0x0005000400007388 */ /* 0x0003e80000000c00 */
[----:B------:R-:W2:Y:S04]  /*70930*/  LDL.LU R11, [R1+0x3d4] ;  /* 0x0003d400010b7983 */ /* 0x000ea80000300800 */
[----:B-1----:R-:W2:Y:S04]  /*70940*/  LDL.LU R4, [R1+0x3e8] ;  /* 0x0003e80001047983 */ /* 0x002ea80000300800 */
[----:B------:R-:W2:Y:S04]  /*70950*/  LDL.LU R5, [R1+0x3ec] ;  /* 0x0003ec0001057983 */ /* 0x000ea80000300800 */
[----:B------:R-:W2:Y:S04]  /*70960*/  LDL.LU R6, [R1+0x3d8] ;  /* 0x0003d80001067983 */ /* 0x000ea80000300800 */
[----:B------:R-:W2:Y:S01]  /*70970*/  LDL.LU R7, [R1+0x3dc] ;  /* 0x0003dc0001077983 */ /* 0x000ea20000300800 */
[----:B------:R-:W-:-:S02]  /*70980*/  IMAD.MOV.U32 R212, RZ, RZ, R218 ;  /* 0x000000ffffd47224 */ /* 0x000fc400078e00da */
[----:B------:R-:W-:Y:S02]  /*70990*/  IMAD.MOV.U32 R213, RZ, RZ, R219 ;  /* 0x000000ffffd57224 */ /* 0x000fe400078e00db */
[----:B------:R-:W-:Y:S02]  /*709a0*/  IMAD.MOV.U32 R148, RZ, RZ, R154 ;  /* 0x000000ffff947224 */ /* 0x000fe400078e009a */
[----:B------:R-:W-:Y:S01]  /*709b0*/  IMAD.MOV.U32 R149, RZ, RZ, R155 ;  /* 0x000000ffff957224 */ /* 0x000fe200078e009b */
[----:B------:R-:W-:Y:S04]  /*709c0*/  STS.128 [R0+0x80], R20 ;  /* 0x0000801400007388 */ /* 0x000fe80000000c00 */
[----:B------:R-:W-:Y:S04]  /*709d0*/  STS.128 [R0+0x480], R212 ;  /* 0x000480d400007388 */ /* 0x000fe80000000c00 */
[----:B------:R-:W-:Y:S04]  /*709e0*/  STS.128 [R0+0x580], R148 ;  /* 0x0005809400007388 */ /* 0x000fe80000000c00 */
[----:B---3--:R-:W-:Y:S04]  /*709f0*/  STS.128 [R0+0x300], R16 ;  /* 0x0003001000007388 */ /* 0x008fe80000000c00 */
[----:B----4-:R1:W-:Y:S02]  /*70a00*/  STS.128 [R0+0x380], R12 ;  /* 0x0003800c00007388 */ /* 0x0103e40000000c00 */
[----:B-1----:R-:W-:Y:S01]  /*70a10*/  IMAD.MOV.U32 R14, RZ, RZ, R84 ;  /* 0x000000ffff0e7224 */ /* 0x002fe200078e0054 */
[----:B------:R-:W-:Y:S01]  /*70a20*/  MOV R15, R85 ;  /* 0x00000055000f7202 */ /* 0x000fe20000000f00 */
[----:B------:R-:W-:-:S02]  /*70a30*/  IMAD.MOV.U32 R12, RZ, RZ, R88 ;  /* 0x000000ffff0c7224 */ /* 0x000fc400078e0058 */
[----:B------:R-:W-:Y:S02]  /*70a40*/  IMAD.MOV.U32 R13, RZ, RZ, R89 ;  /* 0x000000ffff0d7224 */ /* 0x000fe400078e0059 */
[----:B------:R-:W-:Y:S02]  /*70a50*/  IMAD.MOV.U32 R84, RZ, RZ, R90 ;  /* 0x000000ffff547224 */ /* 0x000fe400078e005a */
[----:B------:R-:W-:Y:S01]  /*70a60*/  IMAD.MOV.U32 R85, RZ, RZ, R91 ;  /* 0x000000ffff557224 */ /* 0x000fe200078e005b */
[----:B------:R-:W-:Y:S04]  /*70a70*/  STS.128 [R0+0x600], R12 ;  /* 0x0006000c00007388 */ /* 0x000fe80000000c00 */
[----:B------:R-:W-:Y:S04]  /*70a80*/  STS.128 [R0+0x680], R84 ;  /* 0x0006805400007388 */ /* 0x000fe80000000c00 */
[----:B--2---:R-:W-:Y:S04]  /*70a90*/  STS.128 [R0+0x700], R8 ;  /* 0x0007000800007388 */ /* 0x004fe80000000c00 */
        /* <DEDUP_REMOVED lines=108> */
[----:B------:R-:W4:Y:S04]  /*71160*/  LDL.LU R17, [R1+0x954] ;  /* 0x0009540001117983 */ /* 0x000f280000300800 */
[----:B------:R-:W4:Y:S04]  /*71170*/  LDL.LU R18, [R1+0x960] ;  /* 0x0009600001127983 */ /* 0x000f280000300800 */
[----:B---3--:R1:W-:Y:S04]  /*71180*/  STS.128 [R0+0x400], R12 ;  /* 0x0004000c00007388 */ /* 0x0083e80000000c00 */
[----:B------:R-:W4:Y:S04]  /*71190*/  LDL.LU R19, [R1+0x964] ;  /* 0x0009640001137983 */ /* 0x000f280000300800 */
[----:B------:R3:W-:Y:S04]  /*711a0*/  STS.128 [R0+0x480], R8 ;  /* 0x0004800800007388 */ /* 0x0007e80000000c00 */
        /* <DEDUP_REMOVED lines=9> */
[----:B-1----:R-:W3:Y:S04]  /*71240*/  LDL.LU R4, [R1+0xda8] ;  /* 0x000da80001047983 */ /* 0x002ee80000300800 */
[----:B------:R-:W3:Y:S04]  /*71250*/  LDL.LU R5, [R1+0xdac] ;  /* 0x000dac0001057983 */ /* 0x000ee80000300800 */
[----:B------:R-:W3:Y:S04]  /*71260*/  LDL.LU R6, [R1+0xd98] ;  /* 0x000d980001067983 */ /* 0x000ee80000300800 */
[----:B------:R-:W3:Y:S04]  /*71270*/  LDL.LU R7, [R1+0xd9c] ;  /* 0x000d9c0001077983 */ /* 0x000ee80000300800 */
[----:B--2---:R-:W-:Y:S04]  /*71280*/  STS.128 [R0+0x580], R20 ;  /* 0x0005801400007388 */ /* 0x004fe80000000c00 */
[----:B----4-:R-:W-:Y:S04]  /*71290*/  STS.128 [R0+0x600], R16 ;  /* 0x0006001000007388 */ /* 0x010fe80000000c00 */
[----:B------:R-:W-:Y:S04]  /*712a0*/  STS.128 [R0+0x680], R12 ;  /* 0x0006800c00007388 */ /* 0x000fe80000000c00 */
[----:B---3--:R-:W-:Y:S04]  /*712b0*/  STS.128 [R0+0x700], R8 ;  /* 0x0007000800007388 */ /* 0x008fe80000000c00 */
        /* <DEDUP_REMOVED lines=85> */
[----:B--2---:R-:W-:-:S03]  /*71810*/  IMAD.MOV.U32 R8, RZ, RZ, R208 ;  /* 0x000000ffff087224 */ /* 0x004fc600078e00d0 */
[----:B------:R-:W4:Y:S01]  /*71820*/  LDL.LU R14, [R1+0x1a8] ;  /* 0x0001a800010e7983 */ /* 0x000f220000300800 */
[----:B------:R-:W-:Y:S02]  /*71830*/  IMAD.MOV.U32 R9, RZ, RZ, R209 ;  /* 0x000000ffff097224 */ /* 0x000fe400078e00d1 */
[----:B------:R-:W-:Y:S01]  /*71840*/  IMAD.MOV.U32 R10, RZ, RZ, R204 ;  /* 0x000000ffff0a7224 */ /* 0x000fe200078e00cc */
[----:B------:R-:W4:Y:S01]  /*71850*/  LDL.LU R15, [R1+0x1ac] ;  /* 0x0001ac00010f7983 */ /* 0x000f220000300800 */
[----:B------:R-:W-:-:S03]  /*71860*/  IMAD.MOV.U32 R11, RZ, RZ, R205 ;  /* 0x000000ffff0b7224 */ /* 0x000fc600078e00cd */
[----:B------:R1:W-:Y:S04]  /*71870*/  STS.128 [R0+0x280], R4 ;  /* 0x0002800400007388 */ /* 0x0003e80000000c00 */
[----:B------:R2:W-:Y:S01]  /*71880*/  STS.128 [R0+0x400], R8 ;  /* 0x0004000800007388 */ /* 0x0005e20000000c00 */
[----:B-1----:R-:W-:Y:S02]  /*71890*/  IMAD.MOV.U32 R4, RZ, RZ, R144 ;  /* 0x000000ffff047224 */ /* 0x002fe400078e0090 */
[----:B------:R-:W-:Y:S02]  /*718a0*/  IMAD.MOV.U32 R5, RZ, RZ, R145 ;  /* 0x000000ffff057224 */ /* 0x000fe400078e0091 */
        /* <DEDUP_REMOVED lines=11> */
[----:B------:R-:W-:Y:S01]  /*71960*/  IMAD.MOV.U32 R204, RZ, RZ, R210 ;  /* 0x000000ffffcc7224 */ /* 0x000fe200078e00d2 */
[----:B------:R-:W-:Y:S01]  /*71970*/  MOV R141, R147 ;  /* 0x00000093008d7202 */ /* 0x000fe20000000f00 */
[----:B------:R-:W-:-:S02]  /*71980*/  IMAD.MOV.U32 R205, RZ, RZ, R211 ;  /* 0x000000ffffcd7224 */ /* 0x000fc400078e00d3 */
[----:B------:R-:W-:Y:S01]  /*71990*/  IMAD.MOV.U32 R140, RZ, RZ, R146 ;  /* 0x000000ffff8c7224 */ /* 0x000fe200078e0092 */
[----:B------:R-:W-:Y:S04]  /*719a0*/  STS.128 [R0+0x80], R20 ;  /* 0x0000801400007388 */ /* 0x000fe80000000c00 */
[----:B------:R-:W-:Y:S04]  /*719b0*/  STS.128 [R0+0x480], R204 ;  /* 0x000480cc00007388 */ /* 0x000fe80000000c00 */
[----:B------:R-:W-:Y:S04]  /*719c0*/  STS.128 [R0+0x580], R140 ;  /* 0x0005808c00007388 */ /* 0x000fe80000000c00 */
[----:B---3--:R-:W-:Y:S04]  /*719d0*/  STS.128 [R0+0x300], R16 ;  /* 0x0003001000007388 */ /* 0x008fe80000000c00 */
[----:B----4-:R1:W-:Y:S02]  /*719e0*/  STS.128 [R0+0x380], R12 ;  /* 0x0003800c00007388 */ /* 0x0103e40000000c00 */
[----:B-1----:R-:W-:-:S02]  /*719f0*/  IMAD.MOV.U32 R14, RZ, RZ, R76 ;  /* 0x000000ffff0e7224 */ /* 0x002fc400078e004c */
[----:B------:R-:W-:Y:S02]  /*71a00*/  IMAD.MOV.U32 R15, RZ, RZ, R77 ;  /* 0x000000ffff0f7224 */ /* 0x000fe400078e004d */
[----:B------:R-:W-:Y:S02]  /*71a10*/  IMAD.MOV.U32 R12, RZ, RZ, R80 ;  /* 0x000000ffff0c7224 */ /* 0x000fe400078e0050 */
        /* <DEDUP_REMOVED lines=229> */
[----:B-1----:R-:W-:Y:S01]  /*72870*/  IMAD.MOV.U32 R4, RZ, RZ, R136 ;  /* 0x000000ffff047224 */ /* 0x002fe200078e0088 */
[----:B------:R-:W-:Y:S01]  /*72880*/  MOV R5, R137 ;  /* 0x0000008900057202 */ /* 0x000fe20000000f00 */
[----:B------:R-:W-:Y:S02]  /*72890*/  IMAD.MOV.U32 R6, RZ, RZ, R132 ;  /* 0x000000ffff067224 */ /* 0x000fe400078e0084 */
[----:B------:R-:W-:Y:S01]  /*728a0*/  IMAD.MOV.U32 R7, RZ, RZ, R133 ;  /* 0x000000ffff077224 */ /* 0x000fe200078e0085 */
[----:B--2---:R-:W2:Y:S04]  /*728b0*/  LDL.LU R8, [R1+0x3a0] ;  /* 0x0003a00001087983 */ /* 0x004ea80000300800 */
        /* <DEDUP_REMOVED lines=158> */
[----:B-1----:R-:W4:Y:S04]  /*732a0*/  LDL.LU R4, [R1+0x7e0] ;  /* 0x0007e00001047983 */ /* 0x002f280000300800 */
[----:B------:R-:W4:Y:S04]  /*732b0*/  LDL.LU R5, [R1+0x7e4] ;  /* 0x0007e40001057983 */ /* 0x000f280000300800 */
[----:B------:R-:W4:Y:S04]  /*732c0*/  LDL.LU R6, [R1+0x7c0] ;  /* 0x0007c00001067983 */ /* 0x000f280000300800 */
[----:B------:R-:W1:Y:S04]  /*732d0*/  LDS.128 R8, [R2] ;  /* 0x0000000002087984 */ /* 0x000e680000000c00 */
[----:B------:R-:W3:Y:S04]  /*732e0*/  LDS.128 R16, [R2+0x800] ;  /* 0x0008000002107984 */ /* 0x000ee80000000c00 */
[----:B------:R-:W4:Y:S04]  /*732f0*/  LDL.LU R7, [R1+0x7c4] ;  /* 0x0007c40001077983 */ /* 0x000f280000300800 */
        /* <DEDUP_REMOVED lines=40> */
[----:B---3--:R3:W-:Y:S04]  /*73580*/  STL.64 [R1+0x4a0], R16 ;  /* 0x0004a01001007387 */ /* 0x0087e80000100a00 */
[----:B------:R1:W-:Y:S04]  /*73590*/  STL.64 [R1+0x4a8], R18 ;  /* 0x0004a81201007387 */ /* 0x0003e80000100a00 */
[----:B------:R-:W-:Y:S06]  /*735a0*/  BAR.SYNC.DEFER_BLOCKING 0x0 ;  /* 0x0000000000007b1d */ /* 0x000fec0000010000 */
        /* <DEDUP_REMOVED lines=31> */
[----:B-1----:R-:W4:Y:S04]  /*737a0*/  LDL.LU R12, [R1+0x168] ;  /* 0x00016800010c7983 */ /* 0x002f280000300800 */
[----:B------:R-:W4:Y:S04]  /*737b0*/  LDL.LU R13, [R1+0x16c] ;  /* 0x00016c00010d7983 */ /* 0x000f280000300800 */
[----:B------:R-:W4:Y:S04]  /*737c0*/  LDL.LU R14, [R1+0x158] ;  /* 0x00015800010e7983 */ /* 0x000f280000300800 */
[----:B------:R-:W4:Y:S04]  /*737d0*/  LDL.LU R15, [R1+0x15c] ;  /* 0x00015c00010f7983 */ /* 0x000f280000300800 */
[----:B--2---:R1:W-:Y:S04]  /*737e0*/  STS.128 [R0+0x200], R8 ;  /* 0x0002000800007388 */ /* 0x0043e80000000c00 */
[----:B------:R2:W-:Y:S01]  /*737f0*/  STS.128 [R0+0x280], R4 ;  /* 0x0002800400007388 */ /* 0x0005e20000000c00 */
[----:B-1----:R-:W-:Y:S01]  /*73800*/  IMAD.MOV.U32 R8, RZ, RZ, R192 ;  /* 0x000000ffff087224 */ /* 0x002fe200078e00c0 */
[----:B------:R-:W-:Y:S01]  /*73810*/  MOV R11, R189 ;  /* 0x000000bd000b7202 */ /* 0x000fe20000000f00 */
[----:B------:R-:W-:-:S02]  /*73820*/  IMAD.MOV.U32 R9, RZ, RZ, R193 ;  /* 0x000000ffff097224 */ /* 0x000fc400078e00c1 */
[----:B------:R-:W-:Y:S02]  /*73830*/  IMAD.MOV.U32 R10, RZ, RZ, R188 ;  /* 0x000000ffff0a7224 */ /* 0x000fe400078e00bc */
[----:B--2---:R-:W-:Y:S02]  /*73840*/  IMAD.MOV.U32 R4, RZ, RZ, R128 ;  /* 0x000000ffff047224 */ /* 0x004fe400078e0080 */
[----:B------:R-:W-:Y:S01]  /*73850*/  IMAD.MOV.U32 R5, RZ, RZ, R129 ;  /* 0x000000ffff057224 */ /* 0x000fe200078e0081 */
[----:B------:R-:W-:Y:S01]  /*73860*/  STS.128 [R0+0x400], R8 ;  /* 0x0004000800007388 */ /* 0x000fe20000000c00 */
[----:B------:R-:W-:Y:S02]  /*73870*/  IMAD.MOV.U32 R6, RZ, RZ, R124 ;  /* 0x000000ffff067224 */ /* 0x000fe400078e007c */
[----:B------:R-:W-:-:S05]  /*73880*/  IMAD.MOV.U32 R7, RZ, RZ, R125 ;  /* 0x000000ffff077224 */ /* 0x000fca00078e007d */
[----:B------:R-:W-:Y:S04]  /*73890*/  STS.128 [R0+0x500], R4 ;  /* 0x0005000400007388 */ /* 0x000fe80000000c00 */
[----:B---3--:R1:W-:Y:S04]  /*738a0*/  STS.128 [R0+0x300], R16 ;  /* 0x0003001000007388 */ /* 0x0083e80000000c00 */
[----:B-1----:R-:W2:Y:S04]  /*738b0*/  LDL.LU R16, [R1+0x190] ;  /* 0x0001900001107983 */ /* 0x002ea80000300800 */
[----:B------:R-:W2:Y:S04]  /*738c0*/  LDL.LU R17, [R1+0x194] ;  /* 0x0001940001117983 */ /* 0x000ea80000300800 */
[----:B------:R-:W2:Y:S04]  /*738d0*/  LDL.LU R18, [R1+0x210] ;  /* 0x0002100001127983 */ /* 0x000ea80000300800 */
[----:B----4-:R1:W-:Y:S04]  /*738e0*/  STS.128 [R0+0x380], R12 ;  /* 0x0003800c00007388 */ /* 0x0103e80000000c00 */
        /* <DEDUP_REMOVED lines=17> */
[----:B------:R-:W-:Y:S04]  /*73a00*/  STS.128 [R0+0x80], R20 ;  /* 0x0000801400007388 */ /* 0x000fe80000000c00 */
[----:B------:R-:W-:Y:S04]  /*73a10*/  STS.128 [R0+0x480], R188 ;  /* 0x000480bc00007388 */ /* 0x000fe80000000c00 */
[----:B------:R-:W-:Y:S04]  /*73a20*/  STS.128 [R0+0x580], R124 ;  /* 0x0005807c00007388 */ /* 0x000fe80000000c00 */
[----:B--2---:R-:W-:Y:S04]  /*73a30*/  STS.128 [R0+0x600], R16 ;  /* 0x0006001000007388 */ /* 0x004fe80000000c00 */
[----:B---3--:R-:W-:Y:S04]  /*73a40*/  STS.128 [R0+0x680], R12 ;  /* 0x0006800c00007388 */ /* 0x008fe80000000c00 */
[----:B----4-:R-:W-:Y:S04]  /*73a50*/  STS.128 [R0+0x700], R8 ;  /* 0x0007000800007388 */ /* 0x010fe80000000c00 */
        /* <DEDUP_REMOVED lines=218> */
[----:B-1----:R-:W-:-:S02]  /*74800*/  IMAD.MOV.U32 R8, RZ, RZ, R184 ;  /* 0x000000ffff087224 */ /* 0x002fc400078e00b8 */
[----:B------:R-:W-:Y:S02]  /*74810*/  IMAD.MOV.U32 R9, RZ, RZ, R185 ;  /* 0x000000ffff097224 */ /* 0x000fe400078e00b9 */
[----:B------:R-:W-:Y:S02]  /*74820*/  IMAD.MOV.U32 R10, RZ, RZ, R180 ;  /* 0x000000ffff0a7224 */ /* 0x000fe400078e00b4 */
[----:B------:R-:W-:Y:S02]  /*74830*/  IMAD.MOV.U32 R11, RZ, RZ, R181 ;  /* 0x000000ffff0b7224 */ /* 0x000fe400078e00b5 */
[----:B--2---:R-:W-:Y:S02]  /*74840*/  IMAD.MOV.U32 R4, RZ, RZ, R120 ;  /* 0x000000ffff047224 */ /* 0x004fe400078e0078 */
[----:B------:R-:W-:Y:S01]  /*74850*/  IMAD.MOV.U32 R5, RZ, RZ, R121 ;  /* 0x000000ffff057224 */ /* 0x000fe200078e0079 */
[----:B------:R-:W-:Y:S01]  /*74860*/  STS.128 [R0+0x400], R8 ;  /* 0x0004000800007388 */ /* 0x000fe20000000c00 */
[----:B------:R-:W-:-:S02]  /*74870*/  IMAD.MOV.U32 R6, RZ, RZ, R116 ;  /* 0x000000ffff067224 */ /* 0x000fc400078e0074 */
        /* <DEDUP_REMOVED lines=20> */
[----:B------:R-:W-:Y:S01]  /*749c0*/  IMAD.MOV.U32 R180, RZ, RZ, R186 ;  /* 0x000000ffffb47224 */ /* 0x000fe200078e00ba */
[----:B------:R-:W-:Y:S01]  /*749d0*/  MOV R181, R187 ;  /* 0x000000bb00b57202 */ /* 0x000fe20000000f00 */
[----:B------:R-:W-:-:S02]  /*749e0*/  IMAD.MOV.U32 R116, RZ, RZ, R122 ;  /* 0x000000ffff747224 */ /* 0x000fc400078e007a */
        /* <DEDUP_REMOVED lines=120> */
[----:B-1----:R-:W2:Y:S04]  /*75170*/  LDL.LU R12, [R1+0x9d8] ;  /* 0x0009d800010c7983 */ /* 0x002ea80000300800 */
[----:B------:R-:W2:Y:S04]  /*75180*/  LDL.LU R13, [R1+0x9dc] ;  /* 0x0009dc00010d7983 */ /* 0x000ea80000300800 */
[----:B------:R-:W2:Y:S04]  /*75190*/  LDL.LU R14, [R1+0x9e8] ;  /* 0x0009e800010e7983 */ /* 0x000ea80000300800 */
[----:B------:R-:W2:Y:S04]  /*751a0*/  LDL.LU R15, [R1+0x9ec] ;  /* 0x0009ec00010f7983 */ /* 0x000ea80000300800 */
[----:B---3--:R-:W3:Y:S04]  /*751b0*/  LDL.LU R8, [R1+0xc20] ;  /* 0x000c200001087983 */ /* 0x008ee80000300800 */
[----:B------:R-:W3:Y:S04]  /*751c0*/  LDL.LU R9, [R1+0xc24] ;  /* 0x000c240001097983 */ /* 0x000ee80000300800 */
[----:B------:R-:W3:Y:S04]  /*751d0*/  LDL.LU R10, [R1+0xc10] ;  /* 0x000c1000010a7983 */ /* 0x000ee80000300800 */
[----:B------:R1:W-:Y:S04]  /*751e0*/  STS.128 [R0+0x500], R4 ;  /* 0x0005000400007388 */ /* 0x0003e80000000c00 */
[----:B------:R-:W3:Y:S04]  /*751f0*/  LDL.LU R11, [R1+0xc14] ;  /* 0x000c1400010b7983 */ /* 0x000ee80000300800 */
[----:B-1----:R-:W2:Y:S04]  /*75200*/  LDL.LU R4, [R1+0xc28] ;  /* 0x000c280001047983 */ /* 0x002ea80000300800 */
[----:B------:R-:W2:Y:S04]  /*75210*/  LDL.LU R5, [R1+0xc2c] ;  /* 0x000c2c0001057983 */ /* 0x000ea80000300800 */
[----:B------:R-:W2:Y:S04]  /*75220*/  LDL.LU R6, [R1+0xc18] ;  /* 0x000c180001067983 */ /* 0x000ea80000300800 */
[----:B------:R-:W2:Y:S04]  /*75230*/  LDL.LU R7, [R1+0xc1c] ;  /* 0x000c1c0001077983 */ /* 0x000ea80000300800 */
[----:B--2---:R1:W-:Y:S04]  /*75240*/  STS.128 [R0+0x780], R4 ;  /* 0x0007800400007388 */ /* 0x0043e80000000c00 */
[----:B-1----:R-:W4:Y:S04]  /*75250*/  LDL.LU R4, [R1+0x740] ;  /* 0x0007400001047983 */ /* 0x002f280000300800 */
[----:B------:R-:W4:Y:S04]  /*75260*/  LDL.LU R5, [R1+0x744] ;  /* 0x0007440001057983 */ /* 0x000f280000300800 */
[----:B------:R-:W4:Y:S04]  /*75270*/  LDL.LU R6, [R1+0x700] ;  /* 0x0007000001067983 */ /* 0x000f280000300800 */
[----:B------:R-:W4:Y:S04]  /*75280*/  LDL.LU R7, [R1+0x704] ;  /* 0x0007040001077983 */ /* 0x000f280000300800 */
[----:B------:R-:W-:Y:S04]  /*75290*/  STS.128 [R0+0x580], R20 ;  /* 0x0005801400007388 */ /* 0x000fe80000000c00 */
[----:B----4-:R-:W-:Y:S04]  /*752a0*/  STS.128 [R0+0x600], R16 ;  /* 0x0006001000007388 */ /* 0x010fe80000000c00 */
[----:B------:R-:W-:Y:S04]  /*752b0*/  STS.128 [R0+0x680], R12 ;  /* 0x0006800c00007388 */ /* 0x000fe80000000c00 */
[----:B---3--:R-:W-:Y:S04]  /*752c0*/  STS.128 [R0+0x700], R8 ;  /* 0x0007000800007388 */ /* 0x008fe80000000c00 */
[----:B------:R-:W-:Y:S06]  /*752d0*/  BAR.SYNC.DEFER_BLOCKING 0x0 ;  /* 0x0000000000007b1d */ /* 0x000fec0000010000 */
[----:B------:R-:W1:Y:S04]  /*752e0*/  LDS.128 R8, [R2] ;  /* 0x0000000002087984 */ /* 0x000e680000000c00 */
[----:B------:R-:W3:Y:S04]  /*752f0*/  LDS.128 R16, [R2+0x800] ;  /* 0x0008000002107984 */ /* 0x000ee80000000c00 */
[----:B------:R-:W4:Y:S04]  /*75300*/  LDS.128 R12, [R2+0x1000] ;  /* 0x00100000020c7984 */ /* 0x000f280000000c00 */
[----:B------:R-:W-:Y:S04]  /*75310*/  LDS.128 R240, [R3+0x1000] ;  /* 0x0010000003f07984 */ /* 0x000fe80000000c00 */
[----:B------:R-:W-:Y:S04]  /*75320*/  LDS.128 R236, [R3+0x1800] ;  /* 0x0018000003ec7984 */ /* 0x000fe80000000c00 */
[----:B------:R-:W-:Y:S04]  /*75330*/  LDS.128 R232, [R252] ;  /* 0x00000000fce87984 */ /* 0x000fe80000000c00 */
[----:B------:R-:W-:Y:S04]  /*75340*/  LDS.128 R224, [R252+0x800] ;  /* 0x00080000fce07984 */ /* 0x000fe80000000c00 */
[----:B------:R-:W-:Y:S04]  /*75350*/  LDS.128 R220, [R252+0x1000] ;  /* 0x00100000fcdc7984 */ /* 0x000fe80000000c00 */
[----:B------:R-:W-:Y:S04]  /*75360*/  LDS.128 R216, [R252+0x1800] ;  /* 0x00180000fcd87984 */ /* 0x000fe80000000c00 */
        /* <DEDUP_REMOVED lines=26> */
[----:B-1----:R-:W-:Y:S04]  /*75510*/  STL.64 [R1+0x40], R8 ;  /* 0x0000400801007387 */ /* 0x002fe80000100a00 */
[----:B------:R-:W-:Y:S04]  /*75520*/  STL.64 [R1+0x48], R10 ;  /* 0x0000480a01007387 */ /* 0x000fe80000100a00 */
        /* <DEDUP_REMOVED lines=12> */
[----:B------:R1:W-:Y:S04]  /*755f0*/  STS.128 [R0], R4 ;  /* 0x0000000400007388 */ /* 0x0003e80000000c00 */
        /* <DEDUP_REMOVED lines=8> */
[----:B----4-:R-:W-:Y:S04]  /*75680*/  STS.128 [R0+0x180], R12 ;  /* 0x0001800c00007388 */ /* 0x010fe80000000c00 */
[----:B--2---:R1:W-:Y:S04]  /*75690*/  STS.128 [R0+0x200], R4 ;  /* 0x0002000400007388 */ /* 0x0043e80000000c00 */
[----:B-1----:R-:W2:Y:S04]  /*756a0*/  LDL.LU R4, [R1+0x120] ;  /* 0x0001200001047983 */ /* 0x002ea80000300800 */
[----:B------:R-:W2:Y:S04]  /*756b0*/  LDL.LU R5, [R1+0x124] ;  /* 0x0001240001057983 */ /* 0x000ea80000300800 */
[----:B------:R-:W2:Y:S04]  /*756c0*/  LDL.LU R6, [R1+0x110] ;  /* 0x0001100001067983 */ /* 0x000ea80000300800 */
[----:B------:R-:W2:Y:S04]  /*756d0*/  LDL.LU R7, [R1+0x114] ;  /* 0x0001140001077983 */ /* 0x000ea80000300800 */
[----:B------:R-:W4:Y:S04]  /*756e0*/  LDL.LU R12, [R1+0x128] ;  /* 0x00012800010c7983 */ /* 0x000f280000300800 */
[----:B------:R-:W4:Y:S04]  /*756f0*/  LDL.LU R13, [R1+0x12c] ;  /* 0x00012c00010d7983 */ /* 0x000f280000300800 */
[----:B------:R-:W4:Y:S04]  /*75700*/  LDL.LU R14, [R1+0x118] ;  /* 0x00011800010e7983 */ /* 0x000f280000300800 */
[----:B------:R-:W4:Y:S04]  /*75710*/  LDL.LU R15, [R1+0x11c] ;  /* 0x00011c00010f7983 */ /* 0x000f280000300800 */
[----:B---3--:R1:W-:Y:S04]  /*75720*/  STS.128 [R0+0x280], R8 ;  /* 0x0002800800007388 */ /* 0x0083e80000000c00 */
[----:B------:R3:W-:Y:S01]  /*75730*/  STS.128 [R0+0x100], R16 ;  /* 0x0001001000007388 */ /* 0x0007e20000000c00 */
[----:B-1----:R-:W-:-:S02]  /*75740*/  IMAD.MOV.U32 R8, RZ, RZ, R176 ;  /* 0x000000ffff087224 */ /* 0x002fc400078e00b0 */
[----:B------:R-:W-:Y:S02]  /*75750*/  IMAD.MOV.U32 R9, RZ, RZ, R177 ;  /* 0x000000ffff097224 */ /* 0x000fe400078e00b1 */
[----:B------:R-:W-:Y:S02]  /*75760*/  IMAD.MOV.U32 R10, RZ, RZ, R172 ;  /* 0x000000ffff0a7224 */ /* 0x000fe400078e00ac */
[----:B------:R-:W-:Y:S01]  /*75770*/  IMAD.MOV.U32 R11, RZ, RZ, R173 ;  /* 0x000000ffff0b7224 */ /* 0x000fe200078e00ad */
[----:B---3--:R-:W-:Y:S01]  /*75780*/  MOV R17, R113 ;  /* 0x0000007100117202 */ /* 0x008fe20000000f00 */
[----:B------:R-:W-:-:S03]  /*75790*/  IMAD.MOV.U32 R16, RZ, RZ, R112 ;  /* 0x000000ffff107224 */ /* 0x000fc600078e0070 */
[----:B------:R-:W-:Y:S01]  /*757a0*/  STS.128 [R0+0x400], R8 ;  /* 0x0004000800007388 */ /* 0x000fe20000000c00 */
[----:B------:R-:W-:Y:S02]  /*757b0*/  IMAD.MOV.U32 R18, RZ, RZ, R108 ;  /* 0x000000ffff127224 */ /* 0x000fe400078e006c */
[----:B------:R-:W-:-:S05]  /*757c0*/  IMAD.MOV.U32 R19, RZ, RZ, R109 ;  /* 0x000000ffff137224 */ /* 0x000fca00078e006d */
[----:B------:R-:W-:Y:S04]  /*757d0*/  STS.128 [R0+0x500], R16 ;  /* 0x0005001000007388 */ /* 0x000fe80000000c00 */
[----:B--2---:R1:W-:Y:S04]  /*757e0*/  STS.128 [R0+0x300], R4 ;  /* 0x0003000400007388 */ /* 0x0043e80000000c00 */
[----:B-1----:R-:W2:Y:S04]  /*757f0*/  LDL.LU R4, [R1+0x280] ;  /* 0x0002800001047983 */ /* 0x002ea80000300800 */
[----:B------:R-:W2:Y:S04]  /*75800*/  LDL.LU R5, [R1+0x284] ;  /* 0x0002840001057983 */ /* 0x000ea80000300800 */
[----:B------:R-:W2:Y:S04]  /*75810*/  LDL.LU R6, [R1+0x2a0] ;  /* 0x0002a00001067983 */ /* 0x000ea80000300800 */
[----:B------:R-:W3:Y:S04]  /*75820*/  LDL.LU R8, [R1+0x288] ;  /* 0x0002880001087983 */ /* 0x000ee80000300800 */
        /* <DEDUP_REMOVED lines=13> */
[----:B------:R1:W5:Y:S04]  /*75900*/  LDL.LU R36, [R1+0x520] ;  /* 0x0005200001247983 */ /* 0x0003680000300800 */
[----:B------:R1:W5:Y:S04]  /*75910*/  LDL.LU R37, [R1+0x524] ;  /* 0x0005240001257983 */ /* 0x0003680000300800 */
[----:B------:R1:W5:Y:S04]  /*75920*/  LDL.LU R38, [R1+0x530] ;  /* 0x0005300001267983 */ /* 0x0003680000300800 */
[----:B------:R1:W5:Y:S01]  /*75930*/  LDL.LU R39, [R1+0x534] ;  /* 0x0005340001277983 */ /* 0x0003620000300800 */
[----:B------:R-:W-:-:S02]  /*75940*/  IMAD.MOV.U32 R172, RZ, RZ, R178 ;  /* 0x000000ffffac7224 */ /* 0x000fc400078e00b2 */
[----:B------:R-:W-:Y:S02]  /*75950*/  IMAD.MOV.U32 R173, RZ, RZ, R179 ;  /* 0x000000ffffad7224 */ /* 0x000fe400078e00b3 */
[----:B------:R-:W-:Y:S02]  /*75960*/  IMAD.MOV.U32 R108, RZ, RZ, R114 ;  /* 0x000000ffff6c7224 */ /* 0x000fe400078e0072 */
[----:B------:R-:W-:Y:S01]  /*75970*/  IMAD.MOV.U32 R109, RZ, RZ, R115 ;  /* 0x000000ffff6d7224 */ /* 0x000fe200078e0073 */
[----:B------:R1:W-:Y:S04]  /*75980*/  STS.128 [R0+0x80], R20 ;  /* 0x0000801400007388 */ /* 0x0003e80000000c00 */
[----:B------:R1:W-:Y:S04]  /*75990*/  STS.128 [R0+0x480], R172 ;  /* 0x000480ac00007388 */ /* 0x0003e80000000c00 */
[----:B------:R1:W-:Y:S04]  /*759a0*/  STS.128 [R0+0x580], R108 ;  /* 0x0005806c00007388 */ /* 0x0003e80000000c00 */
[----:B---3--:R1:W-:Y:S04]  /*759b0*/  STS.128 [R0+0x680], R8 ;  /* 0x0006800800007388 */ /* 0x0083e80000000c00 */
[----:B----4-:R1:W-:Y:S04]  /*759c0*/  STS.128 [R0+0x700], R12 ;  /* 0x0007000c00007388 */ /* 0x0103e80000000c00 */
[----:B--2---:R1:W-:Y:S04]  /*759d0*/  STS.128 [R0+0x780], R16 ;  /* 0x0007801000007388 */ /* 0x0043e80000000c00 */
[----:B------:R1:W-:Y:S02]  /*759e0*/  STS.128 [R0+0x600], R4 ;  /* 0x0006000400007388 */ /* 0x0003e40000000c00 */
[----:B------:R-:W-:Y:S06]  /*759f0*/  BAR.SYNC.DEFER_BLOCKING 0x0 ;  /* 0x0000000000007b1d */ /* 0x000fec0000010000 */
[----:B------:R-:W2:Y:S04]  /*75a00*/  LDL.LU R40, [R1+0x528] ;  /* 0x0005280001287983 */ /* 0x000ea80000300800 */
[----:B------:R-:W2:Y:S04]  /*75a10*/  LDL.LU R41, [R1+0x52c] ;  /* 0x00052c0001297983 */ /* 0x000ea80000300800 */
[----:B------:R-:W2:Y:S04]  /*75a20*/  LDL.LU R42, [R1+0x538] ;  /* 0x00053800012a7983 */ /* 0x000ea80000300800 */
[----:B------:R-:W2:Y:S04]  /*75a30*/  LDL.LU R43, [R1+0x53c] ;  /* 0x00053c00012b7983 */ /* 0x000ea80000300800 */
[----:B------:R-:W3:Y:S04]  /*75a40*/  LDS.128 R212, [R2] ;  /* 0x0000000002d47984 */ /* 0x000ee80000000c00 */
[----:B------:R-:W-:Y:S04]  /*75a50*/  LDS.128 R208, [R2+0x800] ;  /* 0x0008000002d07984 */ /* 0x000fe80000000c00 */
[----:B------:R-:W-:Y:S04]  /*75a60*/  LDS.128 R204, [R2+0x1000] ;  /* 0x0010000002cc7984 */ /* 0x000fe80000000c00 */
[----:B------:R-:W-:Y:S04]  /*75a70*/  LDS.128 R200, [R2+0x1800] ;  /* 0x0018000002c87984 */ /* 0x000fe80000000c00 */
[----:B------:R-:W-:Y:S04]  /*75a80*/  LDS.128 R196, [R96] ;  /* 0x0000000060c47984 */ /* 0x000fe80000000c00 */
[----:B------:R-:W-:Y:S04]  /*75a90*/  LDS.128 R192, [R96+0x800] ;  /* 0x0008000060c07984 */ /* 0x000fe80000000c00 */
[----:B------:R-:W-:Y:S04]  /*75aa0*/  LDS.128 R176, [R96+0x1000] ;  /* 0x0010000060b07984 */ /* 0x000fe80000000c00 */
[----:B------:R-:W-:Y:S04]  /*75ab0*/  LDS.128 R112, [R96+0x1800] ;  /* 0x0018000060707984 */ /* 0x000fe80000000c00 */
[----:B------:R-:W-:Y:S04]  /*75ac0*/  LDS.128 R32, [R3] ;  /* 0x0000000003207984 */ /* 0x000fe80000000c00 */
[----:B------:R-:W-:Y:S04]  /*75ad0*/  LDS.128 R24, [R3+0x800] ;  /* 0x0008000003187984 */ /* 0x000fe80000000c00 */
[----:B-1----:R-:W-:Y:S04]  /*75ae0*/  LDS.128 R16, [R3+0x1000] ;  /* 0x0010000003107984 */ /* 0x002fe80000000c00 */
[----:B------:R-:W-:Y:S04]  /*75af0*/  LDS.128 R8, [R3+0x1800] ;  /* 0x0018000003087984 */ /* 0x000fe80000000c00 */
[----:B------:R-:W-:Y:S04]  /*75b00*/  LDS.128 R28, [R252] ;  /* 0x00000000fc1c7984 */ /* 0x000fe80000000c00 */
[----:B------:R-:W-:Y:S04]  /*75b10*/  LDS.128 R20, [R252+0x800] ;  /* 0x00080000fc147984 */ /* 0x000fe80000000c00 */
[----:B------:R-:W-:Y:S04]  /*75b20*/  LDS.128 R12, [R252+0x1000] ;  /* 0x00100000fc0c7984 */ /* 0x000fe80000000c00 */
[----:B------:R-:W-:Y:S04]  /*75b30*/  LDS.128 R4, [R252+0x1800] ;  /* 0x00180000fc047984 */ /* 0x000fe80000000c00 */
[----:B------:R-:W-:Y:S06]  /*75b40*/  BAR.SYNC.DEFER_BLOCKING 0x0 ;  /* 0x0000000000007b1d */ /* 0x000fec0000010000 */
[----:B-----5:R1:W-:Y:S04]  /*75b50*/  STS.128 [R0], R36 ;  /* 0x0000002400007388 */ /* 0x0203e80000000c00 */
        /* <DEDUP_REMOVED lines=16> */
[----:B----4-:R1:W-:Y:S04]  /*75c60*/  STS.128 [R0+0x100], R36 ;  /* 0x0001002400007388 */ /* 0x0103e80000000c00 */
[----:B-1----:R-:W4:Y:S04]  /*75c70*/  LDL.LU R36, [R1+0xc70] ;  /* 0x000c700001247983 */ /* 0x002f280000300800 */
[----:B------:R-:W4:Y:S04]  /*75c80*/  LDL.LU R37, [R1+0xc74] ;  /* 0x000c740001257983 */ /* 0x000f280000300800 */
[----:B------:R-:W4:Y:S04]  /*75c90*/  LDL.LU R38, [R1+0xc60] ;  /* 0x000c600001267983 */ /* 0x000f280000300800 */
[----:B------:R-:W4:Y:S04]  /*75ca0*/  LDL.LU R39, [R1+0xc64] ;  /* 0x000c640001277983 */ /* 0x000f280000300800 */
[----:B--2---:R1:W-:Y:S04]  /*75cb0*/  STS.128 [R0+0x180], R44 ;  /* 0x0001802c00007388 */ /* 0x0043e80000000c00 */
[----:B------:R2:W-:Y:S04]  /*75cc0*/  STS.128 [R0+0x80], R40 ;  /* 0x0000802800007388 */ /* 0x0005e80000000c00 */
[----:B-1----:R-:W4:Y:S04]  /*75cd0*/  LDL.LU R44, [R1+0xc78] ;  /* 0x000c7800012c7983 */ /* 0x002f280000300800 */
[----:B------:R-:W4:Y:S04]  /*75ce0*/  LDL.LU R45, [R1+0xc7c] ;  /* 0x000c7c00012d7983 */ /* 0x000f280000300800 */
[----:B------:R-:W4:Y:S04]  /*75cf0*/  LDL.LU R46, [R1+0xc68] ;  /* 0x000c6800012e7983 */ /* 0x000f280000300800 */
[----:B------:R-:W4:Y:S04]  /*75d00*/  LDL.LU R47, [R1+0xc6c] ;  /* 0x000c6c00012f7983 */ /* 0x000f280000300800 */
[----:B--2---:R-:W2:Y:S04]  /*75d10*/  LDL.LU R40, [R1+0x900] ;  /* 0x0009000001287983 */ /* 0x004ea80000300800 */
[----:B------:R-:W2:Y:S04]  /*75d20*/  LDL.LU R41, [R1+0x904] ;  /* 0x0009040001297983 */ /* 0x000ea80000300800 */
[----:B------:R-:W2:Y:S04]  /*75d30*/  LDL.LU R42, [R1+0x910] ;  /* 0x00091000012a7983 */ /* 0x000ea80000300800 */
[----:B------:R-:W2:Y:S04]  /*75d40*/  LDL.LU R43, [R1+0x914] ;  /* 0x00091400012b7983 */ /* 0x000ea80000300800 */
[----:B------:R1:W-:Y:S04]  /*75d50*/  STS.128 [R0+0x200], R48 ;  /* 0x0002003000007388 */ /* 0x0003e80000000c00 */
[----:B---3--:R3:W-:Y:S04]  /*75d60*/  STS.128 [R0+0x280], R52 ;  /* 0x0002803400007388 */ /* 0x0087e80000000c00 */
[----:B-1----:R-:W2:Y:S04]  /*75d70*/  LDL.LU R48, [R1+0x908] ;  /* 0x0009080001307983 */ /* 0x002ea80000300800 */
[----:B------:R-:W2:Y:S04]  /*75d80*/  LDL.LU R49, [R1+0x90c] ;  /* 0x00090c0001317983 */ /* 0x000ea80000300800 */
[----:B------:R-:W2:Y:S04]  /*75d90*/  LDL.LU R50, [R1+0x918] ;  /* 0x0009180001327983 */ /* 0x000ea80000300800 */
[----:B------:R-:W2:Y:S04]  /*75da0*/  LDL.LU R51, [R1+0x91c] ;  /* 0x00091c0001337983 */ /* 0x000ea80000300800 */
[----:B---3--:R-:W3:Y:S04]  /*75db0*/  LDL.LU R52, [R1+0xd20] ;  /* 0x000d200001347983 */ /* 0x008ee80000300800 */
        /* <DEDUP_REMOVED lines=16> */
[----:B------:R-:W-:Y:S04]  /*75ec0*/  STS.128 [R0+0x380], R44 ;  /* 0x0003802c00007388 */ /* 0x000fe80000000c00 */
[----:B--2---:R1:W-:Y:S04]  /*75ed0*/  STS.128 [R0+0x400], R40 ;  /* 0x0004002800007388 */ /* 0x0043e80000000c00 */
        /* <DEDUP_REMOVED lines=8> */
[----:B----4-:R1:W-:Y:S04]  /*75f60*/  STS.128 [R0+0x680], R36 ;  /* 0x0006802400007388 */ /* 0x0103e80000000c00 */
[----:B-1----:R-:W4:Y:S04]  /*75f70*/  LDL.LU R36, [R1+0x6b0] ;  /* 0x0006b00001247983 */ /* 0x002f280000300800 */
[----:B------:R-:W4:Y:S04]  /*75f80*/  LDL.LU R37, [R1+0x6b4] ;  /* 0x0006b40001257983 */ /* 0x000f280000300800 */
[----:B------:R-:W4:Y:S04]  /*75f90*/  LDL.LU R38, [R1+0x4c0] ;  /* 0x0004c00001267983 */ /* 0x000f280000300800 */
[----:B------:R-:W4:Y:S04]  /*75fa0*/  LDL.LU R39, [R1+0x4c4] ;  /* 0x0004c40001277983 */ /* 0x000f280000300800 */
[----:B------:R-:W-:Y:S04]  /*75fb0*/  STS.128 [R0+0x480], R48 ;  /* 0x0004803000007388 */ /* 0x000fe80000000c00 */
[----:B---3--:R-:W-:Y:S04]  /*75fc0*/  STS.128 [R0+0x500], R52 ;  /* 0x0005003400007388 */ /* 0x008fe80000000c00 */
[----:B------:R-:W-:Y:S04]  /*75fd0*/  STS.128 [R0+0x580], R60 ;  /* 0x0005803c00007388 */ /* 0x000fe80000000c00 */
[----:B------:R-:W-:Y:S04]  /*75fe0*/  STS.128 [R0+0x600], R56 ;  /* 0x0006003800007388 */ /* 0x000fe80000000c00 */
[----:B--2---:R-:W-:Y:S04]  /*75ff0*/  STS.128 [R0+0x700], R40 ;  /* 0x0007002800007388 */ /* 0x004fe80000000c00 */
[----:B------:R-:W2:Y:S04]  /*76000*/  LDL.LU R116, [R1+0x6b8] ;  /* 0x0006b80001747983 */ /* 0x000ea80000300800 */
[----:B------:R-:W2:Y:S04]  /*76010*/  LDL.LU R117, [R1+0x6bc] ;  /* 0x0006bc0001757983 */ /* 0x000ea80000300800 */
[----:B------:R-:W2:Y:S04]  /*76020*/  LDL.LU R118, [R1+0x4c8] ;  /* 0x0004c80001767983 */ /* 0x000ea80000300800 */
[----:B------:R-:W-:Y:S04]  /*76030*/  STS.128 [R0+0x780], R44 ;  /* 0x0007802c00007388 */ /* 0x000fe80000000c00 */
[----:B------:R-:W-:Y:S06]  /*76040*/  BAR.SYNC.DEFER_BLOCKING 0x0 ;  /* 0x0000000000007b1d */ /* 0x000fec0000010000 */
[----:B------:R-:W2:Y:S04]  /*76050*/  LDL.LU R119, [R1+0x4cc] ;  /* 0x0004cc0001777983 */ /* 0x000ea80000300800 */
[----:B------:R-:W-:Y:S04]  /*76060*/  LDS.128 R56, [R96] ;  /* 0x0000000060387984 */ /* 0x000fe80000000c00 */
[----:B------:R-:W-:Y:S04]  /*76070*/  LDS.128 R60, [R96+0x800] ;  /* 0x00080000603c7984 */ /* 0x000fe80000000c00 */
[----:B------:R-:W-:Y:S04]  /*76080*/  LDS.128 R64, [R96+0x1000] ;  /* 0x0010000060407984 */ /* 0x000fe80000000c00 */
[----:B------:R-:W-:Y:S04]  /*76090*/  LDS.128 R68, [R96+0x1800] ;  /* 0x0018000060447984 */ /* 0x000fe80000000c00 */
[----:B------:R-:W1:Y:S04]  /*760a0*/  LDS.128 R40, [R2] ;  /* 0x0000000002287984 */ /* 0x000e680000000c00 */
[----:B------:R-:W-:Y:S04]  /*760b0*/  LDS.128 R44, [R2+0x800] ;  /* 0x00080000022c7984 */ /* 0x000fe80000000c00 */
[----:B------:R-:W-:Y:S04]  /*760c0*/  LDS.128 R48, [R2+0x1000] ;  /* 0x0010000002307984 */ /* 0x000fe80000000c00 */
[----:B------:R-:W-:Y:S04]  /*760d0*/  LDS.128 R52, [R2+0x1800] ;  /* 0x0018000002347984 */ /* 0x000fe80000000c00 */
[----:B------:R-:W3:Y:S04]  /*760e0*/  LDS.128 R72, [R3] ;  /* 0x0000000003487984 */ /* 0x000ee80000000c00 */
[----:B------:R-:W-:Y:S04]  /*760f0*/  LDS.128 R76, [R3+0x800] ;  /* 0x00080000034c7984 */ /* 0x000fe80000000c00 */
[----:B------:R-:W-:Y:S04]  /*76100*/  LDS.128 R80, [R3+0x1000] ;  /* 0x0010000003507984 */ /* 0x000fe80000000c00 */
[----:B------:R-:W-:Y:S04]  /*76110*/  LDS.128 R84, [R3+0x1800] ;  /* 0x0018000003547984 */ /* 0x000fe80000000c00 */
[----:B------:R-:W1:Y:S04]  /*76120*/  LDS.128 R88, [R252] ;  /* 0x00000000fc587984 */ /* 0x000e680000000c00 */
[----:B------:R-:W1:Y:S04]  /*76130*/  LDS.128 R92, [R252+0x800] ;  /* 0x00080000fc5c7984 */ /* 0x000e680000000c00 */
[----:B------:R-:W1:Y:S04]  /*76140*/  LDS.128 R96, [R252+0x1000] ;  /* 0x00100000fc607984 */ /* 0x000e680000000c00 */
[----:B------:R-:W1:Y:S04]  /*76150*/  LDS.128 R108, [R252+0x1800] ;  /* 0x00180000fc6c7984 */ /* 0x000e680000000c00 */
[----:B------:R-:W-:Y:S06]  /*76160*/  BAR.SYNC.DEFER_BLOCKING 0x0 ;  /* 0x0000000000007b1d */ /* 0x000fec0000010000 */
[----:B----4-:R4:W-:Y:S04]  /*76170*/  STS.128 [R0], R36 ;  /* 0x0000002400007388 */ /* 0x0109e80000000c00 */
[----:B----4-:R-:W4:Y:S04]  /*76180*/  LDL.LU R36, [R1+0x100] ;  /* 0x0001000001247983 */ /* 0x010f280000300800 */
[----:B------:R-:W4:Y:S01]  /*76190*/  LDL.LU R37, [R1+0x104] ;  /* 0x0001040001257983 */ /* 0x000f220000300800 */
[----:B------:R-:W-:-:S02]  /*761a0*/  IMAD.MOV.U32 R38, RZ, RZ, R248 ;  /* 0x000000ffff267224 */ /* 0x000fc400078e00f8 */
[----:B------:R-:W-:Y:S01]  /*761b0*/  IMAD.MOV.U32 R39, RZ, RZ, R249 ;  /* 0x000000ffff277224 */ /* 0x000fe200078e00f9 */
[----:B------:R-:W3:Y:S04]  /*761c0*/  LDL.LU R248, [R1+0x108] ;  /* 0x0001080001f87983 */ /* 0x000ee80000300800 */
[----:B------:R-:W3:Y:S04]  /*761d0*/  LDL.LU R249, [R1+0x10c] ;  /* 0x00010c0001f97983 */ /* 0x000ee80000300800 */
[----:B------:R-:W3:Y:S04]  /*761e0*/  LDL.LU R120, [R1+0x10] ;  /* 0x0000100001787983 */ /* 0x000ee80000300800 */
[----:B------:R-:W3:Y:S04]  /*761f0*/  LDL.LU R121, [R1+0x14] ;  /* 0x0000140001797983 */ /* 0x000ee80000300800 */
[----:B------:R-:W3:Y:S04]  /*76200*/  LDL.LU R122, [R1] ;  /* 0x00000000017a7983 */ /* 0x000ee80000300800 */
[----:B------:R-:W3:Y:S04]  /*76210*/  LDL.LU R123, [R1+0x4] ;  /* 0x00000400017b7983 */ /* 0x000ee80000300800 */
[----:B------:R-:W3:Y:S04]  /*76220*/  LDL.LU R124, [R1+0x18] ;  /* 0x00001800017c7983 */ /* 0x000ee80000300800 */
[----:B------:R-:W3:Y:S04]  /*76230*/  LDL.LU R125, [R1+0x1c] ;  /* 0x00001c00017d7983 */ /* 0x000ee80000300800 */
[----:B------:R-:W3:Y:S04]  /*76240*/  LDL.LU R126, [R1+0x8] ;  /* 0x00000800017e7983 */ /* 0x000ee80000300800 */
[----:B------:R-:W3:Y:S04]  /*76250*/  LDL.LU R127, [R1+0xc] ;  /* 0x00000c00017f7983 */ /* 0x000ee80000300800 */
[----:B--2---:R-:W-:Y:S04]  /*76260*/  STS.128 [R0+0x80], R116 ;  /* 0x0000807400007388 */ /* 0x004fe80000000c00 */
[----:B----4-:R2:W-:Y:S02]  /*76270*/  STS.128 [R0+0x100], R36 ;  /* 0x0001002400007388 */ /* 0x0105e40000000c00 */
[----:B--2---:R-:W-:-:S02]  /*76280*/  IMAD.MOV.U32 R36, RZ, RZ, R244 ;  /* 0x000000ffff247224 */ /* 0x004fc400078e00f4 */
[----:B------:R-:W-:Y:S02]  /*76290*/  IMAD.MOV.U32 R37, RZ, RZ, R245 ;  /* 0x000000ffff257224 */ /* 0x000fe400078e00f5 */
[----:B------:R-:W-:Y:S02]  /*762a0*/  IMAD.MOV.U32 R38, RZ, RZ, R228 ;  /* 0x000000ffff267224 */ /* 0x000fe400078e00e4 */
[----:B------:R-:W-:-:S05]  /*762b0*/  IMAD.MOV.U32 R39, RZ, RZ, R229 ;  /* 0x000000ffff277224 */ /* 0x000fca00078e00e5 */
[----:B------:R2:W-:Y:S04]  /*762c0*/  STS.128 [R0+0x300], R36 ;  /* 0x0003002400007388 */ /* 0x0005e80000000c00 */
[----:B--2---:R-:W2:Y:S04]  /*762d0*/  LDL.LU R36, [R1+0x300] ;  /* 0x0003000001247983 */ /* 0x004ea80000300800 */
[----:B------:R-:W2:Y:S04]  /*762e0*/  LDL.LU R37, [R1+0x304] ;  /* 0x0003040001257983 */ /* 0x000ea80000300800 */
[----:B------:R-:W2:Y:S04]  /*762f0*/  LDL.LU R38, [R1+0x2e0] ;  /* 0x0002e00001267983 */ /* 0x000ea80000300800 */
[----:B------:R-:W2:Y:S01]  /*76300*/  LDL.LU R39, [R1+0x2e4] ;  /* 0x0002e40001277983 */ /* 0x000ea20000300800 */
[----:B------:R-:W-:Y:S01]  /*76310*/  IMAD.MOV.U32 R116, RZ, RZ, R168 ;  /* 0x000000ffff747224 */ /* 0x000fe200078e00a8 */
[----:B------:R-:W-:Y:S01]  /*76320*/  MOV R117, R169 ;  /* 0x000000a900757202 */ /* 0x000fe20000000f00 */
[----:B------:R-:W-:Y:S01]  /*76330*/  IMAD.MOV.U32 R118, RZ, RZ, R164 ;  /* 0x000000ffff767224 */ /* 0x000fe200078e00a4 */
[----:B---3--:R3:W-:Y:S01]  /*76340*/  STS.128 [R0+0x200], R120 ;  /* 0x0002007800007388 */ /* 0x0087e20000000c00 */
[----:B------:R-:W-:-:S05]  /*76350*/  IMAD.MOV.U32 R119, RZ, RZ, R165 ;  /* 0x000000ffff777224 */ /* 0x000fca00078e00a5 */
[----:B------:R4:W-:Y:S01]  /*76360*/  STS.128 [R0+0x400], R116 ;  /* 0x0004007400007388 */ /* 0x0009e20000000c00 */
[----:B---3--:R-:W-:Y:S02]  /*76370*/  IMAD.MOV.U32 R120, RZ, RZ, R104 ;  /* 0x000000ffff787224 */ /* 0x008fe400078e0068 */
        /* <DEDUP_REMOVED lines=8> */
[----:B------:R-:W3:Y:S04]  /*76400*/  LDL.LU R107, [R1+0x2ec] ;  /* 0x0002ec00016b7983 */ /* 0x000ee80000300800 */
[----:B----4-:R-:W4:Y:S04]  /*76410*/  LDL.LU R116, [R1+0x320] ;  /* 0x0003200001747983 */ /* 0x010f280000300800 */
[----:B------:R-:W4:Y:S04]  /*76420*/  LDL.LU R117, [R1+0x324] ;  /* 0x0003240001757983 */ /* 0x000f280000300800 */
[----:B------:R-:W4:Y:S04]  /*76430*/  LDL.LU R118, [R1+0x2d0] ;  /* 0x0002d00001767983 */ /* 0x000f280000300800 */
[----:B------:R1:W-:Y:S04]  /*76440*/  STS.128 [R0+0x500], R120 ;  /* 0x0005007800007388 */ /* 0x0003e80000000c00 */
[----:B------:R-:W4:Y:S04]  /*76450*/  LDL.LU R119, [R1+0x2d4] ;  /* 0x0002d40001777983 */ /* 0x000f280000300800 */
[----:B-1----:R-:W3:Y:S04]  /*76460*/  LDL.LU R120, [R1+0x328] ;  /* 0x0003280001787983 */ /* 0x002ee80000300800 */
        /* <DEDUP_REMOVED lines=14> */
[----:B------:R-:W-:Y:S02]  /*76550*/  IMAD.MOV.U32 R229, RZ, RZ, R247 ;  /* 0x000000ffffe57224 */ /* 0x000fe400078e00f7 */
[----:B------:R-:W-:Y:S02]  /*76560*/  IMAD.MOV.U32 R164, RZ, RZ, R170 ;  /* 0x000000ffffa47224 */ /* 0x000fe400078e00aa */
[----:B------:R-:W-:Y:S01]  /*76570*/  IMAD.MOV.U32 R165, RZ, RZ, R171 ;  /* 0x000000ffffa57224 */ /* 0x000fe200078e00ab */
[----:B------:R1:W-:Y:S04]  /*76580*/  STS.128 [R0+0x180], R248 ;  /* 0x000180f800007388 */ /* 0x0003e80000000c00 */
[----:B------:R-:W-:Y:S04]  /*76590*/  STS.128 [R0+0x280], R124 ;  /* 0x0002807c00007388 */ /* 0x000fe80000000c00 */
[----:B------:R-:W-:Y:S04]  /*765a0*/  STS.128 [R0+0x380], R228 ;  /* 0x000380e400007388 */ /* 0x000fe80000000c00 */
[----:B------:R-:W-:Y:S04]  /*765b0*/  STS.128 [R0+0x480], R164 ;  /* 0x000480a400007388 */ /* 0x000fe80000000c00 */
[----:B---3--:R-:W-:Y:S04]  /*765c0*/  STS.128 [R0+0x680], R104 ;  /* 0x0006806800007388 */ /* 0x008fe80000000c00 */
[----:B----4-:R-:W-:Y:S04]  /*765d0*/  STS.128 [R0+0x700], R116 ;  /* 0x0007007400007388 */ /* 0x010fe80000000c00 */
[----:B------:R-:W-:Y:S04]  /*765e0*/  STS.128 [R0+0x780], R120 ;  /* 0x0007807800007388 */ /* 0x000fe80000000c00 */
[----:B------:R-:W-:Y:S01]  /*765f0*/  BAR.SYNC.DEFER_BLOCKING 0x0 ;  /* 0x0000000000007b1d */ /* 0x000fe20000010000 */
[----:B-1----:R-:W-:-:S02]  /*76600*/  LOP3.LUT R249, R2, 0x20, RZ, 0x3c, !PT ;  /* 0x0000002002f97812 */ /* 0x002fc400078e3cff */
[----:B------:R-:W-:-:S03]  /*76610*/  LOP3.LUT R250, R2, 0x40, RZ, 0x3c, !PT ;  /* 0x0000004002fa7812 */ /* 0x000fc600078e3cff */
[----:B------:R-:W1:Y:S04]  /*76620*/  LDS.128 R104, [R2] ;  /* 0x0000000002687984 */ /* 0x000e680000000c00 */
        /* <DEDUP_REMOVED lines=15> */
[----:B------:R-:W-:Y:S06]  /*76720*/  BAR.SYNC.DEFER_BLOCKING 0x0 ;  /* 0x0000000000007b1d */ /* 0x000fec0000010000 */
[----:B--2---:R2:W-:Y:S04]  /*76730*/  STS.128 [R0], R36 ;  /* 0x0000002400007388 */ /* 0x0045e80000000c00 */
[----:B--2---:R-:W2:Y:S04]  /*76740*/  LDL.LU R36, [R1+0x580] ;  /* 0x0005800001247983 */ /* 0x004ea80000300800 */
[----:B------:R-:W2:Y:S04]  /*76750*/  LDL.LU R37, [R1+0x584] ;  /* 0x0005840001257983 */ /* 0x000ea80000300800 */
[----:B------:R-:W2:Y:S04]  /*76760*/  LDL.LU R38, [R1+0x560] ;  /* 0x0005600001267983 */ /* 0x000ea80000300800 */
[----:B------:R-:W2:Y:S04]  /*76770*/  LDL.LU R39, [R1+0x564] ;  /* 0x0005640001277983 */ /* 0x000ea80000300800 */
[----:B------:R-:W3:Y:S04]  /*76780*/  LDL.LU R180, [R1+0x588] ;  /* 0x0005880001b47983 */ /* 0x000ee80000300800 */
[----:B------:R-:W3:Y:S04]  /*76790*/  LDL.LU R181, [R1+0x58c] ;  /* 0x00058c0001b57983 */ /* 0x000ee80000300800 */
[----:B------:R-:W3:Y:S04]  /*767a0*/  LDL.LU R182, [R1+0x568] ;  /* 0x0005680001b67983 */ /* 0x000ee80000300800 */
[----:B------:R4:W-:Y:S04]  /*767b0*/  STS.128 [R0+0x80], R100 ;  /* 0x0000806400007388 */ /* 0x0009e80000000c00 */
[----:B------:R-:W3:Y:S04]  /*767c0*/  LDL.LU R183, [R1+0x56c] ;  /* 0x00056c0001b77983 */ /* 0x000ee80000300800 */
[----:B----4-:R-:W4:Y:S04]  /*767d0*/  LDL.LU R100, [R1+0x7a0] ;  /* 0x0007a00001647983 */ /* 0x010f280000300800 */
        /* <DEDUP_REMOVED lines=11> */
[----:B--2---:R-:W-:Y:S04]  /*76890*/  STS.128 [R0+0x100], R36 ;  /* 0x0001002400007388 */ /* 0x004fe80000000c00 */
[----:B----4-:R2:W-:Y:S04]  /*768a0*/  STS.128 [R0+0x200], R100 ;  /* 0x0002006400007388 */ /* 0x0105e80000000c00 */
[----:B--2---:R-:W2:Y:S04]  /*768b0*/  LDL.LU R100, [R1+0xc58] ;  /* 0x000c580001647983 */ /* 0x004ea80000300800 */
        /* <DEDUP_REMOVED lines=8> */
[----:B------:R1:W-:Y:S04]  /*76940*/  STS.128 [R0+0x280], R184 ;  /* 0x000280b800007388 */ /* 0x0003e80000000c00 */
[----:B------:R1:W-:Y:S04]  /*76950*/  STS.128 [R0+0x300], R188 ;  /* 0x000300bc00007388 */ /* 0x0003e80000000c00 */
[----:B---3--:R-:W3:Y:S04]  /*76960*/  LDL.LU R180, [R1+0x938] ;  /* 0x0009380001b47983 */ /* 0x008ee80000300800 */
        /* <DEDUP_REMOVED lines=25> */
[----:B---3--:R1:W-:Y:S04]  /*76b00*/  STS.128 [R0+0x500], R184 ;  /* 0x000500b800007388 */ /* 0x0083e80000000c00 */
[----:B------:R-:W3:Y:S04]  /*76b10*/  LDL.LU R245, [R1+0x3f4] ;  /* 0x0003f40001f57983 */ /* 0x000ee80000300800 */
[----:B------:R1:W-:Y:S01]  /*76b20*/  STS.128 [R0+0x480], R180 ;  /* 0x000480b400007388 */ /* 0x0003e20000000c00 */
[----:B------:R-:W-:-:S03]  /*76b30*/  IMAD R3, R228, c[0x0][0x194], RZ ;  /* 0x00006500e4037a24 */ /* 0x000fc600078e02ff */
[----:B-1----:R-:W3:Y:S04]  /*76b40*/  LDL.LU R184, [R1+0x1924] ;  /* 0x0019240001b87983 */ /* 0x002ee80000300800 */
[----:B------:R-:W3:Y:S04]  /*76b50*/  LDL.LU R180, [R1+0xbc0] ;  /* 0x000bc00001b47983 */ /* 0x000ee80000300800 */
[----:B------:R-:W3:Y:S04]  /*76b60*/  LDL.LU R181, [R1+0xbc4] ;  /* 0x000bc40001b57983 */ /* 0x000ee80000300800 */
[----:B------:R-:W3:Y:S04]  /*76b70*/  LDL.LU R182, [R1+0xba0] ;  /* 0x000ba00001b67983 */ /* 0x000ee80000300800 */
[----:B------:R-:W3:Y:S04]  /*76b80*/  LDL.LU R183, [R1+0xba4] ;  /* 0x000ba40001b77983 */ /* 0x000ee80000300800 */
[----:B--2---:R1:W-:Y:S02]  /*76b90*/  STS.128 [R0+0x600], R36 ;  /* 0x0006002400007388 */ /* 0x0043e40000000c00 */
[----:B-1----:R-:W-:-:S02]  /*76ba0*/  IMAD.MOV.U32 R38, RZ, RZ, c[0x0][0x194] ;  /* 0x00006500ff267624 */ /* 0x002fc400078e00ff */
[----:B----4-:R1:W-:Y:S02]  /*76bb0*/  STS.128 [R0+0x680], R100 ;  /* 0x0006806400007388 */ /* 0x0103e40000000c00 */
[----:B------:R-:W-:Y:S02]  /*76bc0*/  IMAD R38, R38, 0x80, R3 ;  /* 0x0000008026267824 */ /* 0x000fe400078e0203 */
[----:B------:R-:W2:Y:S04]  /*76bd0*/  LDL.LU R36, [R1+0xbc8] ;  /* 0x000bc80001247983 */ /* 0x000ea80000300800 */
[----:B------:R-:W2:Y:S04]  /*76be0*/  LDL.LU R37, [R1+0xbcc] ;  /* 0x000bcc0001257983 */ /* 0x000ea80000300800 */
[----:B------:R-:W4:Y:S01]  /*76bf0*/  LDL.LU R244, [R1+0xe4] ;  /* 0x0000e40001f47983 */ /* 0x000f220000300800 */
[----:B-1----:R-:W-:-:S04]  /*76c00*/  LEA R100, P2, R3, c[0x0][0x170], 0x2 ;  /* 0x00005c0003647a11 */ /* 0x002fc800078410ff */
[----:B------:R-:W-:Y:S02]  /*76c10*/  LEA.HI.X.SX32 R101, R3, c[0x0][0x174], 0x2, P2 ;  /* 0x00005d0003657a11 */ /* 0x000fe400010f16ff */
[----:B------:R-:W-:-:S04]  /*76c20*/  LEA R102, P2, R38, c[0x0][0x170], 0x2 ;  /* 0x00005c0026667a11 */ /* 0x000fc800078410ff */
[----:B------:R-:W-:Y:S02]  /*76c30*/  LEA.HI.X.SX32 R103, R38, c[0x0][0x174], 0x2, P2 ;  /* 0x00005d0026677a11 */ /* 0x000fe400010f16ff */
[----:B------:R-:W2:Y:S04]  /*76c40*/  LDL.LU R38, [R1+0xba8] ;  /* 0x000ba80001267983 */ /* 0x000ea80000300800 */
[----:B------:R-:W2:Y:S04]  /*76c50*/  LDL.LU R39, [R1+0xbac] ;  /* 0x000bac0001277983 */ /* 0x000ea80000300800 */
[----:B------:R-:W4:Y:S04]  /*76c60*/  LDL.LU R230, [R1+0x490] ;  /* 0x0004900001e67983 */ /* 0x000f280000300800 */
[----:B------:R-:W4:Y:S04]  /*76c70*/  LDL.LU R231, [R1+0xf0] ;  /* 0x0000f00001e77983 */ /* 0x000f280000300800 */
[----:B------:R-:W4:Y:S04]  /*76c80*/  LDL.LU R247, [R1+0x494] ;  /* 0x0004940001f77983 */ /* 0x000f280000300800 */
[----:B------:R-:W4:Y:S04]  /*76c90*/  LDL.LU R248, [R1+0xf4] ;  /* 0x0000f40001f87983 */ /* 0x000f280000300800 */
[----:B------:R-:W-:Y:S04]  /*76ca0*/  STS.128 [R0+0x580], R188 ;  /* 0x000580bc00007388 */ /* 0x000fe80000000c00 */
[----:B---3--:R1:W-:Y:S01]  /*76cb0*/  STS.128 [R0+0x700], R180 ;  /* 0x000700b400007388 */ /* 0x0083e20000000c00 */
[----:B------:R-:W-:-:S02]  /*76cc0*/  ISETP.GE.AND P5, PT, R228, c[0x0][0x178], PT ;  /* 0x00005e00e4007a0c */ /* 0x000fc40003fa6270 */
[C---:B------:R-:W-:Y:S02]  /*76cd0*/  ISETP.GE.AND P6, PT, R251.reuse, c[0x0][0x17c], PT ;  /* 0x00005f00fb007a0c */ /* 0x040fe40003fc6270 */
[C---:B------:R-:W-:Y:S02]  /*76ce0*/  ISETP.LT.AND P5, PT, R251.reuse, c[0x0][0x17c], !P5 ;  /* 0x00005f00fb007a0c */ /* 0x040fe40006fa1270 */
[----:B------:R-:W-:Y:S01]  /*76cf0*/  ISETP.LT.AND P6, PT, R184, c[0x0][0x178], !P6 ;  /* 0x00005e00b8007a0c */ /* 0x000fe200077c1270 */
[----:B------:R-:W-:Y:S01]  /*76d00*/  IMAD R3, R251, c[0x0][0x198], RZ ;  /* 0x00006600fb037a24 */ /* 0x000fe200078e02ff */
[----:B------:R-:W-:-:S03]  /*76d10*/  ISETP.LT.AND P2, PT, R228, c[0x0][0x178], !P3 ;  /* 0x00005e00e4007a0c */ /* 0x000fc60005f41270 */
[----:B-1----:R-:W-:-:S04]  /*76d20*/  IMAD.WIDE R182, R3, 0x4, R100 ;  /* 0x0000000403b67825 */ /* 0x002fc800078e0264 */
[C---:B------:R-:W-:Y:S01]  /*76d30*/  IMAD.WIDE R180, R3.reuse, 0x4, R102 ;  /* 0x0000000403b47825 */ /* 0x040fe200078e0266 */
[----:B------:R-:W-:Y:S02]  /*76d40*/  ISETP.LT.AND P3, PT, R184, c[0x0][0x178], !P3 ;  /* 0x00005e00b8007a0c */ /* 0x000fe40005f61270 */
[----:B------:R-:W-:Y:S01]  /*76d50*/  IADD3 R3, R3, c[0x0][0x198], RZ ;  /* 0x0000660003037a10 */ /* 0x000fe20007ffe0ff */
[----:B--2---:R1:W-:Y:S04]  /*76d60*/  STS.128 [R0+0x780], R36 ;  /* 0x0007802400007388 */ /* 0x0043e80000000c00 */
[----:B------:R-:W-:Y:S01]  /*76d70*/  BAR.SYNC.DEFER_BLOCKING 0x0 ;  /* 0x0000000000007b1d */ /* 0x000fe20000010000 */
[----:B-1----:R-:W-:Y:S01]  /*76d80*/  IADD3 R36, R251, 0x3, RZ ;  /* 0x00000003fb247810 */ /* 0x002fe20007ffe0ff */
[C---:B------:R-:W-:Y:S01]  /*76d90*/  IMAD.WIDE R38, R3.reuse, 0x4, R100 ;  /* 0x0000000403267825 */ /* 0x040fe200078e0264 */
[----:B------:R-:W-:-:S03]  /*76da0*/  IADD3 R0, R3, c[0x0][0x198], RZ ;  /* 0x0000660003007a10 */ /* 0x000fc60007ffe0ff */
[----:B------:R1:W-:Y:S04]  /*76db0*/  @P5 STG.E [R182.64], R229 ;  /* 0x000000e5b6005986 */ /* 0x0003e8000c101904 */
[----:B------:R2:W-:Y:S01]  /*76dc0*/  @P6 STG.E [R180.64], R246 ;  /* 0x000000f6b4006986 */ /* 0x0005e2000c101904 */
[----:B------:R-:W-:-:S03]  /*76dd0*/  ISETP.LT.AND P6, PT, R228, c[0x0][0x178], !P4 ;  /* 0x00005e00e4007a0c */ /* 0x000fc600067c1270 */
[----:B-1----:R-:W3:Y:S04]  /*76de0*/  LDL.LU R229, [R1+0xa70] ;  /* 0x000a700001e57983 */ /* 0x002ee80000300800 */
[----:B--2---:R-:W2:Y:S01]  /*76df0*/  LDL.LU R246, [R1+0x1e0] ;  /* 0x0001e00001f67983 */ /* 0x004ea20000300800 */
[----:B------:R-:W-:Y:S02]  /*76e00*/  ISETP.LT.AND P4, PT, R184, c[0x0][0x178], !P4 ;  /* 0x00005e00b8007a0c */ /* 0x000fe40006781270 */
[----:B------:R-:W-:Y:S01]  /*76e10*/  ISETP.GE.AND P5, PT, R36, c[0x0][0x17c], PT ;  /* 0x00005f0024007a0c */ /* 0x000fe20003fa6270 */
[--C-:B------:R-:W-:Y:S01]  /*76e20*/  IMAD.WIDE R36, R3, 0x4, R102.reuse ;  /* 0x0000000403247825 */ /* 0x100fe200078e0266 */
[----:B------:R1:W-:Y:S03]  /*76e30*/  @P2 STG.E [R38.64], R245 ;  /* 0x000000f526002986 */ /* 0x0003e6000c101904 */
[----:B------:R-:W-:Y:S01]  /*76e40*/  IMAD.WIDE R180, R0, 0x4, R102 ;  /* 0x0000000400b47825 */ /* 0x000fe200078e0266 */
[----:B----4-:R4:W-:Y:S01]  /*76e50*/  @P3 STG.E [R36.64], R244 ;  /* 0x000000f424003986 */ /* 0x0109e2000c101904 */
[----:B------:R-:W-:-:S02]  /*76e60*/  ISETP.LT.AND P3, PT, R228, c[0x0][0x178], !P5 ;  /* 0x00005e00e4007a0c */ /* 0x000fc40006f61270 */
[C---:B-1----:R-:W-:Y:S01]  /*76e70*/  IMAD.WIDE R38, R0.reuse, 0x4, R100 ;  /* 0x0000000400267825 */ /* 0x042fe200078e0264 */
[----:B------:R-:W2:Y:S04]  /*76e80*/  LDL.LU R245, [R1+0xa74] ;  /* 0x000a740001f57983 */ /* 0x000ea80000300800 */
[----:B----4-:R-:W4:Y:S04]  /*76e90*/  LDL.LU R244, [R1+0x1e4] ;  /* 0x0001e40001f47983 */ /* 0x010f280000300800 */
[----:B------:R1:W-:Y:S01]  /*76ea0*/  @P6 STG.E [R38.64], R230 ;  /* 0x000000e626006986 */ /* 0x0003e2000c101904 */
[----:B------:R-:W-:-:S03]  /*76eb0*/  IADD3 R3, R0, c[0x0][0x198], RZ ;  /* 0x0000660000037a10 */ /* 0x000fc60007ffe0ff */
[----:B------:R1:W-:Y:S01]  /*76ec0*/  @P4 STG.E [R180.64], R231 ;  /* 0x000000e7b4004986 */ /* 0x0003e2000c101904 */
[----:B------:R-:W-:Y:S02]  /*76ed0*/  ISETP.LT.AND P4, PT, R184, c[0x0][0x178], !P5 ;  /* 0x00005e00b8007a0c */ /* 0x000fe40006f81270 */
[----:B------:R-:W-:Y:S01]  /*76ee0*/  IADD3 R36, R251, 0x5, RZ ;  /* 0x00000005fb247810 */ /* 0x000fe20007ffe0ff */
[----:B-1----:R-:W4:Y:S04]  /*76ef0*/  LDL.LU R230, [R1+0xaa0] ;  /* 0x000aa00001e67983 */ /* 0x002f280000300800 */
[----:B------:R-:W4:Y:S01]  /*76f00*/  LDL.LU R231, [R1+0x1f0] ;  /* 0x0001f00001e77983 */ /* 0x000f220000300800 */
[----:B------:R-:W-:Y:S01]  /*76f10*/  IMAD.WIDE R38, R3, 0x4, R100 ;  /* 0x0000000403267825 */ /* 0x000fe200078e0264 */
[----:B------:R-:W-:-:S03]  /*76f20*/  ISETP.GE.AND P5, PT, R36, c[0x0][0x17c], PT ;  /* 0x00005f0024007a0c */ /* 0x000fc60003fa6270 */
[----:B------:R-:W-:Y:S01]  /*76f30*/  IMAD.WIDE R36, R3, 0x4, R102 ;  /* 0x0000000403247825 */ /* 0x000fe200078e0266 */
[----:B------:R1:W-:Y:S04]  /*76f40*/  @P3 STG.E [R38.64], R247 ;  /* 0x000000f726003986 */ /* 0x0003e8000c101904 */
[----:B------:R1:W-:Y:S04]  /*76f50*/  @P4 STG.E [R36.64], R248 ;  /* 0x000000f824004986 */ /* 0x0003e8000c101904 */
[----:B-1----:R-:W4:Y:S04]  /*76f60*/  LDL.LU R247, [R1+0xaa4] ;  /* 0x000aa40001f77983 */ /* 0x002f280000300800 */
[----:B------:R-:W4:Y:S01]  /*76f70*/  LDL.LU R248, [R1+0x1f4] ;  /* 0x0001f40001f87983 */ /* 0x000f220000300800 */
[----:B------:R-:W-:-:S04]  /*76f80*/  IADD3 R182, R251, 0x4, RZ ;  /* 0x00000004fbb67810 */ /* 0x000fc80007ffe0ff */
[----:B------:R-:W-:-:S04]  /*76f90*/  ISETP.GE.AND P2, PT, R182, c[0x0][0x17c], PT ;  /* 0x00005f00b6007a0c */ /* 0x000fc80003f46270 */
[----:B------:R-:W-:Y:S02]  /*76fa0*/  ISETP.LT.AND P6, PT, R228, c[0x0][0x178], !P2 ;  /* 0x00005e00e4007a0c */ /* 0x000fe400057c1270 */
[----:B------:R-:W-:Y:S02]  /*76fb0*/  ISETP.LT.AND P2, PT, R184, c[0x0][0x178], !P2 ;  /* 0x00005e00b8007a0c */ /* 0x000fe40005741270 */
[----:B------:R-:W-:-:S05]  /*76fc0*/  IADD3 R0, R3, c[0x0][0x198], RZ ;  /* 0x0000660003007a10 */ /* 0x000fca0007ffe0ff */
[----:B------:R-:W-:Y:S01]  /*76fd0*/  IMAD.WIDE R38, R0, 0x4, R100 ;  /* 0x0000000400267825 */ /* 0x000fe200078e0264 */
[----:B------:R-:W-:-:S03]  /*76fe0*/  IADD3 R182, R251, 0x6, RZ ;  /* 0x00000006fbb67810 */ /* 0x000fc60007ffe0ff */
[----:B------:R-:W-:Y:S01]  /*76ff0*/  IMAD.WIDE R180, R0, 0x4, R102 ;  /* 0x0000000400b47825 */ /* 0x000fe200078e0266 */
[----:B------:R-:W-:Y:S02]  /*77000*/  ISETP.LT.AND P4, PT, R228, c[0x0][0x178], !P5 ;  /* 0x00005e00e4007a0c */ /* 0x000fe40006f81270 */
[----:B------:R-:W-:Y:S02]  /*77010*/  ISETP.GE.AND P3, PT, R182, c[0x0][0x17c], PT ;  /* 0x00005f00b6007a0c */ /* 0x000fe40003f66270 */
[----:B------:R-:W-:Y:S02]  /*77020*/  IADD3 R3, R0, c[0x0][0x198], RZ ;  /* 0x0000660000037a10 */ /* 0x000fe40007ffe0ff */
[----:B------:R-:W-:Y:S02]  /*77030*/  IADD3 R36, R251, 0x7, RZ ;  /* 0x00000007fb247810 */ /* 0x000fe40007ffe0ff */
[----:B------:R-:W-:Y:S01]  /*77040*/  IADD3 R0, R3, c[0x0][0x198], RZ ;  /* 0x0000660003007a10 */ /* 0x000fe20007ffe0ff */
[----:B---3--:R1:W-:Y:S04]  /*77050*/  @P6 STG.E [R38.64], R229 ;  /* 0x000000e526006986 */ /* 0x0083e8000c101904 */
[----:B--2---:R2:W-:Y:S01]  /*77060*/  @P2 STG.E [R180.64], R246 ;  /* 0x000000f6b4002986 */ /* 0x0045e2000c101904 */
[----:B------:R-:W-:-:S03]  /*77070*/  ISETP.LT.AND P2, PT, R184, c[0x0][0x178], !P5 ;  /* 0x00005e00b8007a0c */ /* 0x000fc60006f41270 */
[----:B-1----:R-:W3:Y:S04]  /*77080*/  LDL.LU R229, [R1+0xab0] ;  /* 0x000ab00001e57983 */ /* 0x002ee80000300800 */
[----:B--2---:R-:W2:Y:S01]  /*77090*/  LDL.LU R246, [R1+0x2c0] ;  /* 0x0002c00001f67983 */ /* 0x004ea20000300800 */
[----:B------:R-:W-:Y:S01]  /*770a0*/  ISETP.LT.AND P6, PT, R228, c[0x0][0x178], !P3 ;  /* 0x00005e00e4007a0c */ /* 0x000fe20005fc1270 */
[C---:B------:R-:W-:Y:S01]  /*770b0*/  IMAD.WIDE R38, R3.reuse, 0x4, R100 ;  /* 0x0000000403267825 */ /* 0x040fe200078e0264 */
        /* <DEDUP_REMOVED lines=222> */
[----:B------:R-:W-:-:S04]  /*77ea0*/  IMAD.WIDE R36, R3, 0x4, R102 ;  /* 0x0000000403247825 */ /* 0x000fc800078e0266 */
[----:B------:R-:W-:Y:S01]  /*77eb0*/  IMAD.WIDE R180, R0, 0x4, R102 ;  /* 0x0000000400b47825 */ /* 0x000fe200078e0266 */
[----:B------:R1:W-:Y:S04]  /*77ec0*/  @P2 STG.E [R38.64], R245 ;  /* 0x000000f526002986 */ /* 0x0003e8000c101904 */
[----:B----4-:R4:W-:Y:S01]  /*77ed0*/  @P3 STG.E [R36.64], R244 ;  /* 0x000000f424003986 */ /* 0x0109e2000c101904 */
[----:B------:R-:W-:Y:S01]  /*77ee0*/  ISETP.LT.AND P3, PT, R228, c[0x0][0x178], !P5 ;  /* 0x00005e00e4007a0c */ /* 0x000fe20006f61270 */
[C---:B-1----:R-:W-:Y:S02]  /*77ef0*/  IMAD.WIDE R38, R0.reuse, 0x4, R100 ;  /* 0x0000000400267825 */ /* 0x042fe400078e0264 */
        /* <DEDUP_REMOVED lines=70> */
[----:B------:R-:W-:-:S04]  /*78360*/  IADD3 R36, R0, c[0x0][0x198], RZ ;  /* 0x0000660000247a10 */ /* 0x000fc80007ffe0ff */
[----:B------:R-:W-:Y:S02]  /*78370*/  IADD3 R0, R36, c[0x0][0x198], RZ ;  /* 0x0000660024007a10 */ /* 0x000fe40007ffe0ff */
[----:B------:R-:W-:Y:S01]  /*78380*/  IADD3 R3, R251, 0x23, RZ ;  /* 0x00000023fb037810 */ /* 0x000fe20007ffe0ff */
[----:B---3--:R1:W-:Y:S04]  /*78390*/  @P6 STG.E [R38.64], R229 ;  /* 0x000000e526006986 */ /* 0x0083e8000c101904 */
[----:B--2---:R2:W-:Y:S01]  /*783a0*/  @P4 STG.E [R180.64], R246 ;  /* 0x000000f6b4004986 */ /* 0x0045e2000c101904 */
[----:B------:R-:W-:-:S03]  /*783b0*/  ISETP.LT.AND P4, PT, R184, c[0x0][0x178], !P5 ;  /* 0x00005e00b8007a0c */ /* 0x000fc60006f81270 */
[----:B-1----:R-:W3:Y:S04]  /*783c0*/  LDL.LU R229, [R1+0xa78] ;  /* 0x000a780001e57983 */ /* 0x002ee80000300800 */
[----:B--2---:R-:W2:Y:S01]  /*783d0*/  LDL.LU R246, [R1+0x1e8] ;  /* 0x0001e80001f67983 */ /* 0x004ea20000300800 */
[----:B------:R-:W-:Y:S01]  /*783e0*/  ISETP.LT.AND P6, PT, R228, c[0x0][0x178], !P2 ;  /* 0x00005e00e4007a0c */ /* 0x000fe200057c1270 */
[----:B------:R-:W-:Y:S01]  /*783f0*/  IMAD.WIDE R38, R36, 0x4, R100 ;  /* 0x0000000424267825 */ /* 0x000fe200078e0264 */
[----:B------:R-:W-:-:S03]  /*78400*/  ISETP.LT.AND P2, PT, R184, c[0x0][0x178], !P2 ;  /* 0x00005e00b8007a0c */ /* 0x000fc60005741270 */
[----:B------:R-:W-:Y:S01]  /*78410*/  IMAD.WIDE R36, R36, 0x4, R102 ;  /* 0x0000000424247825 */ /* 0x000fe200078e0266 */
[----:B------:R-:W-:-:S03]  /*78420*/  ISETP.GE.AND P5, PT, R3, c[0x0][0x17c], PT ;  /* 0x00005f0003007a0c */ /* 0x000fc60003fa6270 */
        /* <DEDUP_REMOVED lines=10> */
[----:B------:R-:W-:-:S03]  /*784d0*/  ISETP.LT.AND P2, PT, R184, c[0x0][0x178], !P5 ;  /* 0x00005e00b8007a0c */ /* 0x000fc60006f41270 */
[----:B-1----:R-:W4:Y:S04]  /*784e0*/  LDL.LU R230, [R1+0xaa8] ;  /* 0x000aa80001e67983 */ /* 0x002f280000300800 */
[----:B------:R-:W4:Y:S01]  /*784f0*/  LDL.LU R231, [R1+0x1f8] ;  /* 0x0001f80001e77983 */ /* 0x000f220000300800 */
[C---:B------:R-:W-:Y:S01]  /*78500*/  IMAD.WIDE R38, R36.reuse, 0x4, R100 ;  /* 0x0000000424267825 */ /* 0x040fe200078e0264 */
[----:B------:R-:W-:-:S03]  /*78510*/  IADD3 R0, R36, c[0x0][0x198], RZ ;  /* 0x0000660024007a10 */ /* 0x000fc60007ffe0ff */
        /* <DEDUP_REMOVED lines=9> */
[----:B------:R-:W-:Y:S01]  /*785b0*/  IADD3 R3, R251, 0x25, RZ ;  /* 0x00000025fb037810 */ /* 0x000fe20007ffe0ff */
[----:B------:R-:W-:-:S03]  /*785c0*/  IMAD.WIDE R38, R0, 0x4, R100 ;  /* 0x0000000400267825 */ /* 0x000fc600078e0264 */
[----:B------:R-:W-:Y:S01]  /*785d0*/  ISETP.GE.AND P5, PT, R3, c[0x0][0x17c], PT ;  /* 0x00005f0003007a0c */ /* 0x000fe20003fa6270 */
[----:B------:R-:W-:Y:S01]  /*785e0*/  IMAD.WIDE R180, R0, 0x4, R102 ;  /* 0x0000000400b47825 */ /* 0x000fe200078e0266 */
[----:B------:R-:W-:Y:S02]  /*785f0*/  IADD3 R3, R251, 0x26, RZ ;  /* 0x00000026fb037810 */ /* 0x000fe40007ffe0ff */
        /* <DEDUP_REMOVED lines=2339> */
[----:B------:R-:W-:Y:S02]  /*81830*/  ISETP.LT.AND P4, PT, R184, c[0x0][0x178], !P5 ;  /* 0x00005e00b8007a0c */ /* 0x000fe40006f81270 */
[----:B------:R-:W-:-:S02]  /*81840*/  ISETP.LT.AND P6, PT, R228, c[0x0][0x178], !P2 ;  /* 0x00005e00e4007a0c */ /* 0x000fc400057c1270 */
[----:B------:R-:W-:Y:S01]  /*81850*/  ISETP.LT.AND P2, PT, R184, c[0x0][0x178], !P2 ;  /* 0x00005e00b8007a0c */ /* 0x000fe20005741270 */
[C---:B-1----:R-:W-:Y:S01]  /*81860*/  IMAD.WIDE R38, R36.reuse, 0x4, R100 ;  /* 0x0000000424267825 */ /* 0x042fe200078e0264 */
[----:B------:R-:W3:Y:S03]  /*81870*/  LDL.LU R229, [R1+0xf38] ;  /* 0x000f380001e57983 */ /* 0x000ee60000300800 */
[--C-:B------:R-:W-:Y:S01]  /*81880*/  IMAD.WIDE R36, R36, 0x4, R102.reuse ;  /* 0x0000000424247825 */ /* 0x100fe200078e0266 */
[----:B--2---:R-:W2:Y:S01]  /*81890*/  LDL.LU R246, [R1+0x898] ;  /* 0x0008980001f67983 */ /* 0x004ea20000300800 */
[----:B------:R-:W-:Y:S02]  /*818a0*/  ISETP.GE.AND P5, PT, R3, c[0x0][0x17c], PT ;  /* 0x00005f0003007a0c */ /* 0x000fe40003fa6270 */
[----:B------:R-:W-:Y:S01]  /*818b0*/  IMAD.WIDE R180, R0, 0x4, R102 ;  /* 0x0000000400b47825 */ /* 0x000fe200078e0266 */
[----:B------:R1:W-:Y:S04]  /*818c0*/  @P3 STG.E [R38.64], R245 ;  /* 0x000000f526003986 */ /* 0x0003e8000c101904 */
[----:B----4-:R4:W-:Y:S01]  /*818d0*/  @P4 STG.E [R36.64], R244 ;  /* 0x000000f424004986 */ /* 0x0109e2000c101904 */
[----:B------:R-:W-:Y:S01]  /*818e0*/  ISETP.LT.AND P4, PT, R228, c[0x0][0x178], !P5 ;  /* 0x00005e00e4007a0c */ /* 0x000fe20006f81270 */
[----:B-1----:R-:W-:-:S02]  /*818f0*/  IMAD.WIDE R38, R0, 0x4, R100 ;  /* 0x0000000400267825 */ /* 0x002fc400078e0264 */
[----:B------:R-:W2:Y:S04]  /*81900*/  LDL.LU R245, [R1+0xf3c] ;  /* 0x000f3c0001f57983 */ /* 0x000ea80000300800 */
[----:B----4-:R-:W4:Y:S04]  /*81910*/  LDL.LU R244, [R1+0x89c] ;  /* 0x00089c0001f47983 */ /* 0x010f280000300800 */
[----:B------:R1:W-:Y:S01]  /*81920*/  @P6 STG.E [R38.64], R230 ;  /* 0x000000e626006986 */ /* 0x0003e2000c101904 */
[----:B------:R-:W-:-:S03]  /*81930*/  IADD3 R36, R0, c[0x0][0x198], RZ ;  /* 0x0000660000247a10 */ /* 0x000fc60007ffe0ff */
[----:B------:R1:W-:Y:S01]  /*81940*/  @P2 STG.E [R180.64], R231 ;  /* 0x000000e7b4002986 */ /* 0x0003e2000c101904 */
[----:B------:R-:W-:Y:S02]  /*81950*/  ISETP.LT.AND P2, PT, R184, c[0x0][0x178], !P5 ;  /* 0x00005e00b8007a0c */ /* 0x000fe40006f41270 */
[C---:B------:R-:W-:Y:S01]  /*81960*/  IADD3 R0, R36.reuse, c[0x0][0x198], RZ ;  /* 0x0000660024007a10 */ /* 0x040fe20007ffe0ff */
[C---:B-1----:R-:W-:Y:S01]  /*81970*/  IMAD.WIDE R38, R36.reuse, 0x4, R100 ;  /* 0x0000000424267825 */ /* 0x042fe200078e0264 */
[----:B------:R-:W4:Y:S03]  /*81980*/  LDL.LU R230, [R1+0xf48] ;  /* 0x000f480001e67983 */ /* 0x000f260000300800 */
[----:B------:R-:W-:Y:S01]  /*81990*/  IMAD.WIDE R36, R36, 0x4, R102 ;  /* 0x0000000424247825 */ /* 0x000fe200078e0266 */
[----:B------:R-:W4:Y:S04]  /*819a0*/  LDL.LU R231, [R1+0x998] ;  /* 0x0009980001e77983 */ /* 0x000f280000300800 */
[----:B------:R1:W-:Y:S04]  /*819b0*/  @P4 STG.E [R38.64], R247 ;  /* 0x000000f726004986 */ /* 0x0003e8000c101904 */
[----:B------:R1:W-:Y:S04]  /*819c0*/  @P2 STG.E [R36.64], R248 ;  /* 0x000000f824002986 */ /* 0x0003e8000c101904 */
[----:B-1----:R-:W4:Y:S04]  /*819d0*/  LDL.LU R247, [R1+0xf4c] ;  /* 0x000f4c0001f77983 */ /* 0x002f280000300800 */
[----:B------:R-:W4:Y:S01]  /*819e0*/  LDL.LU R248, [R1+0x99c] ;  /* 0x00099c0001f87983 */ /* 0x000f220000300800 */
[----:B------:R-:W-:-:S04]  /*819f0*/  IADD3 R3, R251, 0xfc, RZ ;  /* 0x000000fcfb037810 */ /* 0x000fc80007ffe0ff */
[----:B------:R-:W-:Y:S02]  /*81a00*/  ISETP.GE.AND P3, PT, R3, c[0x0][0x17c], PT ;  /* 0x00005f0003007a0c */ /* 0x000fe40003f66270 */
[----:B------:R-:W-:Y:S02]  /*81a10*/  IADD3 R3, R251, 0xfd, RZ ;  /* 0x000000fdfb037810 */ /* 0x000fe40007ffe0ff */
[----:B------:R-:W-:Y:S02]  /*81a20*/  ISETP.LT.AND P6, PT, R228, c[0x0][0x178], !P3 ;  /* 0x00005e00e4007a0c */ /* 0x000fe40005fc1270 */
[----:B------:R-:W-:Y:S02]  /*81a30*/  ISETP.GE.AND P5, PT, R3, c[0x0][0x17c], PT ;  /* 0x00005f0003007a0c */ /* 0x000fe40003fa6270 */
[----:B------:R-:W-:Y:S02]  /*81a40*/  ISETP.LT.AND P3, PT, R184, c[0x0][0x178], !P3 ;  /* 0x00005e00b8007a0c */ /* 0x000fe40005f61270 */
[----:B------:R-:W-:Y:S01]  /*81a50*/  ISETP.LT.AND P2, PT, R228, c[0x0][0x178], !P5 ;  /* 0x00005e00e4007a0c */ /* 0x000fe20006f41270 */
[----:B------:R-:W-:Y:S01]  /*81a60*/  IMAD.WIDE R38, R0, 0x4, R100 ;  /* 0x0000000400267825 */ /* 0x000fe200078e0264 */
[----:B------:R-:W-:-:S02]  /*81a70*/  ISETP.LT.AND P5, PT, R184, c[0x0][0x178], !P5 ;  /* 0x00005e00b8007a0c */ /* 0x000fc40006fa1270 */
[C---:B------:R-:W-:Y:S01]  /*81a80*/  IADD3 R36, R0.reuse, c[0x0][0x198], RZ ;  /* 0x0000660000247a10 */ /* 0x040fe20007ffe0ff */
[----:B------:R-:W-:Y:S01]  /*81a90*/  IMAD.WIDE R180, R0, 0x4, R102 ;  /* 0x0000000400b47825 */ /* 0x000fe200078e0266 */
[----:B------:R-:W-:Y:S02]  /*81aa0*/  IADD3 R3, R251, 0xfe, RZ ;  /* 0x000000fefb037810 */ /* 0x000fe40007ffe0ff */
[----:B------:R-:W-:Y:S02]  /*81ab0*/  IADD3 R0, R36, c[0x0][0x198], RZ ;  /* 0x0000660024007a10 */ /* 0x000fe40007ffe0ff */
[----:B------:R-:W-:Y:S02]  /*81ac0*/  ISETP.GE.AND P4, PT, R3, c[0x0][0x17c], PT ;  /* 0x00005f0003007a0c */ /* 0x000fe40003f86270 */
[----:B------:R-:W-:Y:S01]  /*81ad0*/  IADD3 R3, R251, 0xff, RZ ;  /* 0x000000fffb037810 */ /* 0x000fe20007ffe0ff */
[----:B---3--:R1:W-:Y:S01]  /*81ae0*/  @P6 STG.E [R38.64], R229 ;  /* 0x000000e526006986 */ /* 0x0083e2000c101904 */
[----:B------:R-:W-:-:S03]  /*81af0*/  ISETP.LT.AND P6, PT, R228, c[0x0][0x178], !P4 ;  /* 0x00005e00e4007a0c */ /* 0x000fc600067c1270 */
[----:B--2---:R2:W-:Y:S01]  /*81b00*/  @P3 STG.E [R180.64], R246 ;  /* 0x000000f6b4003986 */ /* 0x0045e2000c101904 */
[----:B-1----:R-:W-:-:S03]  /*81b10*/  IMAD.WIDE R38, R36, 0x4, R100 ;  /* 0x0000000424267825 */ /* 0x002fc600078e0264 */
[----:B------:R-:W3:Y:S01]  /*81b20*/  LDL.LU R229, [R1+0x370] ;  /* 0x0003700001e57983 */ /* 0x000ee20000300800 */
[----:B------:R-:W-:-:S03]  /*81b30*/  IMAD.WIDE R36, R36, 0x4, R102 ;  /* 0x0000000424247825 */ /* 0x000fc600078e0266 */
[----:B--2---:R-:W2:Y:S01]  /*81b40*/  LDL.LU R246, [R1+0x150] ;  /* 0x0001500001f67983 */ /* 0x004ea20000300800 */
[----:B------:R-:W-:Y:S02]  /*81b50*/  ISETP.GE.AND P3, PT, R3, c[0x0][0x17c], PT ;  /* 0x00005f0003007a0c */ /* 0x000fe40003f66270 */
[----:B------:R-:W-:Y:S01]  /*81b60*/  ISETP.LT.AND P4, PT, R184, c[0x0][0x178], !P4 ;  /* 0x00005e00b8007a0c */ /* 0x000fe20006781270 */
[----:B------:R-:W-:Y:S01]  /*81b70*/  IMAD.WIDE R180, R0, 0x4, R102 ;  /* 0x0000000400b47825 */ /* 0x000fe200078e0266 */
[----:B------:R1:W-:Y:S04]  /*81b80*/  @P2 STG.E [R38.64], R245 ;  /* 0x000000f526002986 */ /* 0x0003e8000c101904 */
[----:B----4-:R4:W-:Y:S01]  /*81b90*/  @P5 STG.E [R36.64], R244 ;  /* 0x000000f424005986 */ /* 0x0109e2000c101904 */
[----:B------:R-:W-:-:S03]  /*81ba0*/  ISETP.LT.AND P5, PT, R228, c[0x0][0x178], !P3 ;  /* 0x00005e00e4007a0c */ /* 0x000fc60005fa1270 */
[----:B-1----:R-:W2:Y:S04]  /*81bb0*/  LDL.LU R245, [R1+0x374] ;  /* 0x0003740001f57983 */ /* 0x002ea80000300800 */
[----:B----4-:R-:W4:Y:S01]  /*81bc0*/  LDL.LU R244, [R1+0x154] ;  /* 0x0001540001f47983 */ /* 0x010f220000300800 */
[----:B------:R-:W-:Y:S01]  /*81bd0*/  ISETP.LT.AND P3, PT, R184, c[0x0][0x178], !P3 ;  /* 0x00005e00b8007a0c */ /* 0x000fe20005f61270 */
[C---:B------:R-:W-:Y:S01]  /*81be0*/  IMAD.WIDE R38, R0.reuse, 0x4, R100 ;  /* 0x0000000400267825 */ /* 0x040fe200078e0264 */
[----:B------:R-:W-:-:S04]  /*81bf0*/  IADD3 R36, R0, c[0x0][0x198], RZ ;  /* 0x0000660000247a10 */ /* 0x000fc80007ffe0ff */
[----:B------:R1:W-:Y:S01]  /*81c00*/  @P6 STG.E [R38.64], R230 ;  /* 0x000000e626006986 */ /* 0x0003e2000c101904 */
[----:B------:R-:W-:-:S03]  /*81c10*/  IADD3 R0, R36, c[0x0][0x198], RZ ;  /* 0x0000660024007a10 */ /* 0x000fc60007ffe0ff */
[----:B------:R1:W-:Y:S02]  /*81c20*/  @P4 STG.E [R180.64], R231 ;  /* 0x000000e7b4004986 */ /* 0x0003e4000c101904 */
[C---:B-1----:R-:W-:Y:S02]  /*81c30*/  IMAD.WIDE R38, R36.reuse, 0x4, R100 ;  /* 0x0000000424267825 */ /* 0x042fe400078e0264 */
[----:B------:R-:W4:Y:S02]  /*81c40*/  LDL.LU R230, [R1+0x7c0] ;  /* 0x0007c00001e67983 */ /* 0x000f240000300800 */
[----:B------:R-:W-:Y:S02]  /*81c50*/  IMAD.WIDE R36, R36, 0x4, R102 ;  /* 0x0000000424247825 */ /* 0x000fe400078e0266 */
        /* <DEDUP_REMOVED lines=9> */
[----:B------:R-:W-:Y:S02]  /*81cf0*/  ISETP.LT.AND P6, PT, R184, c[0x0][0x178], !P2 ;  /* 0x00005e00b8007a0c */ /* 0x000fe400057c1270 */
[----:B------:R-:W-:Y:S01]  /*81d00*/  ISETP.GE.AND P2, PT, R3, c[0x0][0x17c], PT ;  /* 0x00005f0003007a0c */ /* 0x000fe20003f46270 */
[----:B------:R-:W-:-:S03]  /*81d10*/  IMAD.WIDE R38, R0, 0x4, R100 ;  /* 0x0000000400267825 */ /* 0x000fc600078e0264 */
[----:B------:R-:W-:Y:S02]  /*81d20*/  ISETP.LT.AND P3, PT, R228, c[0x0][0x178], !P2 ;  /* 0x00005e00e4007a0c */ /* 0x000fe40005761270 */
[----:B------:R-:W-:Y:S02]  /*81d30*/  ISETP.LT.AND P2, PT, R184, c[0x0][0x178], !P2 ;  /* 0x00005e00b8007a0c */ /* 0x000fe40005741270 */
[C---:B------:R-:W-:Y:S01]  /*81d40*/  IADD3 R36, R0.reuse, c[0x0][0x198], RZ ;  /* 0x0000660000247a10 */ /* 0x040fe20007ffe0ff */
[----:B------:R-:W-:Y:S01]  /*81d50*/  IMAD.WIDE R180, R0, 0x4, R102 ;  /* 0x0000000400b47825 */ /* 0x000fe200078e0266 */
[----:B------:R-:W-:Y:S02]  /*81d60*/  IADD3 R3, R251, 0x102, RZ ;  /* 0x00000102fb037810 */ /* 0x000fe40007ffe0ff */
[----:B------:R-:W-:Y:S02]  /*81d70*/  IADD3 R0, R36, c[0x0][0x198], RZ ;  /* 0x0000660024007a10 */ /* 0x000fe40007ffe0ff */
[----:B------:R-:W-:Y:S01]  /*81d80*/  ISETP.GE.AND P5, PT, R3, c[0x0][0x17c], PT ;  /* 0x00005f0003007a0c */ /* 0x000fe20003fa6270 */
[----:B---3--:R1:W-:Y:S04]  /*81d90*/  @P4 STG.E [R38.64], R229 ;  /* 0x000000e526004986 */ /* 0x0083e8000c101904 */
[----:B--2---:R2:W-:Y:S01]  /*81da0*/  @P6 STG.E [R180.64], R246 ;  /* 0x000000f6b4006986 */ /* 0x0045e2000c101904 */
[----:B------:R-:W-:Y:S01]  /*81db0*/  ISETP.LT.AND P6, PT, R228, c[0x0][0x178], !P5 ;  /* 0x00005e00e4007a0c */ /* 0x000fe20006fc1270 */
[----:B-1----:R-:W-:-:S02]  /*81dc0*/  IMAD.WIDE R38, R36, 0x4, R100 ;  /* 0x0000000424267825 */ /* 0x002fc400078e0264 */
[----:B------:R-:W3:Y:S02]  /*81dd0*/  LDL.LU R229, [R1+0x7e0] ;  /* 0x0007e00001e57983 */ /* 0x000ee40000300800 */
[--C-:B------:R-:W-:Y:S02]  /*81de0*/  IMAD.WIDE R36, R36, 0x4, R102.reuse ;  /* 0x0000000424247825 */ /* 0x100fe400078e0266 */
[----:B--2---:R-:W2:Y:S01]  /*81df0*/  LDL.LU R246, [R1+0x190] ;  /* 0x0001900001f67983 */ /* 0x004ea20000300800 */
[----:B------:R-:W-:Y:S01]  /*81e00*/  ISETP.LT.AND P5, PT, R184, c[0x0][0x178], !P5 ;  /* 0x00005e00b8007a0c */ /* 0x000fe20006fa1270 */
[----:B------:R-:W-:Y:S02]  /*81e10*/  IMAD.WIDE R180, R0, 0x4, R102 ;  /* 0x0000000400b47825 */ /* 0x000fe400078e0266 */
        /* <DEDUP_REMOVED lines=8> */
[C---:B------:R-:W-:Y:S01]  /*81ea0*/  IADD3 R0, R36.reuse, c[0x0][0x198], RZ ;  /* 0x0000660024007a10 */ /* 0x040fe20007ffe0ff */
[----:B------:R1:W-:Y:S04]  /*81eb0*/  @P6 STG.E [R38.64], R230 ;  /* 0x000000e626006986 */ /* 0x0003e8000c101904 */
[----:B------:R1:W-:Y:S02]  /*81ec0*/  @P5 STG.E [R180.64], R231 ;  /* 0x000000e7b4005986 */ /* 0x0003e4000c101904 */
[C---:B-1----:R-:W-:Y:S02]  /*81ed0*/  IMAD.WIDE R38, R36.reuse, 0x4, R100 ;  /* 0x0000000424267825 */ /* 0x042fe400078e0264 */
[----:B------:R-:W4:Y:S02]  /*81ee0*/  LDL.LU R230, [R1+0x9a0] ;  /* 0x0009a00001e67983 */ /* 0x000f240000300800 */
[----:B------:R-:W-:-:S02]  /*81ef0*/  IMAD.WIDE R36, R36, 0x4, R102 ;  /* 0x0000000424247825 */ /* 0x000fc400078e0266 */
[----:B------:R-:W4:Y:S04]  /*81f00*/  LDL.LU R231, [R1+0x210] ;  /* 0x0002100001e77983 */ /* 0x000f280000300800 */
[----:B------:R1:W-:Y:S04]  /*81f10*/  @P2 STG.E [R38.64], R247 ;  /* 0x000000f726002986 */ /* 0x0003e8000c101904 */
[----:B------:R1:W-:Y:S04]  /*81f20*/  @P1 STG.E [R36.64], R248 ;  /* 0x000000f824001986 */ /* 0x0003e8000c101904 */
[----:B-1----:R-:W4:Y:S04]  /*81f30*/  LDL.LU R247, [R1+0x9a4] ;  /* 0x0009a40001f77983 */ /* 0x002f280000300800 */
[----:B------:R-:W4:Y:S01]  /*81f40*/  LDL.LU R248, [R1+0x214] ;  /* 0x0002140001f87983 */ /* 0x000f220000300800 */
[----:B------:R-:W-:-:S02]  /*81f50*/  IADD3 R3, R251, 0x105, RZ ;  /* 0x00000105fb037810 */ /* 0x000fc40007ffe0ff */
[----:B------:R-:W-:Y:S02]  /*81f60*/  ISETP.LT.AND P5, PT, R228, c[0x0][0x178], !P0 ;  /* 0x00005e00e4007a0c */ /* 0x000fe400047a1270 */
[----:B------:R-:W-:Y:S02]  /*81f70*/  ISETP.GE.AND P4, PT, R3, c[0x0][0x17c], PT ;  /* 0x00005f0003007a0c */ /* 0x000fe40003f86270 */
[----:B------:R-:W-:Y:S02]  /*81f80*/  ISETP.LT.AND P6, PT, R184, c[0x0][0x178], !P0 ;  /* 0x00005e00b8007a0c */ /* 0x000fe400047c1270 */
[----:B------:R-:W-:Y:S01]  /*81f90*/  ISETP.LT.AND P1, PT, R228, c[0x0][0x178], !P4 ;  /* 0x00005e00e4007a0c */ /* 0x000fe20006721270 */
[----:B------:R-:W-:Y:S01]  /*81fa0*/  IMAD.WIDE R38, R0, 0x4, R100 ;  /* 0x0000000400267825 */ /* 0x000fe200078e0264 */
[----:B------:R-:W-:Y:S02]  /*81fb0*/  ISETP.LT.AND P4, PT, R184, c[0x0][0x178], !P4 ;  /* 0x00005e00b8007a0c */ /* 0x000fe40006781270 */
[C---:B------:R-:W-:Y:S01]  /*81fc0*/  IADD3 R36, R0.reuse, c[0x0][0x198], RZ ;  /* 0x0000660000247a10 */ /* 0x040fe20007ffe0ff */
[----:B------:R-:W-:Y:S01]  /*81fd0*/  IMAD.WIDE R180, R0, 0x4, R102 ;  /* 0x0000000400b47825 */ /* 0x000fe200078e0266 */
[----:B------:R-:W-:-:S02]  /*81fe0*/  IADD3 R3, R251, 0x106, RZ ;  /* 0x00000106fb037810 */ /* 0x000fc40007ffe0ff */
[----:B------:R-:W-:Y:S02]  /*81ff0*/  IADD3 R0, R36, c[0x0][0x198], RZ ;  /* 0x0000660024007a10 */ /* 0x000fe40007ffe0ff */
[----:B------:R-:W-:Y:S02]  /*82000*/  ISETP.GE.AND P3, PT, R3, c[0x0][0x17c], PT ;  /* 0x00005f0003007a0c */ /* 0x000fe40003f66270 */
[----:B------:R-:W-:-:S04]  /*82010*/  IADD3 R3, R251, 0x107, RZ ;  /* 0x00000107fb037810 */ /* 0x000fc80007ffe0ff */
[----:B------:R-:W-:Y:S01]  /*82020*/  ISETP.GE.AND P0, PT, R3, c[0x0][0x17c], PT ;  /* 0x00005f0003007a0c */ /* 0x000fe20003f06270 */
[----:B---3--:R1:W-:Y:S01]  /*82030*/  @P5 STG.E [R38.64], R229 ;  /* 0x000000e526005986 */ /* 0x0083e2000c101904 */
[----:B------:R-:W-:-:S03]  /*82040*/  ISETP.LT.AND P5, PT, R228, c[0x0][0x178], !P3 ;  /* 0x00005e00e4007a0c */ /* 0x000fc60005fa1270 */
[----:B--2---:R2:W-:Y:S01]  /*82050*/  @P6 STG.E [R180.64], R246 ;  /* 0x000000f6b4006986 */ /* 0x0045e2000c101904 */
[----:B-1----:R-:W-:-:S03]  /*82060*/  IMAD.WIDE R38, R36, 0x4, R100 ;  /* 0x0000000424267825 */ /* 0x002fc600078e0264 */
[----:B------:R-:W3:Y:S01]  /*82070*/  LDL.LU R229, [R1+0xb30] ;  /* 0x000b300001e57983 */ /* 0x000ee20000300800 */
[----:B------:R-:W-:-:S03]  /*82080*/  IMAD.WIDE R36, R36, 0x4, R102 ;  /* 0x0000000424247825 */ /* 0x000fc600078e0266 */
        /* <DEDUP_REMOVED lines=594> */
[----:B------:R-:W-:Y:S01]  /*845b0*/  IADD3 R3, R251, 0x13c, RZ ;  /* 0x0000013cfb037810 */ /* 0x000fe20007ffe0ff */
[C---:B------:R-:W-:Y:S01]  /*845c0*/  IMAD.WIDE R38, R0.reuse, 0x4, R100 ;  /* 0x0000000400267825 */ /* 0x040fe200078e0264 */
[----:B------:R-:W-:Y:S01]  /*845d0*/  IADD3 R36, R0, c[0x0][0x198], RZ ;  /* 0x0000660000247a10 */ /* 0x000fe20007ffe0ff */
[----:B------:R-:W4:Y:S01]  /*845e0*/  LDL.LU R186, [R1+0x9c0] ;  /* 0x0009c00001ba7983 */ /* 0x000f220000300800 */
[----:B------:R-:W-:-:S02]  /*845f0*/  ISETP.GE.AND P1, PT, R3, c[0x0][0x17c], PT ;  /* 0x00005f0003007a0c */ /* 0x000fc40003f26270 */
[----:B------:R-:W-:Y:S02]  /*84600*/  IADD3 R3, R251, 0x13d, RZ ;  /* 0x0000013dfb037810 */ /* 0x000fe40007ffe0ff */
[----:B------:R-:W-:Y:S02]  /*84610*/  ISETP.LT.AND P5, PT, R228, c[0x0][0x178], !P1 ;  /* 0x00005e00e4007a0c */ /* 0x000fe40004fa1270 */
[----:B------:R-:W-:Y:S02]  /*84620*/  ISETP.GE.AND P2, PT, R3, c[0x0][0x17c], PT ;  /* 0x00005f0003007a0c */ /* 0x000fe40003f46270 */
[----:B------:R-:W-:Y:S02]  /*84630*/  ISETP.LT.AND P6, PT, R184, c[0x0][0x178], !P1 ;  /* 0x00005e00b8007a0c */ /* 0x000fe40004fc1270 */
[----:B------:R-:W-:Y:S02]  /*84640*/  ISETP.LT.AND P3, PT, R228, c[0x0][0x178], !P2 ;  /* 0x00005e00e4007a0c */ /* 0x000fe40005761270 */
[----:B------:R-:W-:Y:S01]  /*84650*/  ISETP.LT.AND P2, PT, R184, c[0x0][0x178], !P2 ;  /* 0x00005e00b8007a0c */ /* 0x000fe20005741270 */
        /* <DEDUP_REMOVED lines=9> */
[----:B-1----:R-:W-:-:S04]  /*846f0*/  IMAD.WIDE R38, R36, 0x4, R100 ;  /* 0x0000000424267825 */ /* 0x002fc800078e0264 */
[--C-:B------:R-:W-:Y:S01]  /*84700*/  IMAD.WIDE R36, R36, 0x4, R102.reuse ;  /* 0x0000000424247825 */ /* 0x100fe200078e0266 */
[----:B--2---:R-:W2:Y:S01]  /*84710*/  LDL.LU R246, [R1+0x260] ;  /* 0x0002600001f67983 */ /* 0x004ea20000300800 */
[----:B------:R-:W-:Y:S02]  /*84720*/  ISETP.LT.AND P6, PT, R184, c[0x0][0x178], !P4 ;  /* 0x00005e00b8007a0c */ /* 0x000fe400067c1270 */
[----:B------:R-:W-:Y:S01]  /*84730*/  IMAD.WIDE R180, R0, 0x4, R102 ;  /* 0x0000000400b47825 */ /* 0x000fe200078e0266 */
[----:B------:R1:W-:Y:S04]  /*84740*/  @P3 STG.E [R38.64], R245 ;  /* 0x000000f526003986 */ /* 0x0003e8000c101904 */
[----:B----4-:R3:W-:Y:S01]  /*84750*/  @P2 STG.E [R36.64], R244 ;  /* 0x000000f424002986 */ /* 0x0107e2000c101904 */
[----:B------:R-:W-:-:S03]  /*84760*/  ISETP.LT.AND P2, PT, R228, c[0x0][0x178], !P1 ;  /* 0x00005e00e4007a0c */ /* 0x000fc60004f41270 */
[----:B-1----:R-:W4:Y:S04]  /*84770*/  LDL.LU R245, [R1+0x9c4] ;  /* 0x0009c40001f57983 */ /* 0x002f280000300800 */
[----:B---3--:R-:W3:Y:S01]  /*84780*/  LDL.LU R244, [R1+0x264] ;  /* 0x0002640001f47983 */ /* 0x008ee20000300800 */
[----:B------:R-:W-:Y:S01]  /*84790*/  ISETP.LT.AND P1, PT, R184, c[0x0][0x178], !P1 ;  /* 0x00005e00b8007a0c */ /* 0x000fe20004f21270 */
[C-C-:B------:R-:W-:Y:S01]  /*847a0*/  IMAD.WIDE R38, R0.reuse, 0x4, R100.reuse ;  /* 0x0000000400267825 */ /* 0x140fe200078e0264 */
[----:B------:R-:W-:Y:S01]  /*847b0*/  IADD3 R36, R0, c[0x0][0x198], RZ ;  /* 0x0000660000247a10 */ /* 0x000fe20007ffe0ff */
[----:B------:R-:W3:Y:S03]  /*847c0*/  LDL.LU R187, [R1+0xbb0] ;  /* 0x000bb00001bb7983 */ /* 0x000ee60000300800 */
[C---:B------:R-:W-:Y:S01]  /*847d0*/  IADD3 R0, R36.reuse, c[0x0][0x198], RZ ;  /* 0x0000660024007a10 */ /* 0x040fe20007ffe0ff */
[----:B------:R-:W3:Y:S04]  /*847e0*/  LDL.LU R229, [R1+0x140] ;  /* 0x0001400001e57983 */ /* 0x000ee80000300800 */
[----:B------:R1:W-:Y:S04]  /*847f0*/  @P5 STG.E [R38.64], R230 ;  /* 0x000000e626005986 */ /* 0x0003e8000c101904 */
[----:B------:R-:W-:Y:S01]  /*84800*/  @P6 STG.E [R180.64], R231 ;  /* 0x000000e7b4006986 */ /* 0x000fe2000c101904 */
[----:B-1----:R-:W-:-:S03]  /*84810*/  IMAD.WIDE R38, R36, 0x4, R100 ;  /* 0x0000000424267825 */ /* 0x002fc600078e0264 */
[----:B------:R-:W3:Y:S01]  /*84820*/  LDL.LU R230, [R1+0xbb4] ;  /* 0x000bb40001e67983 */ /* 0x000ee20000300800 */
[----:B------:R-:W-:-:S03]  /*84830*/  IMAD.WIDE R36, R36, 0x4, R102 ;  /* 0x0000000424247825 */ /* 0x000fc600078e0266 */
[----:B------:R-:W-:Y:S04]  /*84840*/  @P2 STG.E [R38.64], R247 ;  /* 0x000000f726002986 */ /* 0x000fe8000c101904 */
[----:B------:R1:W-:Y:S04]  /*84850*/  @P1 STG.E [R36.64], R248 ;  /* 0x000000f824001986 */ /* 0x0003e8000c101904 */
[----:B-1----:R-:W3:Y:S01]  /*84860*/  LDL.LU R248, [R1+0x144] ;  /* 0x0001440001f87983 */ /* 0x002ee20000300800 */
[----:B------:R-:W-:Y:S01]  /*84870*/  IADD3 R3, R251, 0x140, RZ ;  /* 0x00000140fb037810 */ /* 0x000fe20007ffe0ff */
[C---:B------:R-:W-:Y:S01]  /*84880*/  IMAD.WIDE R38, R0.reuse, 0x4, R100 ;  /* 0x0000000400267825 */ /* 0x040fe200078e0264 */
[----:B------:R-:W-:Y:S01]  /*84890*/  IADD3 R36, R0, c[0x0][0x198], RZ ;  /* 0x0000660000247a10 */ /* 0x000fe20007ffe0ff */
[----:B------:R-:W3:Y:S01]  /*848a0*/  LDL.LU R231, [R1+0xca0] ;  /* 0x000ca00001e77983 */ /* 0x000ee20000300800 */
[----:B------:R-:W-:-:S02]  /*848b0*/  ISETP.GE.AND P0, PT, R3, c[0x0][0x17c], PT ;  /* 0x00005f0003007a0c */ /* 0x000fc40003f06270 */
[----:B------:R-:W-:Y:S01]  /*848c0*/  IADD3 R3, R251, 0x141, RZ ;  /* 0x00000141fb037810 */ /* 0x000fe20007ffe0ff */
[----:B------:R-:W-:Y:S01]  /*848d0*/  IMAD.WIDE R180, R0, 0x4, R102 ;  /* 0x0000000400b47825 */ /* 0x000fe200078e0266 */
[----:B------:R-:W-:Y:S01]  /*848e0*/  ISETP.LT.AND P5, PT, R228, c[0x0][0x178], !P0 ;  /* 0x00005e00e4007a0c */ /* 0x000fe200047a1270 */
[----:B------:R-:W3:Y:S01]  /*848f0*/  LDL.LU R247, [R1+0x50] ;  /* 0x0000500001f77983 */ /* 0x000ee20000300800 */
[----:B------:R-:W-:Y:S02]  /*84900*/  ISETP.GE.AND P4, PT, R3, c[0x0][0x17c], PT ;  /* 0x00005f0003007a0c */ /* 0x000fe40003f86270 */
[----:B------:R-:W-:Y:S02]  /*84910*/  ISETP.LT.AND P6, PT, R184, c[0x0][0x178], !P0 ;  /* 0x00005e00b8007a0c */ /* 0x000fe400047c1270 */
[----:B------:R-:W-:Y:S02]  /*84920*/  ISETP.LT.AND P1, PT, R228, c[0x0][0x178], !P4 ;  /* 0x00005e00e4007a0c */ /* 0x000fe40006721270 */
[----:B------:R-:W-:-:S02]  /*84930*/  ISETP.LT.AND P4, PT, R184, c[0x0][0x178], !P4 ;  /* 0x00005e00b8007a0c */ /* 0x000fc40006781270 */
[----:B------:R-:W-:Y:S02]  /*84940*/  IADD3 R3, R251, 0x142, RZ ;  /* 0x00000142fb037810 */ /* 0x000fe40007ffe0ff */
[----:B------:R-:W-:Y:S01]  /*84950*/  IADD3 R0, R36, c[0x0][0x198], RZ ;  /* 0x0000660024007a10 */ /* 0x000fe20007ffe0ff */
[----:B------:R1:W-:Y:S01]  /*84960*/  @P5 STG.E [R38.64], R186 ;  /* 0x000000ba26005986 */ /* 0x0003e2000c101904 */
[----:B------:R-:W-:Y:S02]  /*84970*/  ISETP.GE.AND P3, PT, R3, c[0x0][0x17c], PT ;  /* 0x00005f0003007a0c */ /* 0x000fe40003f66270 */
[----:B------:R-:W-:Y:S02]  /*84980*/  IADD3 R3, R251, 0x143, RZ ;  /* 0x00000143fb037810 */ /* 0x000fe40007ffe0ff */
[----:B------:R-:W-:Y:S01]  /*84990*/  ISETP.LT.AND P5, PT, R228, c[0x0][0x178], !P3 ;  /* 0x00005e00e4007a0c */ /* 0x000fe20005fa1270 */
[----:B-1----:R-:W-:-:S04]  /*849a0*/  IMAD.WIDE R38, R36, 0x4, R100 ;  /* 0x0000000424267825 */ /* 0x002fc800078e0264 */
[----:B------:R-:W-:Y:S01]  /*849b0*/  IMAD.WIDE R36, R36, 0x4, R102 ;  /* 0x0000000424247825 */ /* 0x000fe200078e0266 */
[----:B------:R-:W-:Y:S01]  /*849c0*/  ISETP.GE.AND P0, PT, R3, c[0x0][0x17c], PT ;  /* 0x00005f0003007a0c */ /* 0x000fe20003f06270 */
[----:B--2---:R1:W-:Y:S01]  /*849d0*/  @P6 STG.E [R180.64], R246 ;  /* 0x000000f6b4006986 */ /* 0x0043e2000c101904 */
[----:B------:R-:W-:-:S03]  /*849e0*/  ISETP.LT.AND P6, PT, R184, c[0x0][0x178], !P3 ;  /* 0x00005e00b8007a0c */ /* 0x000fc60005fc1270 */
[----:B-1----:R-:W2:Y:S01]  /*849f0*/  LDL.LU R246, [R1+0xca4] ;  /* 0x000ca40001f67983 */ /* 0x002ea20000300800 */
[----:B------:R-:W-:-:S03]  /*84a00*/  IMAD.WIDE R180, R0, 0x4, R102 ;  /* 0x0000000400b47825 */ /* 0x000fc600078e0266 */
[----:B----4-:R-:W-:Y:S04]  /*84a10*/  @P1 STG.E [R38.64], R245 ;  /* 0x000000f526001986 */ /* 0x010fe8000c101904 */
[----:B---3--:R1:W-:Y:S01]  /*84a20*/  @P4 STG.E [R36.64], R244 ;  /* 0x000000f424004986 */ /* 0x0083e2000c101904 */
[----:B------:R-:W-:Y:S02]  /*84a30*/  ISETP.LT.AND P4, PT, R228, c[0x0][0x178], !P0 ;  /* 0x00005e00e4007a0c */ /* 0x000fe40004781270 */
[----:B------:R-:W-:Y:S01]  /*84a40*/  ISETP.LT.AND P0, PT, R184, c[0x0][0x178], !P0 ;  /* 0x00005e00b8007a0c */ /* 0x000fe20004701270 */
[----:B-1----:R-:W3:Y:S01]  /*84a50*/  LDL.LU R244, [R1+0x54] ;  /* 0x0000540001f47983 */ /* 0x002ee20000300800 */
[C---:B------:R-:W-:Y:S01]  /*84a60*/  IMAD.WIDE R38, R0.reuse, 0x4, R100 ;  /* 0x0000000400267825 */ /* 0x040fe200078e0264 */
[----:B------:R-:W-:-:S02]  /*84a70*/  IADD3 R36, R0, c[0x0][0x198], RZ ;  /* 0x0000660000247a10 */ /* 0x000fc40007ffe0ff */
[----:B------:R-:W4:Y:S02]  /*84a80*/  LDL.LU R245, [R1+0x760] ;  /* 0x0007600001f57983 */ /* 0x000f240000300800 */
[C---:B------:R-:W-:Y:S02]  /*84a90*/  IADD3 R0, R36.reuse, c[0x0][0x198], RZ ;  /* 0x0000660024007a10 */ /* 0x040fe40007ffe0ff */
[----:B------:R1:W-:Y:S04]  /*84aa0*/  @P5 STG.E [R38.64], R187 ;  /* 0x000000bb26005986 */ /* 0x0003e8000c101904 */
[----:B------:R-:W-:Y:S01]  /*84ab0*/  @P6 STG.E [R180.64], R229 ;  /* 0x000000e5b4006986 */ /* 0x000fe2000c101904 */
[----:B-1----:R-:W-:-:S04]  /*84ac0*/  IMAD.WIDE R38, R36, 0x4, R100 ;  /* 0x0000000424267825 */ /* 0x002fc800078e0264 */
[----:B------:R-:W-:Y:S01]  /*84ad0*/  IMAD.WIDE R36, R36, 0x4, R102 ;  /* 0x0000000424247825 */ /* 0x000fe200078e0266 */
[----:B------:R-:W-:Y:S04]  /*84ae0*/  @P4 STG.E [R38.64], R230 ;  /* 0x000000e626004986 */ /* 0x000fe8000c101904 */
[----:B------:R1:W-:Y:S04]  /*84af0*/  @P0 STG.E [R36.64], R248 ;  /* 0x000000f824000986 */ /* 0x0003e8000c101904 */
[----:B-1----:R-:W4:Y:S01]  /*84b00*/  LDL.LU R248, [R1+0x764] ;  /* 0x0007640001f87983 */ /* 0x002f220000300800 */
[----:B------:R-:W-:Y:S01]  /*84b10*/  IADD3 R3, R251, 0x144, RZ ;  /* 0x00000144fb037810 */ /* 0x000fe20007ffe0ff */
[C---:B------:R-:W-:Y:S01]  /*84b20*/  IMAD.WIDE R38, R0.reuse, 0x4, R100 ;  /* 0x0000000400267825 */ /* 0x040fe200078e0264 */
[----:B------:R-:W-:Y:S01]  /*84b30*/  IADD3 R36, R0, c[0x0][0x198], RZ ;  /* 0x0000660000247a10 */ /* 0x000fe20007ffe0ff */
[----:B------:R-:W4:Y:S01]  /*84b40*/  LDL.LU R186, [R1+0xfc0] ;  /* 0x000fc00001ba7983 */ /* 0x000f220000300800 */
[----:B------:R-:W-:-:S02]  /*84b50*/  ISETP.GE.AND P2, PT, R3, c[0x0][0x17c], PT ;  /* 0x00005f0003007a0c */ /* 0x000fc40003f46270 */
[----:B------:R-:W-:Y:S01]  /*84b60*/  IADD3 R3, R251, 0x145, RZ ;  /* 0x00000145fb037810 */ /* 0x000fe20007ffe0ff */
[----:B------:R-:W-:Y:S01]  /*84b70*/  IMAD.WIDE R180, R0, 0x4, R102 ;  /* 0x0000000400b47825 */ /* 0x000fe200078e0266 */
[----:B------:R-:W-:Y:S01]  /*84b80*/  ISETP.LT.AND P5, PT, R228, c[0x0][0x178], !P2 ;  /* 0x00005e00e4007a0c */ /* 0x000fe200057a1270 */
[----:B------:R-:W4:Y:S01]  /*84b90*/  LDL.LU R187, [R1+0x250] ;  /* 0x0002500001bb7983 */ /* 0x000f220000300800 */
        /* <DEDUP_REMOVED lines=8> */
[----:B------:R-:W-:Y:S01]  /*84c20*/  IADD3 R3, R251, 0x147, RZ ;  /* 0x00000147fb037810 */ /* 0x000fe20007ffe0ff */
[----:B------:R1:W-:Y:S01]  /*84c30*/  @P6 STG.E [R180.64], R247 ;  /* 0x000000f7b4006986 */ /* 0x0003e2000c101904 */
[----:B------:R-:W-:Y:S01]  /*84c40*/  ISETP.LT.AND P5, PT, R228, c[0x0][0x178], !P1 ;  /* 0x00005e00e4007a0c */ /* 0x000fe20004fa1270 */
[----:B-1----:R-:W-:-:S04]  /*84c50*/  IMAD.WIDE R38, R36, 0x4, R100 ;  /* 0x0000000424267825 */ /* 0x002fc800078e0264 */
[--C-:B------:R-:W-:Y:S01]  /*84c60*/  IMAD.WIDE R36, R36, 0x4, R102.reuse ;  /* 0x0000000424247825 */ /* 0x100fe200078e0266 */
[----:B------:R-:W-:Y:S02]  /*84c70*/  ISETP.GE.AND P2, PT, R3, c[0x0][0x17c], PT ;  /* 0x00005f0003007a0c */ /* 0x000fe40003f46270 */
[----:B------:R-:W-:Y:S01]  /*84c80*/  ISETP.LT.AND P6, PT, R184, c[0x0][0x178], !P1 ;  /* 0x00005e00b8007a0c */ /* 0x000fe20004fc1270 */
[C---:B------:R-:W-:Y:S01]  /*84c90*/  IMAD.WIDE R180, R0.reuse, 0x4, R102 ;  /* 0x0000000400b47825 */ /* 0x040fe200078e0266 */
[----:B--2---:R1:W-:Y:S04]  /*84ca0*/  @P0 STG.E [R38.64], R246 ;  /* 0x000000f626000986 */ /* 0x0043e8000c101904 */
[----:B-1----:R-:W2:Y:S01]  /*84cb0*/  LDL.LU R246, [R1+0xfc4] ;  /* 0x000fc40001f67983 */ /* 0x002ea20000300800 */
[----:B------:R-:W-:-:S03]  /*84cc0*/  IMAD.WIDE R38, R0, 0x4, R100 ;  /* 0x0000000400267825 */ /* 0x000fc600078e0264 */
[----:B---3--:R1:W-:Y:S01]  /*84cd0*/  @P3 STG.E [R36.64], R244 ;  /* 0x000000f424003986 */ /* 0x0083e2000c101904 */
[----:B------:R-:W-:-:S03]  /*84ce0*/  ISETP.LT.AND P3, PT, R228, c[0x0][0x178], !P2 ;  /* 0x00005e00e4007a0c */ /* 0x000fc60005761270 */
[----:B-1----:R-:W3:Y:S01]  /*84cf0*/  LDL.LU R244, [R1+0x254] ;  /* 0x0002540001f47983 */ /* 0x002ee20000300800 */
[----:B------:R-:W-:-:S03]  /*84d00*/  IADD3 R36, R0, c[0x0][0x198], RZ ;  /* 0x0000660000247a10 */ /* 0x000fc60007ffe0ff */
[----:B------:R-:W3:Y:S04]  /*84d10*/  LDL.LU R229, [R1+0xfd0] ;  /* 0x000fd00001e57983 */ /* 0x000ee80000300800 */
[----:B----4-:R1:W-:Y:S04]  /*84d20*/  @P5 STG.E [R38.64], R245 ;  /* 0x000000f526005986 */ /* 0x0103e8000c101904 */
[----:B------:R-:W4:Y:S04]  /*84d30*/  LDL.LU R230, [R1+0x130] ;  /* 0x0001300001e67983 */ /* 0x000f280000300800 */
[----:B------:R-:W-:Y:S01]  /*84d40*/  @P6 STG.E [R180.64], R232 ;  /* 0x000000e8b4006986 */ /* 0x000fe2000c101904 */
[----:B-1----:R-:W-:-:S03]  /*84d50*/  IMAD.WIDE R38, R36, 0x4, R100 ;  /* 0x0000000424267825 */ /* 0x002fc600078e0264 */
[----:B------:R-:W4:Y:S04]  /*84d60*/  LDL.LU R245, [R1+0xfd4] ;  /* 0x000fd40001f57983 */ /* 0x000f280000300800 */
[----:B------:R1:W-:Y:S04]  /*84d70*/  @P3 STG.E [R38.64], R248 ;  /* 0x000000f826003986 */ /* 0x0003e8000c101904 */
[----:B-1----:R-:W4:Y:S01]  /*84d80*/  LDL.LU R248, [R1+0x134] ;  /* 0x0001340001f87983 */ /* 0x002f220000300800 */
[----:B------:R-:W-:Y:S02]  /*84d90*/  IADD3 R3, R251, 0x148, RZ ;  /* 0x00000148fb037810 */ /* 0x000fe40007ffe0ff */
[----:B------:R-:W-:Y:S01]  /*84da0*/  ISETP.LT.AND P2, PT, R184, c[0x0][0x178], !P2 ;  /* 0x00005e00b8007a0c */ /* 0x000fe20005741270 */
[----:B------:R-:W4:Y:S01]  /*84db0*/  LDL.LU R231, [R1+0xcb0] ;  /* 0x000cb00001e77983 */ /* 0x000f220000300800 */
[----:B------:R-:W-:-:S02]  /*84dc0*/  ISETP.GE.AND P4, PT, R3, c[0x0][0x17c], PT ;  /* 0x00005f0003007a0c */ /* 0x000fc40003f86270 */
[----:B------:R-:W-:Y:S01]  /*84dd0*/  IADD3 R3, R251, 0x149, RZ ;  /* 0x00000149fb037810 */ /* 0x000fe20007ffe0ff */
[----:B------:R-:W4:Y:S01]  /*84de0*/  LDL.LU R247, [R1+0x40] ;  /* 0x0000400001f77983 */ /* 0x000f220000300800 */
[C---:B------:R-:W-:Y:S01]  /*84df0*/  IADD3 R0, R36.reuse, c[0x0][0x198], RZ ;  /* 0x0000660024007a10 */ /* 0x040fe20007ffe0ff */
[----:B------:R-:W-:Y:S01]  /*84e00*/  IMAD.WIDE R36, R36, 0x4, R102 ;  /* 0x0000000424247825 */ /* 0x000fe200078e0266 */
[----:B------:R-:W-:Y:S02]  /*84e10*/  ISETP.LT.AND P5, PT, R228, c[0x0][0x178], !P4 ;  /* 0x00005e00e4007a0c */ /* 0x000fe400067a1270 */
[----:B------:R-:W-:Y:S02]  /*84e20*/  ISETP.GE.AND P1, PT, R3, c[0x0][0x17c], PT ;  /* 0x00005f0003007a0c */ /* 0x000fe40003f26270 */
[----:B------:R-:W-:Y:S01]  /*84e30*/  ISETP.LT.AND P6, PT, R184, c[0x0][0x178], !P4 ;  /* 0x00005e00b8007a0c */ /* 0x000fe200067c1270 */
[----:B------:R1:W-:Y:S01]  /*84e40*/  @P2 STG.E [R36.64], R233 ;  /* 0x000000e924002986 */ /* 0x0003e2000c101904 */
[----:B------:R-:W-:Y:S01]  /*84e50*/  ISETP.LT.AND P2, PT, R228, c[0x0][0x178], !P1 ;  /* 0x00005e00e4007a0c */ /* 0x000fe20004f41270 */
[----:B------:R-:W-:Y:S01]  /*84e60*/  IMAD.WIDE R38, R0, 0x4, R100 ;  /* 0x0000000400267825 */ /* 0x000fe200078e0264 */
[----:B------:R-:W-:-:S02]  /*84e70*/  IADD3 R3, R251, 0x14a, RZ ;  /* 0x0000014afb037810 */ /* 0x000fc40007ffe0ff */
[----:B------:R-:W-:Y:S02]  /*84e80*/  ISETP.LT.AND P1, PT, R184, c[0x0][0x178], !P1 ;  /* 0x00005e00b8007a0c */ /* 0x000fe40004f21270 */
[----:B------:R-:W-:Y:S01]  /*84e90*/  ISETP.GE.AND P0, PT, R3, c[0x0][0x17c], PT ;  /* 0x00005f0003007a0c */ /* 0x000fe20003f06270 */
[C---:B------:R-:W-:Y:S01]  /*84ea0*/  IMAD.WIDE R180, R0.reuse, 0x4, R102 ;  /* 0x0000000400b47825 */ /* 0x040fe200078e0266 */
[----:B-1----:R-:W-:Y:S01]  /*84eb0*/  IADD3 R36, R0, c[0x0][0x198], RZ ;  /* 0x0000660000247a10 */ /* 0x002fe20007ffe0ff */
[----:B------:R1:W-:Y:S01]  /*84ec0*/  @P5 STG.E [R38.64], R186 ;  /* 0x000000ba26005986 */ /* 0x0003e2000c101904 */
[----:B------:R-:W-:Y:S02]  /*84ed0*/  IADD3 R3, R251, 0x14b, RZ ;  /* 0x0000014bfb037810 */ /* 0x000fe40007ffe0ff */
[----:B------:R-:W-:Y:S02]  /*84ee0*/  IADD3 R0, R36, c[0x0][0x198], RZ ;  /* 0x0000660024007a10 */ /* 0x000fe40007ffe0ff */
[----:B------:R-:W-:Y:S01]  /*84ef0*/  ISETP.LT.AND P5, PT, R228, c[0x0][0x178], !P0 ;  /* 0x00005e00e4007a0c */ /* 0x000fe200047a1270 */
[----:B------:R1:W-:Y:S01]  /*84f00*/  @P6 STG.E [R180.64], R187 ;  /* 0x000000bbb4006986 */ /* 0x0003e2000c101904 */
[----:B------:R-:W-:Y:S01]  /*84f10*/  ISETP.GE.AND P4, PT, R3, c[0x0][0x17c], PT ;  /* 0x00005f0003007a0c */ /* 0x000fe20003f86270 */
[----:B-1----:R-:W-:-:S04]  /*84f20*/  IMAD.WIDE R38, R36, 0x4, R100 ;  /* 0x0000000424267825 */ /* 0x002fc800078e0264 */
[----:B------:R-:W-:Y:S01]  /*84f30*/  IMAD.WIDE R36, R36, 0x4, R102 ;  /* 0x0000000424247825 */ /* 0x000fe200078e0266 */
[----:B------:R-:W-:-:S03]  /*84f40*/  ISETP.LT.AND P6, PT, R184, c[0x0][0x178], !P0 ;  /* 0x00005e00b8007a0c */ /* 0x000fc600047c1270 */
[C---:B------:R-:W-:Y:S01]  /*84f50*/  IMAD.WIDE R180, R0.reuse, 0x4, R102 ;  /* 0x0000000400b47825 */ /* 0x040fe200078e0266 */
[----:B--2---:R1:W-:Y:S04]  /*84f60*/  @P2 STG.E [R38.64], R246 ;  /* 0x000000f626002986 */ /* 0x0043e8000c101904 */
[----:B-1----:R-:W2:Y:S01]  /*84f70*/  LDL.LU R246, [R1+0xcb4] ;  /* 0x000cb40001f67983 */ /* 0x002ea20000300800 */
[----:B------:R-:W-:-:S03]  /*84f80*/  IMAD.WIDE R38, R0, 0x4, R100 ;  /* 0x0000000400267825 */ /* 0x000fc600078e0264 */
[----:B---3--:R1:W-:Y:S01]  /*84f90*/  @P1 STG.E [R36.64], R244 ;  /* 0x000000f424001986 */ /* 0x0083e2000c101904 */
[----:B------:R-:W-:Y:S02]  /*84fa0*/  ISETP.LT.AND P1, PT, R228, c[0x0][0x178], !P4 ;  /* 0x00005e00e4007a0c */ /* 0x000fe40006721270 */
[----:B------:R-:W-:Y:S01]  /*84fb0*/  ISETP.LT.AND P4, PT, R184, c[0x0][0x178], !P4 ;  /* 0x00005e00b8007a0c */ /* 0x000fe20006781270 */
[----:B------:R3:W-:Y:S04]  /*84fc0*/  @P5 STG.E [R38.64], R229 ;  /* 0x000000e526005986 */ /* 0x0007e8000c101904 */
[----:B-1----:R-:W2:Y:S01]  /*84fd0*/  LDL.LU R244, [R1+0x44] ;  /* 0x0000440001f47983 */ /* 0x002ea20000300800 */
[----:B------:R-:W-:-:S05]  /*84fe0*/  IADD3 R36, R0, c[0x0][0x198], RZ ;  /* 0x0000660000247a10 */ /* 0x000fca0007ffe0ff */
[C---:B---3--:R-:W-:Y:S01]  /*84ff0*/  IMAD.WIDE R38, R36.reuse, 0x4, R100 ;  /* 0x0000000424267825 */ /* 0x048fe200078e0264 */
[----:B----4-:R-:W-:Y:S01]  /*85000*/  @P6 STG.E [R180.64], R230 ;  /* 0x000000e6b4006986 */ /* 0x010fe2000c101904 */
[C---:B------:R-:W-:Y:S02]  /*85010*/  IADD3 R0, R36.reuse, c[0x0][0x198], RZ ;  /* 0x0000660024007a10 */ /* 0x040fe40007ffe0ff */
[----:B------:R-:W-:Y:S01]  /*85020*/  IMAD.WIDE R36, R36, 0x4, R102 ;  /* 0x0000000424247825 */ /* 0x000fe200078e0266 */
[----:B------:R1:W-:Y:S04]  /*85030*/  @P1 STG.E [R38.64], R245 ;  /* 0x000000f526001986 */ /* 0x0003e8000c101904 */
[----:B-1----:R-:W3:Y:S04]  /*85040*/  LDL.LU R245, [R1+0x750] ;  /* 0x0007500001f57983 */ /* 0x002ee80000300800 */
        /* <DEDUP_REMOVED lines=12> */
[----:B------:R-:W-:Y:S01]  /*85110*/  ISETP.LT.AND P6, PT, R184, c[0x0][0x178], !P3 ;  /* 0x00005e00b8007a0c */ /* 0x000fe20005fc1270 */
[----:B------:R-:W4:Y:S01]  /*85120*/  LDL.LU R230, [R1+0xff4] ;  /* 0x000ff40001e67983 */ /* 0x000f220000300800 */
        /* <DEDUP_REMOVED lines=14> */
[----:B--2---:R1:W-:Y:S03]  /*85210*/  @P4 STG.E [R38.64], R246 ;  /* 0x000000f626004986 */ /* 0x0043e6000c101904 */
[----:B-1----:R-:W-:Y:S01]  /*85220*/  IMAD.WIDE R38, R0, 0x4, R100 ;  /* 0x0000000400267825 */ /* 0x002fe200078e0264 */
[----:B------:R1:W-:Y:S01]  /*85230*/  @P0 STG.E [R36.64], R244 ;  /* 0x000000f424000986 */ /* 0x0003e2000c101904 */
[----:B------:R-:W-:-:S03]  /*85240*/  ISETP.LT.AND P0, PT, R228, c[0x0][0x178], !P3 ;  /* 0x00005e00e4007a0c */ /* 0x000fc60005f01270 */
[----:B-1----:R-:W2:Y:S01]  /*85250*/  LDL.LU R244, [R1+0x244] ;  /* 0x0002440001f47983 */ /* 0x002ea20000300800 */
[----:B------:R-:W-:-:S03]  /*85260*/  IADD3 R36, R0, c[0x0][0x198], RZ ;  /* 0x0000660000247a10 */ /* 0x000fc60007ffe0ff */
[----:B------:R-:W2:Y:S04]  /*85270*/  LDL.LU R231, [R1+0xfb0] ;  /* 0x000fb00001e77983 */ /* 0x000ea80000300800 */
[----:B------:R-:W2:Y:S04]  /*85280*/  LDL.LU R247, [R1+0x70] ;  /* 0x0000700001f77983 */ /* 0x000ea80000300800 */
[----:B---3--:R1:W-:Y:S04]  /*85290*/  @P5 STG.E [R38.64], R245 ;  /* 0x000000f526005986 */ /* 0x0083e8000c101904 */
[----:B------:R-:W-:Y:S01]  /*852a0*/  @P6 STG.E [R180.64], R224 ;  /* 0x000000e0b4006986 */ /* 0x000fe2000c101904 */
[----:B-1----:R-:W-:-:S03]  /*852b0*/  IMAD.WIDE R38, R36, 0x4, R100 ;  /* 0x0000000424267825 */ /* 0x002fc600078e0264 */
[----:B------:R-:W3:Y:S04]  /*852c0*/  LDL.LU R245, [R1+0xfb4] ;  /* 0x000fb40001f57983 */ /* 0x000ee80000300800 */
[----:B----4-:R1:W-:Y:S04]  /*852d0*/  @P0 STG.E [R38.64], R248 ;  /* 0x000000f826000986 */ /* 0x0103e8000c101904 */
[----:B-1----:R-:W3:Y:S01]  /*852e0*/  LDL.LU R248, [R1+0x74] ;  /* 0x0000740001f87983 */ /* 0x002ee20000300800 */
[----:B------:R-:W-:Y:S02]  /*852f0*/  IADD3 R3, R251, 0x150, RZ ;  /* 0x00000150fb037810 */ /* 0x000fe40007ffe0ff */
[----:B------:R-:W-:Y:S01]  /*85300*/  ISETP.LT.AND P3, PT, R184, c[0x0][0x178], !P3 ;  /* 0x00005e00b8007a0c */ /* 0x000fe20005f61270 */
[----:B------:R-:W3:Y:S01]  /*85310*/  LDL.LU R246, [R1+0xc30] ;  /* 0x000c300001f67983 */ /* 0x000ee20000300800 */
[----:B------:R-:W-:-:S02]  /*85320*/  ISETP.GE.AND P1, PT, R3, c[0x0][0x17c], PT ;  /* 0x00005f0003007a0c */ /* 0x000fc40003f26270 */
[----:B------:R-:W-:Y:S02]  /*85330*/  IADD3 R3, R251, 0x151, RZ ;  /* 0x00000151fb037810 */ /* 0x000fe40007ffe0ff */
        /* <DEDUP_REMOVED lines=20> */
[--C-:B------:R-:W-:Y:S01]  /*85480*/  IMAD.WIDE R36, R36, 0x4, R102.reuse ;  /* 0x0000000424247825 */ /* 0x100fe200078e0266 */
[----:B------:R1:W-:Y:S01]  /*85490*/  @P3 STG.E [R38.64], R230 ;  /* 0x000000e626003986 */ /* 0x0003e2000c101904 */
[----:B------:R-:W-:Y:S02]  /*854a0*/  ISETP.LT.AND P6, PT, R184, c[0x0][0x178], !P4 ;  /* 0x00005e00b8007a0c */ /* 0x000fe400067c1270 */
[----:B------:R-:W-:-:S04]  /*854b0*/  IMAD.WIDE R180, R0, 0x4, R102 ;  /* 0x0000000400b47825 */ /* 0x000fc800078e0266 */
[----:B-1----:R-:W-:Y:S01]  /*854c0*/  IMAD.WIDE R38, R0, 0x4, R100 ;  /* 0x0000000400267825 */ /* 0x002fe200078e0264 */
[----:B--2---:R1:W-:Y:S01]  /*854d0*/  @P2 STG.E [R36.64], R244 ;  /* 0x000000f424002986 */ /* 0x0043e2000c101904 */
[----:B------:R-:W-:Y:S02]  /*854e0*/  ISETP.LT.AND P2, PT, R228, c[0x0][0x178], !P1 ;  /* 0x00005e00e4007a0c */ /* 0x000fe40004f41270 */
[----:B------:R-:W-:Y:S01]  /*854f0*/  ISETP.LT.AND P1, PT, R184, c[0x0][0x178], !P1 ;  /* 0x00005e00b8007a0c */ /* 0x000fe20004f21270 */
[----:B------:R2:W-:Y:S01]  /*85500*/  @P5 STG.E [R38.64], R231 ;  /* 0x000000e726005986 */ /* 0x0005e2000c101904 */
[----:B-1----:R-:W-:-:S03]  /*85510*/  IADD3 R36, R0, c[0x0][0x198], RZ ;  /* 0x0000660000247a10 */ /* 0x002fc60007ffe0ff */
[----:B------:R-:W4:Y:S02]  /*85520*/  LDL.LU R244, [R1+0xc34] ;  /* 0x000c340001f47983 */ /* 0x000f240000300800 */
[C---:B--2---:R-:W-:Y:S02]  /*85530*/  IMAD.WIDE R38, R36.reuse, 0x4, R100 ;  /* 0x0000000424267825 */ /* 0x044fe400078e0264 */
[----:B------:R-:W-:Y:S01]  /*85540*/  @P6 STG.E [R180.64], R247 ;  /* 0x000000f7b4006986 */ /* 0x000fe2000c101904 */
[C---:B------:R-:W-:Y:S01]  /*85550*/  IADD3 R0, R36.reuse, c[0x0][0x198], RZ ;  /* 0x0000660024007a10 */ /* 0x040fe20007ffe0ff */
[----:B------:R-:W-:Y:S02]  /*85560*/  IMAD.WIDE R36, R36, 0x4, R102 ;  /* 0x0000000424247825 */ /* 0x000fe400078e0266 */
[----:B---3--:R1:W-:Y:S04]  /*85570*/  @P2 STG.E [R38.64], R245 ;  /* 0x000000f526002986 */ /* 0x0083e8000c101904 */
[----:B-1----:R-:W2:Y:S04]  /*85580*/  LDL.LU R245, [R1+0x360] ;  /* 0x0003600001f57983 */ /* 0x002ea80000300800 */
[----:B------:R1:W-:Y:S04]  /*85590*/  @P1 STG.E [R36.64], R248 ;  /* 0x000000f824001986 */ /* 0x0003e8000c101904 */
[----:B-1----:R-:W2:Y:S01]  /*855a0*/  LDL.LU R248, [R1+0x364] ;  /* 0x0003640001f87983 */ /* 0x002ea20000300800 */
[----:B------:R-:W-:Y:S01]  /*855b0*/  IADD3 R3, R251, 0x154, RZ ;  /* 0x00000154fb037810 */ /* 0x000fe20007ffe0ff */
[C---:B------:R-:W-:Y:S01]  /*855c0*/  IMAD.WIDE R38, R0.reuse, 0x4, R100 ;  /* 0x0000000400267825 */ /* 0x040fe200078e0264 */
[----:B------:R-:W-:Y:S01]  /*855d0*/  IADD3 R36, R0, c[0x0][0x198], RZ ;  /* 0x0000660000247a10 */ /* 0x000fe20007ffe0ff */
[----:B------:R-:W2:Y:S01]  /*855e0*/  LDL.LU R187, [R1+0xfe0] ;  /* 0x000fe00001bb7983 */ /* 0x000ea20000300800 */
[----:B------:R-:W-:-:S02]  /*855f0*/  ISETP.GE.AND P0, PT, R3, c[0x0][0x17c], PT ;  /* 0x00005f0003007a0c */ /* 0x000fc40003f06270 */
[----:B------:R-:W-:Y:S01]  /*85600*/  IADD3 R3, R251, 0x155, RZ ;  /* 0x00000155fb037810 */ /* 0x000fe20007ffe0ff */
[----:B------:R-:W-:Y:S01]  /*85610*/  IMAD.WIDE R180, R0, 0x4, R102 ;  /* 0x0000000400b47825 */ /* 0x000fe200078e0266 */
[----:B------:R-:W-:Y:S01]  /*85620*/  ISETP.LT.AND P5, PT, R228, c[0x0][0x178], !P0 ;  /* 0x00005e00e4007a0c */ /* 0x000fe200047a1270 */
[----:B------:R-:W2:Y:S01]  /*85630*/  LDL.LU R229, [R1+0x230] ;  /* 0x0002300001e57983 */ /* 0x000ea20000300800 */
[----:B------:R-:W-:Y:S02]  /*85640*/  ISETP.GE.AND P4, PT, R3, c[0x0][0x17c], PT ;  /* 0x00005f0003007a0c */ /* 0x000fe40003f86270 */
[----:B------:R-:W-:Y:S01]  /*85650*/  ISETP.LT.AND P6, PT, R184, c[0x0][0x178], !P0 ;  /* 0x00005e00b8007a0c */ /* 0x000fe200047c1270 */
[----:B------:R-:W2:Y:S01]  /*85660*/  LDL.LU R247, [R1+0xfe4] ;  /* 0x000fe40001f77983 */ /* 0x000ea20000300800 */
[----:B------:R-:W-:Y:S02]  /*85670*/  ISETP.LT.AND P1, PT, R228, c[0x0][0x178], !P4 ;  /* 0x00005e00e4007a0c */ /* 0x000fe40006721270 */
[----:B------:R-:W-:-:S02]  /*85680*/  IADD3 R3, R251, 0x156, RZ ;  /* 0x00000156fb037810 */ /* 0x000fc40007ffe0ff */
[----:B------:R-:W-:Y:S02]  /*85690*/  ISETP.LT.AND P4, PT, R184, c[0x0][0x178], !P4 ;  /* 0x00005e00b8007a0c */ /* 0x000fe40006781270 */
[----:B------:R-:W-:Y:S01]  /*856a0*/  ISETP.GE.AND P3, PT, R3, c[0x0][0x17c], PT ;  /* 0x00005f0003007a0c */ /* 0x000fe20003f66270 */
        /* <DEDUP_REMOVED lines=9> */
[----:B------:R-:W-:Y:S01]  /*85740*/  IMAD.WIDE R180, R0, 0x4, R102 ;  /* 0x0000000400b47825 */ /* 0x000fe200078e0266 */
[----:B----4-:R1:W-:Y:S04]  /*85750*/  @P1 STG.E [R38.64], R244 ;  /* 0x000000f426001986 */ /* 0x0103e8000c101904 */
[----:B------:R4:W-:Y:S01]  /*85760*/  @P4 STG.E [R36.64], R241 ;  /* 0x000000f124004986 */ /* 0x0009e2000c101904 */
[----:B------:R-:W-:-:S03]  /*85770*/  ISETP.LT.AND P4, PT, R228, c[0x0][0x178], !P0 ;  /* 0x00005e00e4007a0c */ /* 0x000fc60004781270 */
[----:B-1----:R-:W3:Y:S01]  /*85780*/  LDL.LU R244, [R1+0x234] ;  /* 0x0002340001f47983 */ /* 0x002ee20000300800 */
[C-C-:B------:R-:W-:Y:S01]  /*85790*/  IMAD.WIDE R38, R0.reuse, 0x4, R100.reuse ;  /* 0x0000000400267825 */ /* 0x140fe200078e0264 */
[----:B----4-:R-:W-:Y:S02]  /*857a0*/  IADD3 R36, R0, c[0x0][0x198], RZ ;  /* 0x0000660000247a10 */ /* 0x010fe40007ffe0ff */
[----:B------:R-:W4:Y:S04]  /*857b0*/  LDL.LU R230, [R1+0xd00] ;  /* 0x000d000001e67983 */ /* 0x000f280000300800 */
[----:B------:R-:W4:Y:S04]  /*857c0*/  LDL.LU R231, [R1+0x60] ;  /* 0x0000600001e77983 */ /* 0x000f280000300800 */
[----:B--2---:R1:W-:Y:S04]  /*857d0*/  @P5 STG.E [R38.64], R245 ;  /* 0x000000f526005986 */ /* 0x0043e8000c101904 */
[----:B------:R-:W-:Y:S04]  /*857e0*/  @P6 STG.E [R180.64], R220 ;  /* 0x000000dcb4006986 */ /* 0x000fe8000c101904 */
[----:B------:R-:W2:Y:S01]  /*857f0*/  LDL.LU R246, [R1+0xd04] ;  /* 0x000d040001f67983 */ /* 0x000ea20000300800 */
[----:B-1----:R-:W-:-:S05]  /*85800*/  IMAD.WIDE R38, R36, 0x4, R100 ;  /* 0x0000000424267825 */ /* 0x002fca00078e0264 */
[----:B------:R1:W-:Y:S04]  /*85810*/  @P4 STG.E [R38.64], R248 ;  /* 0x000000f826004986 */ /* 0x0003e8000c101904 */
[----:B-1----:R-:W2:Y:S01]  /*85820*/  LDL.LU R248, [R1+0x64] ;  /* 0x0000640001f87983 */ /* 0x002ea20000300800 */
[----:B------:R-:W-:Y:S02]  /*85830*/  IADD3 R3, R251, 0x158, RZ ;  /* 0x00000158fb037810 */ /* 0x000fe40007ffe0ff */
[----:B------:R-:W-:Y:S01]  /*85840*/  ISETP.LT.AND P0, PT, R184, c[0x0][0x178], !P0 ;  /* 0x00005e00b8007a0c */ /* 0x000fe20004701270 */
[----:B------:R-:W2:Y:S01]  /*85850*/  LDL.LU R245, [R1+0xb90] ;  /* 0x000b900001f57983 */ /* 0x000ea20000300800 */
[----:B------:R-:W-:Y:S02]  /*85860*/  ISETP.GE.AND P2, PT, R3, c[0x0][0x17c], PT ;  /* 0x00005f0003007a0c */ /* 0x000fe40003f46270 */
[----:B------:R-:W-:-:S02]  /*85870*/  IADD3 R3, R251, 0x159, RZ ;  /* 0x00000159fb037810 */ /* 0x000fc40007ffe0ff */
        /* <DEDUP_REMOVED lines=8> */
[----:B------:R-:W-:-:S02]  /*85900*/  ISETP.LT.AND P3, PT, R184, c[0x0][0x178], !P3 ;  /* 0x00005e00b8007a0c */ /* 0x000fc40005f61270 */
[----:B------:R-:W-:Y:S01]  /*85910*/  IADD3 R3, R251, 0x15a, RZ ;  /* 0x0000015afb037810 */ /* 0x000fe20007ffe0ff */
[C---:B------:R-:W-:Y:S02]  /*85920*/  IMAD.WIDE R180, R0.reuse, 0x4, R102 ;  /* 0x0000000400b47825 */ /* 0x040fe400078e0266 */
[----:B------:R1:W-:Y:S01]  /*85930*/  @P5 STG.E [R38.64], R187 ;  /* 0x000000bb26005986 */ /* 0x0003e2000c101904 */
[----:B------:R-:W-:Y:S02]  /*85940*/  ISETP.GE.AND P1, PT, R3, c[0x0][0x17c], PT ;  /* 0x00005f0003007a0c */ /* 0x000fe40003f26270 */
[----:B-1----:R-:W-:Y:S02]  /*85950*/  IADD3 R36, R0, c[0x0][0x198], RZ ;  /* 0x0000660000247a10 */ /* 0x002fe40007ffe0ff */
[----:B------:R-:W-:Y:S02]  /*85960*/  IADD3 R3, R251, 0x15b, RZ ;  /* 0x0000015bfb037810 */ /* 0x000fe40007ffe0ff */
[----:B------:R-:W-:-:S02]  /*85970*/  IADD3 R0, R36, c[0x0][0x198], RZ ;  /* 0x0000660024007a10 */ /* 0x000fc40007ffe0ff */
[----:B------:R-:W-:Y:S01]  /*85980*/  ISETP.LT.AND P5, PT, R228, c[0x0][0x178], !P1 ;  /* 0x00005e00e4007a0c */ /* 0x000fe20004fa1270 */
[----:B------:R-:W-:Y:S01]  /*85990*/  IMAD.WIDE R38, R36, 0x4, R100 ;  /* 0x0000000424267825 */ /* 0x000fe200078e0264 */
[----:B------:R-:W-:-:S03]  /*859a0*/  ISETP.GE.AND P2, PT, R3, c[0x0][0x17c], PT ;  /* 0x00005f0003007a0c */ /* 0x000fc60003f46270 */
[----:B------:R-:W-:Y:S01]  /*859b0*/  IMAD.WIDE R36, R36, 0x4, R102 ;  /* 0x0000000424247825 */ /* 0x000fe200078e0266 */
[----:B------:R-:W-:Y:S01]  /*859c0*/  @P6 STG.E [R180.64], R229 ;  /* 0x000000e5b4006986 */ /* 0x000fe2000c101904 */
[----:B------:R-:W-:-:S03]  /*859d0*/  ISETP.LT.AND P6, PT, R184, c[0x0][0x178], !P1 ;  /* 0x00005e00b8007a0c */ /* 0x000fc60004fc1270 */
[----:B------:R1:W-:Y:S02]  /*859e0*/  @P0 STG.E [R38.64], R247 ;  /* 0x000000f726000986 */ /* 0x0003e4000c101904 */
[----:B-1----:R-:W-:-:S04]  /*859f0*/  IMAD.WIDE R38, R0, 0x4, R100 ;  /* 0x0000000400267825 */ /* 0x002fc800078e0264 */
[----:B------:R-:W-:Y:S01]  /*85a00*/  IMAD.WIDE R180, R0, 0x4, R102 ;  /* 0x0000000400b47825 */ /* 0x000fe200078e0266 */
[----:B---3--:R1:W-:Y:S01]  /*85a10*/  @P3 STG.E [R36.64], R244 ;  /* 0x000000f424003986 */ /* 0x0083e2000c101904 */
[----:B------:R-:W-:Y:S02]  /*85a20*/  ISETP.LT.AND P3, PT, R228, c[0x0][0x178], !P2 ;  /* 0x00005e00e4007a0c */ /* 0x000fe40005761270 */
[----:B------:R-:W-:Y:S01]  /*85a30*/  ISETP.LT.AND P2, PT, R184, c[0x0][0x178], !P2 ;  /* 0x00005e00b8007a0c */ /* 0x000fe20005741270 */
[----:B-1----:R-:W3:Y:S01]  /*85a40*/  LDL.LU R244, [R1+0xb94] ;  /* 0x000b940001f47983 */ /* 0x002ee20000300800 */
[----:B------:R-:W-:-:S03]  /*85a50*/  IADD3 R36, R0, c[0x0][0x198], RZ ;  /* 0x0000660000247a10 */ /* 0x000fc60007ffe0ff */
[----:B----4-:R1:W-:Y:S01]  /*85a60*/  @P5 STG.E [R38.64], R230 ;  /* 0x000000e626005986 */ /* 0x0103e2000c101904 */
[----:B------:R-:W-:-:S03]  /*85a70*/  IADD3 R0, R36, c[0x0][0x198], RZ ;  /* 0x0000660024007a10 */ /* 0x000fc60007ffe0ff */
[----:B------:R-:W4:Y:S04]  /*85a80*/  LDL.LU R247, [R1+0x350] ;  /* 0x0003500001f77983 */ /* 0x000f280000300800 */
[----:B------:R-:W-:Y:S01]  /*85a90*/  @P6 STG.E [R180.64], R231 ;  /* 0x000000e7b4006986 */ /* 0x000fe2000c101904 */
[----:B-1----:R-:W-:-:S04]  /*85aa0*/  IMAD.WIDE R38, R36, 0x4, R100 ;  /* 0x0000000424267825 */ /* 0x002fc800078e0264 */
[----:B------:R-:W-:Y:S01]  /*85ab0*/  IMAD.WIDE R36, R36, 0x4, R102 ;  /* 0x0000000424247825 */ /* 0x000fe200078e0266 */
[----:B--2---:R-:W-:Y:S04]  /*85ac0*/  @P3 STG.E [R38.64], R246 ;  /* 0x000000f626003986 */ /* 0x004fe8000c101904 */
        /* <DEDUP_REMOVED lines=23> */
[----:B-1----:R-:W-:-:S02]  /*85c40*/  IMAD.WIDE R38, R36, 0x4, R100 ;  /* 0x0000000424267825 */ /* 0x002fc400078e0264 */
[----:B------:R-:W4:Y:S02]  /*85c50*/  LDL.LU R245, [R1+0x9cc] ;  /* 0x0009cc0001f57983 */ /* 0x000f240000300800 */
[----:B------:R-:W-:Y:S01]  /*85c60*/  IMAD.WIDE R36, R36, 0x4, R102 ;  /* 0x0000000424247825 */ /* 0x000fe200078e0266 */
[----:B------:R-:W-:-:S03]  /*85c70*/  ISETP.LT.AND P6, PT, R184, c[0x0][0x178], !P0 ;  /* 0x00005e00b8007a0c */ /* 0x000fc600047c1270 */
[----:B------:R-:W-:Y:S01]  /*85c80*/  IMAD.WIDE R180, R0, 0x4, R102 ;  /* 0x0000000400b47825 */ /* 0x000fe200078e0266 */
[----:B---3--:R1:W-:Y:S04]  /*85c90*/  @P2 STG.E [R38.64], R244 ;  /* 0x000000f426002986 */ /* 0x0083e8000c101904 */
[----:B------:R3:W-:Y:S01]  /*85ca0*/  @P1 STG.E [R36.64], R237 ;  /* 0x000000ed24001986 */ /* 0x0007e2000c101904 */
[----:B------:R-:W-:-:S03]  /*85cb0*/  ISETP.LT.AND P1, PT, R228, c[0x0][0x178], !P4 ;  /* 0x00005e00e4007a0c */ /* 0x000fc60006721270 */
[----:B-1----:R-:W2:Y:S01]  /*85cc0*/  LDL.LU R244, [R1+0x26c] ;  /* 0x00026c0001f47983 */ /* 0x002ea20000300800 */
[C-C-:B------:R-:W-:Y:S01]  /*85cd0*/  IMAD.WIDE R38, R0.reuse, 0x4, R100.reuse ;  /* 0x0000000400267825 */ /* 0x140fe200078e0264 */
[----:B---3--:R-:W-:Y:S02]  /*85ce0*/  IADD3 R36, R0, c[0x0][0x198], RZ ;  /* 0x0000660000247a10 */ /* 0x008fe40007ffe0ff */
[----:B------:R-:W3:Y:S04]  /*85cf0*/  LDL.LU R187, [R1+0xbb8] ;  /* 0x000bb80001bb7983 */ /* 0x000ee80000300800 */
[----:B----4-:R1:W-:Y:S04]  /*85d00*/  @P5 STG.E [R38.64], R247 ;  /* 0x000000f726005986 */ /* 0x0103e8000c101904 */
[----:B------:R-:W-:Y:S04]  /*85d10*/  @P6 STG.E [R180.64], R216 ;  /* 0x000000d8b4006986 */ /* 0x000fe8000c101904 */
[----:B------:R-:W4:Y:S01]  /*85d20*/  LDL.LU R229, [R1+0x148] ;  /* 0x0001480001e57983 */ /* 0x000f220000300800 */
        /* <DEDUP_REMOVED lines=30> */
[----:B------:R1:W-:Y:S01]  /*85f10*/  @P6 STG.E [R180.64], R246 ;  /* 0x000000f6b4006986 */ /* 0x0003e2000c101904 */
[----:B------:R-:W-:-:S03]  /*85f20*/  ISETP.LT.AND P6, PT, R184, c[0x0][0x178], !P2 ;  /* 0x00005e00b8007a0c */ /* 0x000fc600057c1270 */
[----:B------:R1:W-:Y:S04]  /*85f30*/  @P4 STG.E [R38.64], R245 ;  /* 0x000000f526004986 */ /* 0x0003e8000c101904 */
[----:B-1----:R-:W4:Y:S01]  /*85f40*/  LDL.LU R246, [R1+0xcac] ;  /* 0x000cac0001f67983 */ /* 0x002f220000300800 */
[----:B------:R-:W-:-:S04]  /*85f50*/  IMAD.WIDE R38, R0, 0x4, R100 ;  /* 0x0000000400267825 */ /* 0x000fc800078e0264 */
[----:B------:R-:W-:Y:S01]  /*85f60*/  IMAD.WIDE R180, R0, 0x4, R102 ;  /* 0x0000000400b47825 */ /* 0x000fe200078e0266 */
[----:B--2---:R1:W-:Y:S01]  /*85f70*/  @P0 STG.E [R36.64], R244 ;  /* 0x000000f424000986 */ /* 0x0043e2000c101904 */
[----:B------:R-:W-:Y:S02]  /*85f80*/  ISETP.LT.AND P0, PT, R228, c[0x0][0x178], !P3 ;  /* 0x00005e00e4007a0c */ /* 0x000fe40005f01270 */
[----:B------:R-:W-:Y:S01]  /*85f90*/  ISETP.LT.AND P3, PT, R184, c[0x0][0x178], !P3 ;  /* 0x00005e00b8007a0c */ /* 0x000fe20005f61270 */
[----:B-1----:R-:W2:Y:S01]  /*85fa0*/  LDL.LU R244, [R1+0x5c] ;  /* 0x00005c0001f47983 */ /* 0x002ea20000300800 */
[----:B------:R-:W-:-:S03]  /*85fb0*/  IADD3 R36, R0, c[0x0][0x198], RZ ;  /* 0x0000660000247a10 */ /* 0x000fc60007ffe0ff */
[----:B---3--:R1:W-:Y:S01]  /*85fc0*/  @P5 STG.E [R38.64], R187 ;  /* 0x000000bb26005986 */ /* 0x0083e2000c101904 */
[----:B------:R-:W-:-:S03]  /*85fd0*/  IADD3 R0, R36, c[0x0][0x198], RZ ;  /* 0x0000660024007a10 */ /* 0x000fc60007ffe0ff */
[----:B------:R-:W3:Y:S04]  /*85fe0*/  LDL.LU R245, [R1+0x768] ;  /* 0x0007680001f57983 */ /* 0x000ee80000300800 */
[----:B----4-:R-:W-:Y:S01]  /*85ff0*/  @P6 STG.E [R180.64], R229 ;  /* 0x000000e5b4006986 */ /* 0x010fe2000c101904 */
        /* <DEDUP_REMOVED lines=24> */
[----:B------:R-:W-:Y:S02]  /*86180*/  ISETP.LT.AND P5, PT, R228, c[0x0][0x178], !P4 ;  /* 0x00005e00e4007a0c */ /* 0x000fe400067a1270 */
[----:B------:R-:W-:Y:S01]  /*86190*/  ISETP.GE.AND P1, PT, R3, c[0x0][0x17c], PT ;  /* 0x00005f0003007a0c */ /* 0x000fe20003f26270 */
[----:B-1----:R-:W-:-:S04]  /*861a0*/  IMAD.WIDE R38, R36, 0x4, R100 ;  /* 0x0000000424267825 */ /* 0x002fc800078e0264 */
[--C-:B------:R-:W-:Y:S01]  /*861b0*/  IMAD.WIDE R36, R36, 0x4, R102.reuse ;  /* 0x0000000424247825 */ /* 0x100fe200078e0266 */
[----:B------:R1:W-:Y:S01]  /*861c0*/  @P3 STG.E [R38.64], R246 ;  /* 0x000000f626003986 */ /* 0x0003e2000c101904 */
[----:B------:R-:W-:Y:S02]  /*861d0*/  ISETP.LT.AND P6, PT, R184, c[0x0][0x178], !P4 ;  /* 0x00005e00b8007a0c */ /* 0x000fe400067c1270 */
[C---:B------:R-:W-:Y:S01]  /*861e0*/  IMAD.WIDE R180, R0.reuse, 0x4, R102 ;  /* 0x0000000400b47825 */ /* 0x040fe200078e0266 */
[----:B-1----:R-:W4:Y:S03]  /*861f0*/  LDL.LU R246, [R1+0xfcc] ;  /* 0x000fcc0001f67983 */ /* 0x002f260000300800 */
[----:B------:R-:W-:Y:S01]  /*86200*/  IMAD.WIDE R38, R0, 0x4, R100 ;  /* 0x0000000400267825 */ /* 0x000fe200078e0264 */
[----:B--2---:R1:W-:Y:S01]  /*86210*/  @P2 STG.E [R36.64], R244 ;  /* 0x000000f424002986 */ /* 0x0043e2000c101904 */
[----:B------:R-:W-:-:S03]  /*86220*/  ISETP.LT.AND P2, PT, R228, c[0x0][0x178], !P1 ;  /* 0x00005e00e4007a0c */ /* 0x000fc60004f41270 */
[----:B-1----:R-:W2:Y:S01]  /*86230*/  LDL.LU R244, [R1+0x25c] ;  /* 0x00025c0001f47983 */ /* 0x002ea20000300800 */
[----:B------:R-:W-:-:S03]  /*86240*/  IADD3 R36, R0, c[0x0][0x198], RZ ;  /* 0x0000660000247a10 */ /* 0x000fc60007ffe0ff */
[----:B------:R-:W2:Y:S04]  /*86250*/  LDL.LU R229, [R1+0xfd8] ;  /* 0x000fd80001e57983 */ /* 0x000ea80000300800 */
[----:B---3--:R1:W-:Y:S04]  /*86260*/  @P5 STG.E [R38.64], R245 ;  /* 0x000000f526005986 */ /* 0x0083e8000c101904 */
[----:B------:R-:W3:Y:S04]  /*86270*/  LDL.LU R230, [R1+0x138] ;  /* 0x0001380001e67983 */ /* 0x000ee80000300800 */
        /* <DEDUP_REMOVED lines=9> */
[----:B------:R-:W-:Y:S01]  /*86310*/  IADD3 R3, R251, 0x169, RZ ;  /* 0x00000169fb037810 */ /* 0x000fe20007ffe0ff */
[----:B------:R-:W3:Y:S01]  /*86320*/  LDL.LU R247, [R1+0x48] ;  /* 0x0000480001f77983 */ /* 0x000ee20000300800 */
        /* <DEDUP_REMOVED lines=23> */
[C---:B------:R-:W-:Y:S01]  /*864a0*/  IADD3 R183, R0.reuse, c[0x0][0x198], RZ ;  /* 0x0000660000b77a10 */ /* 0x040fe20007ffe0ff */
[C---:B------:R-:W-:Y:S01]  /*864b0*/  IMAD.WIDE R180, R0.reuse, 0x4, R102 ;  /* 0x0000000400b47825 */ /* 0x040fe200078e0266 */
[----:B-1----:R-:W3:Y:S03]  /*864c0*/  LDL.LU R246, [R1+0xcbc] ;  /* 0x000cbc0001f67983 */ /* 0x002ee60000300800 */
[----:B------:R-:W-:Y:S01]  /*864d0*/  IMAD.WIDE R38, R0, 0x4, R100 ;  /* 0x0000000400267825 */ /* 0x000fe200078e0264 */
[----:B--2---:R1:W-:Y:S01]  /*864e0*/  @P4 STG.E [R36.64], R244 ;  /* 0x000000f424004986 */ /* 0x0043e2000c101904 */
[----:B------:R-:W-:-:S02]  /*864f0*/  ISETP.LT.AND P4, PT, R228, c[0x0][0x178], !P0 ;  /* 0x00005e00e4007a0c */ /* 0x000fc40004781270 */
[----:B------:R-:W-:Y:S01]  /*86500*/  ISETP.LT.AND P0, PT, R184, c[0x0][0x178], !P0 ;  /* 0x00005e00b8007a0c */ /* 0x000fe20004701270 */
[----:B------:R2:W-:Y:S04]  /*86510*/  @P5 STG.E [R38.64], R229 ;  /* 0x000000e526005986 */ /* 0x0005e8000c101904 */
[----:B-1----:R-:W4:Y:S01]  /*86520*/  LDL.LU R244, [R1+0x4c] ;  /* 0x00004c0001f47983 */ /* 0x002f220000300800 */
[----:B------:R-:W-:-:S04]  /*86530*/  IMAD.WIDE R36, R183, 0x4, R102 ;  /* 0x00000004b7247825 */ /* 0x000fc800078e0266 */
[----:B--2---:R-:W-:Y:S01]  /*86540*/  IMAD.WIDE R38, R183, 0x4, R100 ;  /* 0x00000004b7267825 */ /* 0x004fe200078e0264 */
[----:B---3--:R-:W-:Y:S04]  /*86550*/  @P6 STG.E [R180.64], R230 ;  /* 0x000000e6b4006986 */ /* 0x008fe8000c101904 */
[----:B------:R1:W-:Y:S04]  /*86560*/  @P4 STG.E [R38.64], R245 ;  /* 0x000000f526004986 */ /* 0x0003e8000c101904 */
[----:B-1----:R-:W2:Y:S04]  /*86570*/  LDL.LU R245, [R1+0x758] ;  /* 0x0007580001f57983 */ /* 0x002ea80000300800 */
[----:B------:R1:W-:Y:S04]  /*86580*/  @P0 STG.E [R36.64], R248 ;  /* 0x000000f824000986 */ /* 0x0003e8000c101904 */
[----:B-1----:R-:W3:Y:S01]  /*86590*/  LDL.LU R248, [R1+0x75c] ;  /* 0x00075c0001f87983 */ /* 0x002ee20000300800 */
[----:B------:R-:W-:-:S02]  /*865a0*/  IADD3 R3, R251, 0x16c, RZ ;  /* 0x0000016cfb037810 */ /* 0x000fc40007ffe0ff */
[----:B------:R-:W-:Y:S01]  /*865b0*/  IADD3 R0, R183, c[0x0][0x198], RZ ;  /* 0x00006600b7007a10 */ /* 0x000fe20007ffe0ff */
[----:B------:R-:W3:Y:S01]  /*865c0*/  LDL.LU R187, [R1+0xff8] ;  /* 0x000ff80001bb7983 */ /* 0x000ee20000300800 */
[----:B------:R-:W-:Y:S02]  /*865d0*/  ISETP.GE.AND P2, PT, R3, c[0x0][0x17c], PT ;  /* 0x00005f0003007a0c */ /* 0x000fe40003f46270 */
[----:B------:R-:W-:Y:S01]  /*865e0*/  IADD3 R3, R251, 0x16d, RZ ;  /* 0x0000016dfb037810 */ /* 0x000fe20007ffe0ff */
[----:B------:R-:W-:Y:S01]  /*865f0*/  IMAD.WIDE R38, R0, 0x4, R100 ;  /* 0x0000000400267825 */ /* 0x000fe200078e0264 */
[----:B------:R-:W-:Y:S01]  /*86600*/  ISETP.LT.AND P5, PT, R228, c[0x0][0x178], !P2 ;  /* 0x00005e00e4007a0c */ /* 0x000fe200057a1270 */
[----:B------:R-:W3:Y:S01]  /*86610*/  LDL.LU R229, [R1+0x248] ;  /* 0x0002480001e57983 */ /* 0x000ee20000300800 */
[----:B------:R-:W-:Y:S02]  /*86620*/  ISETP.GE.AND P3, PT, R3, c[0x0][0x17c], PT ;  /* 0x00005f0003007a0c */ /* 0x000fe40003f66270 */
[----:B------:R-:W-:-:S02]  /*86630*/  IADD3 R3, R251, 0x16e, RZ ;  /* 0x0000016efb037810 */ /* 0x000fc40007ffe0ff */
[C---:B------:R-:W-:Y:S01]  /*86640*/  IADD3 R183, R0.reuse, c[0x0][0x198], RZ ;  /* 0x0000660000b77a10 */ /* 0x040fe20007ffe0ff */
[--C-:B------:R-:W-:Y:S01]  /*86650*/  IMAD.WIDE R180, R0, 0x4, R102.reuse ;  /* 0x0000000400b47825 */ /* 0x100fe200078e0266 */
[----:B------:R-:W-:Y:S01]  /*86660*/  ISETP.LT.AND P6, PT, R184, c[0x0][0x178], !P2 ;  /* 0x00005e00b8007a0c */ /* 0x000fe200057c1270 */
[----:B------:R-:W3:Y:S01]  /*86670*/  LDL.LU R230, [R1+0xffc] ;  /* 0x000ffc0001e67983 */ /* 0x000ee20000300800 */
[----:B------:R-:W-:Y:S02]  /*86680*/  ISETP.LT.AND P0, PT, R228, c[0x0][0x178], !P3 ;  /* 0x00005e00e4007a0c */ /* 0x000fe40005f01270 */
[----:B------:R-:W-:Y:S02]  /*86690*/  ISETP.LT.AND P3, PT, R184, c[0x0][0x178], !P3 ;  /* 0x00005e00b8007a0c */ /* 0x000fe40005f61270 */
[----:B------:R-:W-:Y:S02]  /*866a0*/  ISETP.GE.AND P1, PT, R3, c[0x0][0x17c], PT ;  /* 0x00005f0003007a0c */ /* 0x000fe40003f26270 */
[----:B------:R-:W-:Y:S01]  /*866b0*/  IADD3 R3, R251, 0x16f, RZ ;  /* 0x0000016ffb037810 */ /* 0x000fe20007ffe0ff */
[----:B------:R1:W-:Y:S01]  /*866c0*/  @P5 STG.E [R38.64], R231 ;  /* 0x000000e726005986 */ /* 0x0003e2000c101904 */
[----:B------:R-:W-:-:S02]  /*866d0*/  IMAD.WIDE R36, R183, 0x4, R102 ;  /* 0x00000004b7247825 */ /* 0x000fc400078e0266 */
[----:B------:R-:W-:Y:S02]  /*866e0*/  ISETP.GE.AND P2, PT, R3, c[0x0][0x17c], PT ;  /* 0x00005f0003007a0c */ /* 0x000fe40003f46270 */
[----:B------:R-:W-:Y:S01]  /*866f0*/  IADD3 R3, R251, 0x170, RZ ;  /* 0x00000170fb037810 */ /* 0x000fe20007ffe0ff */
[----:B------:R1:W-:Y:S02]  /*86700*/  @P6 STG.E [R180.64], R247 ;  /* 0x000000f7b4006986 */ /* 0x0003e4000c101904 */
[----:B-1----:R-:W-:Y:S01]  /*86710*/  IMAD.WIDE R38, R183, 0x4, R100 ;  /* 0x00000004b7267825 */ /* 0x002fe200078e0264 */
[----:B------:R-:W-:Y:S02]  /*86720*/  ISETP.GE.AND P4, PT, R3, c[0x0][0x17c], PT ;  /* 0x00005f0003007a0c */ /* 0x000fe40003f86270 */
[----:B------:R-:W-:Y:S02]  /*86730*/  IADD3 R3, R183, c[0x0][0x198], RZ ;  /* 0x00006600b7037a10 */ /* 0x000fe40007ffe0ff */
[----:B------:R-:W-:Y:S01]  /*86740*/  ISETP.LT.AND P5, PT, R228, c[0x0][0x178], !P1 ;  /* 0x00005e00e4007a0c */ /* 0x000fe20004fa1270 */
[----:B------:R1:W-:Y:S01]  /*86750*/  @P0 STG.E [R38.64], R246 ;  /* 0x000000f626000986 */ /* 0x0003e2000c101904 */
[----:B------:R-:W-:Y:S01]  /*86760*/  ISETP.LT.AND P6, PT, R184, c[0x0][0x178], !P1 ;  /* 0x00005e00b8007a0c */ /* 0x000fe20004fc1270 */
[----:B------:R-:W-:-:S04]  /*86770*/  IMAD.WIDE R180, R3, 0x4, R102 ;  /* 0x0000000403b47825 */ /* 0x000fc800078e0266 */
[C---:B-1----:R-:W-:Y:S01]  /*86780*/  IMAD.WIDE R38, R3.reuse, 0x4, R100 ;  /* 0x0000000403267825 */ /* 0x042fe200078e0264 */
[----:B------:R-:W-:-:S05]  /*86790*/  IADD3 R3, R3, c[0x0][0x198], RZ ;  /* 0x0000660003037a10 */ /* 0x000fca0007ffe0ff */
[----:B------:R-:W-:Y:S01]  /*867a0*/  IMAD.WIDE R182, R3, 0x4, R100 ;  /* 0x0000000403b67825 */ /* 0x000fe200078e0264 */
[----:B----4-:R1:W-:Y:S01]  /*867b0*/  @P3 STG.E [R36.64], R244 ;  /* 0x000000f424003986 */ /* 0x0103e2000c101904 */
[----:B------:R-:W-:-:S03]  /*867c0*/  ISETP.LT.AND P3, PT, R228, c[0x0][0x178], !P2 ;  /* 0x00005e00e4007a0c */ /* 0x000fc60005761270 */
[----:B-1----:R-:W4:Y:S04]  /*867d0*/  LDL.LU R244, [R1+0x24c] ;  /* 0x00024c0001f47983 */ /* 0x002f280000300800 */
[----:B------:R-:W4:Y:S04]  /*867e0*/  LDL.LU R231, [R1+0xfb8] ;  /* 0x000fb80001e77983 */ /* 0x000f280000300800 */
[----:B------:R-:W4:Y:S04]  /*867f0*/  LDL.LU R247, [R1+0x78] ;  /* 0x0000780001f77983 */ /* 0x000f280000300800 */
[----:B--2---:R-:W-:Y:S04]  /*86800*/  @P5 STG.E [R38.64], R245 ;  /* 0x000000f526005986 */ /* 0x004fe8000c101904 */
[----:B------:R-:W-:Y:S04]  /*86810*/  @P6 STG.E [R180.64], R226 ;  /* 0x000000e2b4006986 */ /* 0x000fe8000c101904 */
[----:B------:R-:W2:Y:S04]  /*86820*/  LDL.LU R246, [R1+0xfbc] ;  /* 0x000fbc0001f67983 */ /* 0x000ea80000300800 */
[----:B---3--:R1:W-:Y:S04]  /*86830*/  @P3 STG.E [R182.64], R248 ;  /* 0x000000f8b6003986 */ /* 0x0083e8000c101904 */
[----:B-1----:R-:W3:Y:S01]  /*86840*/  LDL.LU R248, [R1+0x7c] ;  /* 0x00007c0001f87983 */ /* 0x002ee20000300800 */
[----:B------:R-:W-:-:S02]  /*86850*/  ISETP.LT.AND P2, PT, R184, c[0x0][0x178], !P2 ;  /* 0x00005e00b8007a0c */ /* 0x000fc40005741270 */
[----:B------:R-:W-:Y:S01]  /*86860*/  IADD3 R0, R251, 0x171, RZ ;  /* 0x00000171fb007810 */ /* 0x000fe20007ffe0ff */
[C---:B------:R-:W-:Y:S01]  /*86870*/  IMAD.WIDE R36, R3.reuse, 0x4, R102 ;  /* 0x0000000403247825 */ /* 0x040fe200078e0266 */
[----:B------:R-:W-:Y:S01]  /*86880*/  IADD3 R185, R3, c[0x0][0x198], RZ ;  /* 0x0000660003b97a10 */ /* 0x000fe20007ffe0ff */
[----:B------:R-:W3:Y:S01]  /*86890*/  LDL.LU R245, [R1+0xc38] ;  /* 0x000c380001f57983 */ /* 0x000ee20000300800 */
[----:B------:R-:W-:Y:S02]  /*868a0*/  ISETP.GE.AND P1, PT, R0, c[0x0][0x17c], PT ;  /* 0x00005f0000007a0c */ /* 0x000fe40003f26270 */
[----:B------:R-:W-:Y:S02]  /*868b0*/  ISETP.LT.AND P5, PT, R228, c[0x0][0x178], !P4 ;  /* 0x00005e00e4007a0c */ /* 0x000fe400067a1270 */
[----:B------:R-:W-:-:S03]  /*868c0*/  ISETP.LT.AND P6, PT, R184, c[0x0][0x178], !P4 ;  /* 0x00005e00b8007a0c */ /* 0x000fc600067c1270 */
[----:B------:R1:W-:Y:S01]  /*868d0*/  @P2 STG.E [R36.64], R227 ;  /* 0x000000e324002986 */ /* 0x0003e2000c101904 */
[----:B------:R-:W-:Y:S01]  /*868e0*/  ISETP.LT.AND P2, PT, R228, c[0x0][0x178], !P1 ;  /* 0x00005e00e4007a0c */ /* 0x000fe20004f41270 */
[----:B------:R-:W-:Y:S01]  /*868f0*/  IMAD.WIDE R38, R185, 0x4, R100 ;  /* 0x00000004b9267825 */ /* 0x000fe200078e0264 */
[----:B------:R-:W-:Y:S02]  /*86900*/  ISETP.LT.AND P1, PT, R184, c[0x0][0x178], !P1 ;  /* 0x00005e00b8007a0c */ /* 0x000fe40004f21270 */
[----:B------:R-:W-:Y:S01]  /*86910*/  IADD3 R0, R251, 0x172, RZ ;  /* 0x00000172fb007810 */ /* 0x000fe20007ffe0ff */
[C---:B------:R-:W-:Y:S01]  /*86920*/  IMAD.WIDE R180, R185.reuse, 0x4, R102 ;  /* 0x00000004b9b47825 */ /* 0x040fe200078e0266 */
[----:B------:R-:W-:Y:S02]  /*86930*/  IADD3 R185, R185, c[0x0][0x198], RZ ;  /* 0x00006600b9b97a10 */ /* 0x000fe40007ffe0ff */
[----:B------:R-:W-:Y:S02]  /*86940*/  ISETP.GE.AND P0, PT, R0, c[0x0][0x17c], PT ;  /* 0x00005f0000007a0c */ /* 0x000fe40003f06270 */
[----:B------:R-:W-:Y:S01]  /*86950*/  IADD3 R0, R251, 0x173, RZ ;  /* 0x00000173fb007810 */ /* 0x000fe20007ffe0ff */
[C---:B------:R-:W-:Y:S01]  /*86960*/  IMAD.WIDE R182, R185.reuse, 0x4, R100 ;  /* 0x00000004b9b67825 */ /* 0x040fe200078e0264 */
[----:B------:R1:W-:Y:S03]  /*86970*/  @P5 STG.E [R38.64], R187 ;  /* 0x000000bb26005986 */ /* 0x0003e6000c101904 */
[C---:B-1----:R-:W-:Y:S01]  /*86980*/  IMAD.WIDE R36, R185.reuse, 0x4, R102 ;  /* 0x00000004b9247825 */ /* 0x042fe200078e0266 */
[----:B------:R-:W-:Y:S01]  /*86990*/  ISETP.GE.AND P4, PT, R0, c[0x0][0x17c], PT ;  /* 0x00005f0000007a0c */ /* 0x000fe20003f86270 */
[----:B------:R1:W-:Y:S01]  /*869a0*/  @P6 STG.E [R180.64], R229 ;  /* 0x000000e5b4006986 */ /* 0x0003e2000c101904 */
[----:B------:R-:W-:-:S02]  /*869b0*/  IADD3 R3, R185, c[0x0][0x198], RZ ;  /* 0x00006600b9037a10 */ /* 0x000fc40007ffe0ff */
[----:B------:R-:W-:Y:S01]  /*869c0*/  ISETP.LT.AND P5, PT, R228, c[0x0][0x178], !P0 ;  /* 0x00005e00e4007a0c */ /* 0x000fe200047a1270 */
[----:B------:R1:W-:Y:S01]  /*869d0*/  @P2 STG.E [R182.64], R230 ;  /* 0x000000e6b6002986 */ /* 0x0003e2000c101904 */
[----:B------:R-:W-:Y:S01]  /*869e0*/  ISETP.LT.AND P6, PT, R184, c[0x0][0x178], !P0 ;  /* 0x00005e00b8007a0c */ /* 0x000fe200047c1270 */
[----:B------:R-:W-:-:S04]  /*869f0*/  IMAD.WIDE R38, R3, 0x4, R100 ;  /* 0x0000000403267825 */ /* 0x000fc800078e0264 */
[C---:B-1----:R-:W-:Y:S01]  /*86a00*/  IMAD.WIDE R180, R3.reuse, 0x4, R102 ;  /* 0x0000000403b47825 */ /* 0x042fe200078e0266 */
[----:B------:R-:W-:-:S05]  /*86a10*/  IADD3 R3, R3, c[0x0][0x198], RZ ;  /* 0x0000660003037a10 */ /* 0x000fca0007ffe0ff */
[C---:B------:R-:W-:Y:S01]  /*86a20*/  IMAD.WIDE R182, R3.reuse, 0x4, R100 ;  /* 0x0000000403b67825 */ /* 0x040fe200078e0264 */
[----:B----4-:R1:W-:Y:S01]  /*86a30*/  @P1 STG.E [R36.64], R244 ;  /* 0x000000f424001986 */ /* 0x0103e2000c101904 */
[----:B------:R-:W-:Y:S02]  /*86a40*/  ISETP.LT.AND P1, PT, R228, c[0x0][0x178], !P4 ;  /* 0x00005e00e4007a0c */ /* 0x000fe40006721270 */
[----:B------:R-:W-:Y:S01]  /*86a50*/  ISETP.LT.AND P4, PT, R184, c[0x0][0x178], !P4 ;  /* 0x00005e00b8007a0c */ /* 0x000fe20006781270 */
[----:B-1----:R-:W4:Y:S01]  /*86a60*/  LDL.LU R244, [R1+0xc3c] ;  /* 0x000c3c0001f47983 */ /* 0x002f220000300800 */
[----:B------:R-:W-:-:S03]  /*86a70*/  IMAD.WIDE R36, R3, 0x4, R102 ;  /* 0x0000000403247825 */ /* 0x000fc600078e0266 */
[----:B------:R-:W-:Y:S04]  /*86a80*/  @P5 STG.E [R38.64], R231 ;  /* 0x000000e726005986 */ /* 0x000fe8000c101904 */
[----:B------:R-:W-:Y:S04]  /*86a90*/  @P6 STG.E [R180.64], R247 ;  /* 0x000000f7b4006986 */ /* 0x000fe8000c101904 */
[----:B--2---:R1:W-:Y:S04]  /*86aa0*/  @P1 STG.E [R182.64], R246 ;  /* 0x000000f6b6001986 */ /* 0x0043e8000c101904 */
[----:B-1----:R-:W2:Y:S04]  /*86ab0*/  LDL.LU R246, [R1+0x368] ;  /* 0x0003680001f67983 */ /* 0x002ea80000300800 */
[----:B---3--:R1:W-:Y:S04]  /*86ac0*/  @P4 STG.E [R36.64], R248 ;  /* 0x000000f824004986 */ /* 0x0083e8000c101904 */
        /* <DEDUP_REMOVED lines=10> */
[----:B------:R-:W-:-:S02]  /*86b70*/  ISETP.LT.AND P6, PT, R184, c[0x0][0x178], !P3 ;  /* 0x00005e00b8007a0c */ /* 0x000fc40005fc1270 */
[----:B------:R-:W-:Y:S01]  /*86b80*/  ISETP.LT.AND P4, PT, R228, c[0x0][0x178], !P0 ;  /* 0x00005e00e4007a0c */ /* 0x000fe20004781270 */
[----:B------:R-:W-:Y:S01]  /*86b90*/  IMAD.WIDE R180, R185, 0x4, R102 ;  /* 0x00000004b9b47825 */ /* 0x000fe200078e0266 */
[----:B------:R-:W-:Y:S02]  /*86ba0*/  ISETP.LT.AND P0, PT, R184, c[0x0][0x178], !P0 ;  /* 0x00005e00b8007a0c */ /* 0x000fe40004701270 */
[----:B------:R-:W-:Y:S02]  /*86bb0*/  IADD3 R0, R251, 0x176, RZ ;  /* 0x00000176fb007810 */ /* 0x000fe40007ffe0ff */
[----:B------:R-:W-:Y:S02]  /*86bc0*/  IADD3 R185, R185, c[0x0][0x198], RZ ;  /* 0x00006600b9b97a10 */ /* 0x000fe40007ffe0ff */
[----:B------:R-:W-:Y:S02]  /*86bd0*/  ISETP.GE.AND P2, PT, R0, c[0x0][0x17c], PT ;  /* 0x00005f0000007a0c */ /* 0x000fe40003f46270 */
[----:B------:R-:W-:Y:S01]  /*86be0*/  IADD3 R0, R251, 0x177, RZ ;  /* 0x00000177fb007810 */ /* 0x000fe20007ffe0ff */
[C---:B------:R-:W-:Y:S01]  /*86bf0*/  IMAD.WIDE R182, R185.reuse, 0x4, R100 ;  /* 0x00000004b9b67825 */ /* 0x040fe200078e0264 */
[----:B------:R1:W-:Y:S03]  /*86c00*/  @P5 STG.E [R38.64], R245 ;  /* 0x000000f526005986 */ /* 0x0003e6000c101904 */
[C---:B------:R-:W-:Y:S01]  /*86c10*/  IMAD.WIDE R36, R185.reuse, 0x4, R102 ;  /* 0x00000004b9247825 */ /* 0x040fe200078e0266 */
[----:B------:R-:W-:Y:S01]  /*86c20*/  ISETP.GE.AND P3, PT, R0, c[0x0][0x17c], PT ;  /* 0x00005f0000007a0c */ /* 0x000fe20003f66270 */
[----:B------:R1:W-:Y:S01]  /*86c30*/  @P6 STG.E [R180.64], R242 ;  /* 0x000000f2b4006986 */ /* 0x0003e2000c101904 */
[----:B------:R-:W-:-:S02]  /*86c40*/  IADD3 R3, R185, c[0x0][0x198], RZ ;  /* 0x00006600b9037a10 */ /* 0x000fc40007ffe0ff */
[----:B------:R-:W-:Y:S02]  /*86c50*/  ISETP.LT.AND P5, PT, R228, c[0x0][0x178], !P2 ;  /* 0x00005e00e4007a0c */ /* 0x000fe400057a1270 */
[----:B------:R-:W-:Y:S01]  /*86c60*/  ISETP.LT.AND P6, PT, R184, c[0x0][0x178], !P2 ;  /* 0x00005e00b8007a0c */ /* 0x000fe200057c1270 */
[----:B-1----:R-:W3:Y:S01]  /*86c70*/  LDL.LU R245, [R1+0xfec] ;  /* 0x000fec0001f57983 */ /* 0x002ee20000300800 */
[----:B------:R-:W-:-:S04]  /*86c80*/  IMAD.WIDE R38, R3, 0x4, R100 ;  /* 0x0000000403267825 */ /* 0x000fc800078e0264 */
[C---:B------:R-:W-:Y:S01]  /*86c90*/  IMAD.WIDE R180, R3.reuse, 0x4, R102 ;  /* 0x0000000403b47825 */ /* 0x040fe200078e0266 */
[----:B------:R-:W-:Y:S01]  /*86ca0*/  IADD3 R3, R3, c[0x0][0x198], RZ ;  /* 0x0000660003037a10 */ /* 0x000fe20007ffe0ff */
[----:B----4-:R1:W-:Y:S04]  /*86cb0*/  @P4 STG.E [R182.64], R244 ;  /* 0x000000f4b6004986 */ /* 0x0103e8000c101904 */
[----:B------:R-:W-:Y:S01]  /*86cc0*/  @P0 STG.E [R36.64], R243 ;  /* 0x000000f324000986 */ /* 0x000fe2000c101904 */
[----:B------:R-:W-:-:S03]  /*86cd0*/  ISETP.LT.AND P0, PT, R228, c[0x0][0x178], !P3 ;  /* 0x00005e00e4007a0c */ /* 0x000fc60005f01270 */
[----:B-1----:R-:W4:Y:S01]  /*86ce0*/  LDL.LU R244, [R1+0x23c] ;  /* 0x00023c0001f47983 */ /* 0x002f220000300800 */
[----:B------:R-:W-:-:S03]  /*86cf0*/  IMAD.WIDE R182, R3, 0x4, R100 ;  /* 0x0000000403b67825 */ /* 0x000fc600078e0264 */
        /* <DEDUP_REMOVED lines=13> */
[----:B------:R-:W-:Y:S02]  /*86dd0*/  IADD3 R0, R251, 0x179, RZ ;  /* 0x00000179fb007810 */ /* 0x000fe40007ffe0ff */
[----:B------:R-:W-:Y:S02]  /*86de0*/  ISETP.LT.AND P5, PT, R228, c[0x0][0x178], !P1 ;  /* 0x00005e00e4007a0c */ /* 0x000fe40004fa1270 */
[----:B------:R-:W-:Y:S01]  /*86df0*/  ISETP.GE.AND P2, PT, R0, c[0x0][0x17c], PT ;  /* 0x00005f0000007a0c */ /* 0x000fe20003f46270 */
[----:B------:R1:W-:Y:S01]  /*86e00*/  @P3 STG.E [R36.64], R223 ;  /* 0x000000df24003986 */ /* 0x0003e2000c101904 */
[----:B------:R-:W-:-:S02]  /*86e10*/  ISETP.LT.AND P6, PT, R184, c[0x0][0x178], !P1 ;  /* 0x00005e00b8007a0c */ /* 0x000fc40004fc1270 */
        /* <DEDUP_REMOVED lines=19> */
[----:B------:R-:W-:Y:S01]  /*86f50*/  IADD3 R3, R3, c[0x0][0x198], RZ ;  /* 0x0000660003037a10 */ /* 0x000fe20007ffe0ff */
[----:B------:R-:W3:Y:S04]  /*86f60*/  LDL.LU R245, [R1+0xb9c] ;  /* 0x000b9c0001f57983 */ /* 0x000ee80000300800 */
[C---:B------:R-:W-:Y:S01]  /*86f70*/  IMAD.WIDE R182, R3.reuse, 0x4, R100 ;  /* 0x0000000403b67825 */ /* 0x040fe200078e0264 */
[----:B----4-:R1:W-:Y:S01]  /*86f80*/  @P2 STG.E [R36.64], R244 ;  /* 0x000000f424002986 */ /* 0x0103e2000c101904 */
[----:B------:R-:W-:Y:S02]  /*86f90*/  ISETP.LT.AND P2, PT, R228, c[0x0][0x178], !P1 ;  /* 0x00005e00e4007a0c */ /* 0x000fe40004f41270 */
[----:B------:R-:W-:Y:S01]  /*86fa0*/  ISETP.LT.AND P1, PT, R184, c[0x0][0x178], !P1 ;  /* 0x00005e00b8007a0c */ /* 0x000fe20004f21270 */
[----:B------:R-:W-:Y:S04]  /*86fb0*/  @P5 STG.E [R38.64], R230 ;  /* 0x000000e626005986 */ /* 0x000fe8000c101904 */
[----:B------:R-:W-:Y:S01]  /*86fc0*/  @P6 STG.E [R180.64], R231 ;  /* 0x000000e7b4006986 */ /* 0x000fe2000c101904 */
[----:B-1----:R-:W-:-:S03]  /*86fd0*/  IMAD.WIDE R36, R3, 0x4, R102 ;  /* 0x0000000403247825 */ /* 0x002fc600078e0266 */
[----:B------:R-:W4:Y:S04]  /*86fe0*/  LDL.LU R244, [R1+0x358] ;  /* 0x0003580001f47983 */ /* 0x000f280000300800 */
[----:B--2---:R-:W-:Y:S04]  /*86ff0*/  @P2 STG.E [R182.64], R247 ;  /* 0x000000f7b6002986 */ /* 0x004fe8000c101904 */
[----:B---3--:R1:W-:Y:S04]  /*87000*/  @P1 STG.E [R36.64], R248 ;  /* 0x000000f824001986 */ /* 0x0083e8000c101904 */
[----:B-1----:R-:W2:Y:S01]  /*87010*/  LDL.LU R248, [R1+0x35c] ;  /* 0x00035c0001f87983 */ /* 0x002ea20000300800 */
[----:B------:R-:W-:-:S04]  /*87020*/  IADD3 R0, R251, 0x17c, RZ ;  /* 0x0000017cfb007810 */ /* 0x000fc80007ffe0ff */
[----:B------:R-:W-:Y:S02]  /*87030*/  ISETP.GE.AND P0, PT, R0, c[0x0][0x17c], PT ;  /* 0x00005f0000007a0c */ /* 0x000fe40003f06270 */
[----:B------:R-:W-:Y:S02]  /*87040*/  IADD3 R0, R251, 0x17d, RZ ;  /* 0x0000017dfb007810 */ /* 0x000fe40007ffe0ff */
[----:B------:R-:W-:Y:S02]  /*87050*/  IADD3 R185, R3, c[0x0][0x198], RZ ;  /* 0x0000660003b97a10 */ /* 0x000fe40007ffe0ff */
[----:B------:R-:W-:Y:S02]  /*87060*/  ISETP.GE.AND P4, PT, R0, c[0x0][0x17c], PT ;  /* 0x00005f0000007a0c */ /* 0x000fe40003f86270 */
[----:B------:R-:W-:Y:S02]  /*87070*/  ISETP.LT.AND P5, PT, R228, c[0x0][0x178], !P0 ;  /* 0x00005e00e4007a0c */ /* 0x000fe400047a1270 */
        /* <DEDUP_REMOVED lines=15> */
[----:B------:R-:W-:Y:S01]  /*87170*/  ISETP.LT.AND P5, PT, R228, c[0x0][0x178], !P3 ;  /* 0x00005e00e4007a0c */ /* 0x000fe20005fa1270 */
[----:B------:R3:W-:Y:S01]  /*87180*/  @P1 STG.E [R182.64], R245 ;  /* 0x000000f5b6001986 */ /* 0x0007e2000c101904 */
[----:B------:R-:W-:-:S03]  /*87190*/  ISETP.LT.AND P6, PT, R184, c[0x0][0x178], !P3 ;  /* 0x00005e00b8007a0c */ /* 0x000fc60005fc1270 */
[----:B------:R3:W-:Y:S01]  /*871a0*/  @P4 STG.E [R36.64], R239 ;  /* 0x000000ef24004986 */ /* 0x0007e2000c101904 */
[----:B------:R-:W-:Y:S01]  /*871b0*/  ISETP.LT.AND P4, PT, R228, c[0x0][0x178], !P0 ;  /* 0x00005e00e4007a0c */ /* 0x000fe20004781270 */
[----:B-1----:R-:W-:Y:S01]  /*871c0*/  IMAD.WIDE R38, R3, 0x4, R100 ;  /* 0x0000000403267825 */ /* 0x002fe200078e0264 */
[----:B------:R-:W-:Y:S02]  /*871d0*/  ISETP.LT.AND P0, PT, R184, c[0x0][0x178], !P0 ;  /* 0x00005e00b8007a0c */ /* 0x000fe40004701270 */
[----:B------:R-:W-:Y:S01]  /*871e0*/  IADD3 R0, R251, 0x180, RZ ;  /* 0x00000180fb007810 */ /* 0x000fe20007ffe0ff */
[C---:B---3--:R-:W-:Y:S01]  /*871f0*/  IMAD.WIDE R180, R3.reuse, 0x4, R102 ;  /* 0x0000000403b47825 */ /* 0x048fe200078e0266 */
[----:B------:R-:W-:Y:S02]  /*87200*/  IADD3 R3, R3, c[0x0][0x198], RZ ;  /* 0x0000660003037a10 */ /* 0x000fe40007ffe0ff */
[----:B------:R-:W-:Y:S02]  /*87210*/  ISETP.GE.AND P2, PT, R0, c[0x0][0x17c], PT ;  /* 0x00005f0000007a0c */ /* 0x000fe40003f46270 */
[----:B------:R-:W-:Y:S01]  /*87220*/  IADD3 R0, R251, 0x181, RZ ;  /* 0x00000181fb007810 */ /* 0x000fe20007ffe0ff */
[C---:B------:R-:W-:Y:S01]  /*87230*/  IMAD.WIDE R182, R3.reuse, 0x4, R100 ;  /* 0x0000000403b67825 */ /* 0x040fe200078e0264 */
[----:B------:R-:W-:-:S03]  /*87240*/  IADD3 R185, R3, c[0x0][0x198], RZ ;  /* 0x0000660003b97a10 */ /* 0x000fc60007ffe0ff */
[----:B------:R-:W-:Y:S01]  /*87250*/  IMAD.WIDE R36, R3, 0x4, R102 ;  /* 0x0000000403247825 */ /* 0x000fe200078e0266 */
[----:B------:R-:W-:Y:S02]  /*87260*/  ISETP.GE.AND P3, PT, R0, c[0x0][0x17c], PT ;  /* 0x00005f0000007a0c */ /* 0x000fe40003f66270 */
[----:B------:R-:W-:-:S04]  /*87270*/  IADD3 R0, R251, 0x182, RZ ;  /* 0x00000182fb007810 */ /* 0x000fc80007ffe0ff */
[----:B------:R-:W-:Y:S02]  /*87280*/  ISETP.GE.AND P1, PT, R0, c[0x0][0x17c], PT ;  /* 0x00005f0000007a0c */ /* 0x000fe40003f26270 */
[----:B------:R-:W-:Y:S01]  /*87290*/  IADD3 R0, R251, 0x183, RZ ;  /* 0x00000183fb007810 */ /* 0x000fe20007ffe0ff */
[----:B----4-:R1:W-:Y:S01]  /*872a0*/  @P5 STG.E [R38.64], R244 ;  /* 0x000000f426005986 */ /* 0x0103e2000c101904 */
[----:B------:R-:W-:-:S03]  /*872b0*/  ISETP.LT.AND P5, PT, R228, c[0x0][0x178], !P2 ;  /* 0x00005e00e4007a0c */ /* 0x000fc600057a1270 */
[----:B------:R3:W-:Y:S01]  /*872c0*/  @P6 STG.E [R180.64], R218 ;  /* 0x000000dab4006986 */ /* 0x0007e2000c101904 */
[----:B------:R-:W-:Y:S01]  /*872d0*/  ISETP.LT.AND P6, PT, R184, c[0x0][0x178], !P2 ;  /* 0x00005e00b8007a0c */ /* 0x000fe200057c1270 */
[----:B-1----:R-:W-:-:S04]  /*872e0*/  IMAD.WIDE R38, R185, 0x4, R100 ;  /* 0x00000004b9267825 */ /* 0x002fc800078e0264 */
[C---:B---3--:R-:W-:Y:S01]  /*872f0*/  IMAD.WIDE R180, R185.reuse, 0x4, R102 ;  /* 0x00000004b9b47825 */ /* 0x048fe200078e0266 */
[----:B------:R-:W-:Y:S02]  /*87300*/  IADD3 R185, R185, c[0x0][0x198], RZ ;  /* 0x00006600b9b97a10 */ /* 0x000fe40007ffe0ff */
[----:B------:R-:W-:Y:S02]  /*87310*/  ISETP.GE.AND P2, PT, R0, c[0x0][0x17c], PT ;  /* 0x00005f0000007a0c */ /* 0x000fe40003f46270 */
[----:B------:R-:W-:Y:S02]  /*87320*/  IADD3 R3, R185, c[0x0][0x198], RZ ;  /* 0x00006600b9037a10 */ /* 0x000fe40007ffe0ff */
[----:B------:R-:W-:Y:S01]  /*87330*/  IADD3 R0, R251, 0x184, RZ ;  /* 0x00000184fb007810 */ /* 0x000fe20007ffe0ff */
[----:B--2---:R1:W-:Y:S04]  /*87340*/  @P4 STG.E [R182.64], R248 ;  /* 0x000000f8b6004986 */ /* 0x0043e8000c101904 */
[----:B------:R2:W-:Y:S01]  /*87350*/  @P0 STG.E [R36.64], R219 ;  /* 0x000000db24000986 */ /* 0x0005e2000c101904 */
[----:B------:R-:W-:-:S02]  /*87360*/  ISETP.LT.AND P0, PT, R228, c[0x0][0x178], !P3 ;  /* 0x00005e00e4007a0c */ /* 0x000fc40005f01270 */
[----:B------:R-:W-:Y:S01]  /*87370*/  ISETP.LT.AND P3, PT, R184, c[0x0][0x178], !P3 ;  /* 0x00005e00b8007a0c */ /* 0x000fe20005f61270 */
[----:B------:R3:W-:Y:S01]  /*87380*/  @P5 STG.E [R38.64], R212 ;  /* 0x000000d426005986 */ /* 0x0007e2000c101904 */
[----:B-1----:R-:W-:-:S03]  /*87390*/  IMAD.WIDE R182, R185, 0x4, R100 ;  /* 0x00000004b9b67825 */ /* 0x002fc600078e0264 */
[----:B------:R1:W-:Y:S01]  /*873a0*/  @P6 STG.E [R180.64], R40 ;  /* 0x00000028b4006986 */ /* 0x0003e2000c101904 */
[----:B--2---:R-:W-:Y:S01]  /*873b0*/  IMAD.WIDE R36, R185, 0x4, R102 ;  /* 0x00000004b9247825 */ /* 0x004fe200078e0266 */
[----:B------:R-:W-:-:S04]  /*873c0*/  ISETP.LT.AND P5, PT, R228, c[0x0][0x178], !P1 ;  /* 0x00005e00e4007a0c */ /* 0x000fc80004fa1270 */
[----:B------:R2:W-:Y:S01]  /*873d0*/  @P0 STG.E [R182.64], R213 ;  /* 0x000000d5b6000986 */ /* 0x0005e2000c101904 */
[----:B------:R-:W-:-:S03]  /*873e0*/  ISETP.LT.AND P6, PT, R184, c[0x0][0x178], !P1 ;  /* 0x00005e00b8007a0c */ /* 0x000fc60004fc1270 */
[----:B------:R4:W-:Y:S01]  /*873f0*/  @P3 STG.E [R36.64], R41 ;  /* 0x0000002924003986 */ /* 0x0009e2000c101904 */
[----:B------:R-:W-:Y:S01]  /*87400*/  ISETP.LT.AND P3, PT, R228, c[0x0][0x178], !P2 ;  /* 0x00005e00e4007a0c */ /* 0x000fe20005761270 */
[----:B---3--:R-:W-:Y:S01]  /*87410*/  IMAD.WIDE R38, R3, 0x4, R100 ;  /* 0x0000000403267825 */ /* 0x008fe200078e0264 */
[----:B------:R-:W-:-:S03]  /*87420*/  ISETP.LT.AND P2, PT, R184, c[0x0][0x178], !P2 ;  /* 0x00005e00b8007a0c */ /* 0x000fc60005741270 */
[C---:B-1----:R-:W-:Y:S01]  /*87430*/  IMAD.WIDE R180, R3.reuse, 0x4, R102 ;  /* 0x0000000403b47825 */ /* 0x042fe200078e0266 */
[----:B------:R-:W-:Y:S02]  /*87440*/  IADD3 R3, R3, c[0x0][0x198], RZ ;  /* 0x0000660003037a10 */ /* 0x000fe40007ffe0ff */
[----:B------:R-:W-:Y:S02]  /*87450*/  ISETP.GE.AND P4, PT, R0, c[0x0][0x17c], PT ;  /* 0x00005f0000007a0c */ /* 0x000fe40003f86270 */
[----:B------:R-:W-:Y:S01]  /*87460*/  IADD3 R0, R251, 0x185, RZ ;  /* 0x00000185fb007810 */ /* 0x000fe20007ffe0ff */
[C---:B--2---:R-:W-:Y:S01]  /*87470*/  IMAD.WIDE R182, R3.reuse, 0x4, R100 ;  /* 0x0000000403b67825 */ /* 0x044fe200078e0264 */
[----:B------:R1:W-:Y:S03]  /*87480*/  @P5 STG.E [R38.64], R196 ;  /* 0x000000c426005986 */ /* 0x0003e6000c101904 */
[C---:B----4-:R-:W-:Y:S01]  /*87490*/  IMAD.WIDE R36, R3.reuse, 0x4, R102 ;  /* 0x0000000403247825 */ /* 0x050fe200078e0266 */
[----:B------:R-:W-:Y:S01]  /*874a0*/  ISETP.GE.AND P1, PT, R0, c[0x0][0x17c], PT ;  /* 0x00005f0000007a0c */ /* 0x000fe20003f26270 */
[----:B------:R2:W-:Y:S01]  /*874b0*/  @P6 STG.E [R180.64], R56 ;  /* 0x00000038b4006986 */ /* 0x0005e2000c101904 */
[----:B------:R-:W-:-:S02]  /*874c0*/  IADD3 R185, R3, c[0x0][0x198], RZ ;  /* 0x0000660003b97a10 */ /* 0x000fc40007ffe0ff */
[----:B------:R-:W-:Y:S01]  /*874d0*/  ISETP.LT.AND P5, PT, R228, c[0x0][0x178], !P4 ;  /* 0x00005e00e4007a0c */ /* 0x000fe200067a1270 */
[----:B------:R-:W-:Y:S01]  /*874e0*/  @P3 STG.E [R182.64], R197 ;  /* 0x000000c5b6003986 */ /* 0x000fe2000c101904 */
[----:B------:R-:W-:-:S03]  /*874f0*/  ISETP.LT.AND P6, PT, R184, c[0x0][0x178], !P4 ;  /* 0x00005e00b8007a0c */ /* 0x000fc600067c1270 */
[----:B------:R3:W-:Y:S01]  /*87500*/  @P2 STG.E [R36.64], R57 ;  /* 0x0000003924002986 */ /* 0x0007e2000c101904 */
[----:B------:R-:W-:Y:S01]  /*87510*/  ISETP.LT.AND P2, PT, R228, c[0x0][0x178], !P1 ;  /* 0x00005e00e4007a0c */ /* 0x000fe20004f41270 */
[----:B-1----:R-:W-:Y:S01]  /*87520*/  IMAD.WIDE R38, R185, 0x4, R100 ;  /* 0x00000004b9267825 */ /* 0x002fe200078e0264 */
[----:B------:R-:W-:Y:S02]  /*87530*/  ISETP.LT.AND P1, PT, R184, c[0x0][0x178], !P1 ;  /* 0x00005e00b8007a0c */ /* 0x000fe40004f21270 */
[----:B------:R-:W-:Y:S01]  /*87540*/  IADD3 R0, R251, 0x186, RZ ;  /* 0x00000186fb007810 */ /* 0x000fe20007ffe0ff */
[C---:B------:R-:W-:Y:S01]  /*87550*/  IMAD.WIDE R40, R185.reuse, 0x4, R102 ;  /* 0x00000004b9287825 */ /* 0x040fe200078e0266 */
[----:B------:R-:W-:Y:S02]  /*87560*/  IADD3 R185, R185, c[0x0][0x198], RZ ;  /* 0x00006600b9b97a10 */ /* 0x000fe40007ffe0ff */
[----:B------:R-:W-:Y:S02]  /*87570*/  ISETP.GE.AND P0, PT, R0, c[0x0][0x17c], PT ;  /* 0x00005f0000007a0c */ /* 0x000fe40003f06270 */
[----:B------:R-:W-:Y:S01]  /*87580*/  IADD3 R0, R251, 0x187, RZ ;  /* 0x00000187fb007810 */ /* 0x000fe20007ffe0ff */
[C---:B--2---:R-:W-:Y:S01]  /*87590*/  IMAD.WIDE R180, R185.reuse, 0x4, R100 ;  /* 0x00000004b9b47825 */ /* 0x044fe200078e0264 */
[----:B------:R1:W-:Y:S03]  /*875a0*/  @P5 STG.E [R38.64], R32 ;  /* 0x0000002026005986 */ /* 0x0003e6000c101904 */
[C---:B---3--:R-:W-:Y:S01]  /*875b0*/  IMAD.WIDE R36, R185.reuse, 0x4, R102 ;  /* 0x00000004b9247825 */ /* 0x048fe200078e0266 */
        /* <DEDUP_REMOVED lines=11> */
[C---:B--2---:R-:W-:Y:S01]  /*87670*/  IMAD.WIDE R40, R3.reuse, 0x4, R102 ;  /* 0x0000000403287825 */ /* 0x044fe200078e0266 */
[----:B------:R-:W-:Y:S02]  /*87680*/  IADD3 R3, R3, c[0x0][0x198], RZ ;  /* 0x0000660003037a10 */ /* 0x000fe40007ffe0ff */
[----:B------:R-:W-:Y:S02]  /*87690*/  ISETP.GE.AND P3, PT, R0, c[0x0][0x17c], PT ;  /* 0x00005f0000007a0c */ /* 0x000fe40003f66270 */
[----:B------:R-:W-:Y:S01]  /*876a0*/  IADD3 R0, R251, 0x189, RZ ;  /* 0x00000189fb007810 */ /* 0x000fe20007ffe0ff */
[C---:B---3--:R-:W-:Y:S01]  /*876b0*/  IMAD.WIDE R32, R3.reuse, 0x4, R100 ;  /* 0x0000000403207825 */ /* 0x048fe200078e0264 */
[----:B------:R1:W-:Y:S03]  /*876c0*/  @P5 STG.E [R38.64], R28 ;  /* 0x0000001c26005986 */ /* 0x0003e6000c101904 */
[C---:B----4-:R-:W-:Y:S01]  /*876d0*/  IMAD.WIDE R36, R3.reuse, 0x4, R102 ;  /* 0x0000000403247825 */ /* 0x050fe200078e0266 */
        /* <DEDUP_REMOVED lines=17> */
[C---:B------:R-:W-:Y:S01]  /*877f0*/  IMAD.WIDE R32, R57.reuse, 0x4, R102 ;  /* 0x0000000439207825 */ /* 0x040fe200078e0266 */
[----:B------:R-:W-:Y:S01]  /*87800*/  ISETP.GE.AND P3, PT, R0, c[0x0][0x17c], PT ;  /* 0x00005f0000007a0c */ /* 0x000fe20003f66270 */
[----:B------:R-:W-:Y:S01]  /*87810*/  @P6 STG.E [R40.64], R44 ;  /* 0x0000002c28006986 */ /* 0x000fe2000c101904 */
[----:B------:R-:W-:-:S02]  /*87820*/  IADD3 R3, R57, c[0x0][0x198], RZ ;  /* 0x0000660039037a10 */ /* 0x000fc40007ffe0ff */
[----:B------:R-:W-:Y:S01]  /*87830*/  ISETP.LT.AND P5, PT, R228, c[0x0][0x178], !P2 ;  /* 0x00005e00e4007a0c */ /* 0x000fe200057a1270 */
[----:B------:R2:W-:Y:S01]  /*87840*/  @P4 STG.E [R28.64], R209 ;  /* 0x000000d11c004986 */ /* 0x0005e2000c101904 */
[----:B------:R-:W-:-:S03]  /*87850*/  ISETP.LT.AND P6, PT, R184, c[0x0][0x178], !P2 ;  /* 0x00005e00b8007a0c */ /* 0x000fc600057c1270 */
[----:B------:R3:W-:Y:S01]  /*87860*/  @P0 STG.E [R32.64], R45 ;  /* 0x0000002d20000986 */ /* 0x0007e2000c101904 */
[----:B------:R-:W-:Y:S01]  /*87870*/  ISETP.LT.AND P0, PT, R228, c[0x0][0x178], !P3 ;  /* 0x00005e00e4007a0c */ /* 0x000fe20005f01270 */
[----:B----4-:R-:W-:Y:S01]  /*87880*/  IMAD.WIDE R36, R3, 0x4, R100 ;  /* 0x0000000403247825 */ /* 0x010fe200078e0264 */
[----:B------:R-:W-:Y:S02]  /*87890*/  ISETP.LT.AND P3, PT, R184, c[0x0][0x178], !P3 ;  /* 0x00005e00b8007a0c */ /* 0x000fe40005f61270 */
[----:B------:R-:W-:Y:S01]  /*878a0*/  IADD3 R0, R251, 0x18c, RZ ;  /* 0x0000018cfb007810 */ /* 0x000fe20007ffe0ff */
[C---:B-1----:R-:W-:Y:S01]  /*878b0*/  IMAD.WIDE R38, R3.reuse, 0x4, R102 ;  /* 0x0000000403267825 */ /* 0x042fe200078e0266 */
        /* <DEDUP_REMOVED lines=68> */
[----:B---3--:R-:W-:Y:S01]  /*87d00*/  IMAD.WIDE R28, R3, 0x4, R100 ;  /* 0x00000004031c7825 */ /* 0x008fe200078e0264 */
        /* <DEDUP_REMOVED lines=144> */
[----:B------:R-:W-:Y:S01]  /*88610*/  ISETP.LT.AND P1, PT, R184, c[0x0][0x178], !P1 ;  /* 0x00005e00b8007a0c */ /* 0x000fe20004f21270 */
[----:B------:R-:W-:Y:S01]  /*88620*/  LDS.128 R40, [R249+0x1000] ;  /* 0x00100000f9287984 */ /* 0x000fe20000000c00 */
        /* <DEDUP_REMOVED lines=17> */
[----:B------:R-:W-:Y:S01]  /*88740*/  ISETP.LT.AND P4, PT, R184, c[0x0][0x178], !P4 ;  /* 0x00005e00b8007a0c */ /* 0x000fe20006781270 */
[----:B------:R-:W-:Y:S01]  /*88750*/  LDS.128 R56, [R249+0x1800] ;  /* 0x00180000f9387984 */ /* 0x000fe20000000c00 */
        /* <DEDUP_REMOVED lines=190> */
[----:B------:R-:W-:Y:S03]  /*89340*/  @P5 STG.E [R12.64], R202 ;  /* 0x000000ca0c005986 */ /* 0x000fe6000c101904 */
[----:B----4-:R-:W-:Y:S01]  /*89350*/  IMAD.WIDE R8, R19, 0x4, R102 ;  /* 0x0000000413087825 */ /* 0x010fe200078e0266 */
[----:B------:R-:W-:Y:S01]  /*89360*/  ISETP.GE.AND P0, PT, R0, c[0x0][0x17c], PT ;  /* 0x00005f0000007a0c */ /* 0x000fe20003f06270 */
[----:B------:R1:W-:Y:S01]  /*89370*/  @P6 STG.E [R16.64], R54 ;  /* 0x0000003610006986 */ /* 0x0003e2000c101904 */
[----:B------:R-:W-:-:S02]  /*89380*/  ISETP.LT.AND P5, PT, R228, c[0x0][0x178], !P3 ;  /* 0x00005e00e4007a0c */ /* 0x000fc40005fa1270 */
[----:B------:R-:W-:Y:S01]  /*89390*/  ISETP.LT.AND P6, PT, R184, c[0x0][0x178], !P3 ;  /* 0x00005e00b8007a0c */ /* 0x000fe20005fc1270 */
[----:B------:R2:W-:Y:S01]  /*893a0*/  @P1 STG.E [R4.64], R203 ;  /* 0x000000cb04001986 */ /* 0x0005e2000c101904 */
[----:B------:R-:W-:-:S03]  /*893b0*/  IADD3 R3, R19, c[0x0][0x198], RZ ;  /* 0x0000660013037a10 */ /* 0x000fc60007ffe0ff */
[----:B------:R3:W-:Y:S01]  /*893c0*/  @P4 STG.E [R8.64], R55 ;  /* 0x0000003708004986 */ /* 0x0007e2000c101904 */
[----:B------:R-:W-:Y:S02]  /*893d0*/  ISETP.LT.AND P4, PT, R228, c[0x0][0x178], !P0 ;  /* 0x00005e00e4007a0c */ /* 0x000fe40004781270 */
[----:B------:R-:W-:Y:S02]  /*893e0*/  ISETP.LT.AND P0, PT, R184, c[0x0][0x178], !P0 ;  /* 0x00005e00b8007a0c */ /* 0x000fe40004701270 */
[----:B------:R-:W-:Y:S02]  /*893f0*/  IADD3 R0, R251, 0x1bc, RZ ;  /* 0x000001bcfb007810 */ /* 0x000fe40007ffe0ff */
[C---:B-1----:R-:W-:Y:S01]  /*89400*/  IADD3 R17, R3.reuse, c[0x0][0x198], RZ ;  /* 0x0000660003117a10 */ /* 0x042fe20007ffe0ff */
[----:B------:R-:W-:Y:S01]  /*89410*/  IMAD.WIDE R12, R3, 0x4, R100 ;  /* 0x00000004030c7825 */ /* 0x000fe200078e0264 */
[----:B------:R-:W-:Y:S01]  /*89420*/  ISETP.GE.AND P2, PT, R0, c[0x0][0x17c], PT ;  /* 0x00005f0000007a0c */ /* 0x000fe20003f46270 */
[----:B------:R-:W-:Y:S01]  /*89430*/  LDS.128 R52, [R2+0x1800] ;  /* 0x0018000002347984 */ /* 0x000fe20000000c00 */
[----:B------:R-:W-:Y:S01]  /*89440*/  IADD3 R0, R251, 0x1bd, RZ ;  /* 0x000001bdfb007810 */ /* 0x000fe20007ffe0ff */
[----:B------:R-:W-:-:S02]  /*89450*/  IMAD.WIDE R14, R3, 0x4, R102 ;  /* 0x00000004030e7825 */ /* 0x000fc400078e0266 */
[----:B------:R-:W-:Y:S02]  /*89460*/  @P5 STG.E [R12.64], R114 ;  /* 0x000000720c005986 */ /* 0x000fe4000c101904 */
[----:B--2---:R-:W-:Y:S01]  /*89470*/  IMAD.WIDE R4, R17, 0x4, R100 ;  /* 0x0000000411047825 */ /* 0x004fe200078e0264 */
[----:B------:R-:W-:-:S03]  /*89480*/  ISETP.GE.AND P3, PT, R0, c[0x0][0x17c], PT ;  /* 0x00005f0000007a0c */ /* 0x000fc60003f66270 */
[C---:B---3--:R-:W-:Y:S01]  /*89490*/  IMAD.WIDE R8, R17.reuse, 0x4, R102 ;  /* 0x0000000411087825 */ /* 0x048fe200078e0266 */
[----:B------:R-:W-:Y:S01]  /*894a0*/  ISETP.LT.AND P5, PT, R228, c[0x0][0x178], !P2 ;  /* 0x00005e00e4007a0c */ /* 0x000fe200057a1270 */
[----:B------:R-:W-:Y:S01]  /*894b0*/  @P6 STG.E [R14.64], R70 ;  /* 0x000000460e006986 */ /* 0x000fe2000c101904 */
[----:B------:R-:W-:Y:S02]  /*894c0*/  IADD3 R21, R17, c[0x0][0x198], RZ ;  /* 0x0000660011157a10 */ /* 0x000fe40007ffe0ff */
[----:B------:R-:W-:Y:S01]  /*894d0*/  ISETP.LT.AND P6, PT, R184, c[0x0][0x178], !P2 ;  /* 0x00005e00b8007a0c */ /* 0x000fe200057c1270 */
[----:B------:R1:W-:Y:S01]  /*894e0*/  @P4 STG.E [R4.64], R115 ;  /* 0x0000007304004986 */ /* 0x0003e2000c101904 */
[----:B------:R-:W-:-:S03]  /*894f0*/  IADD3 R0, R251, 0x1be, RZ ;  /* 0x000001befb007810 */ /* 0x000fc60007ffe0ff */
[----:B------:R2:W-:Y:S01]  /*89500*/  @P0 STG.E [R8.64], R71 ;  /* 0x0000004708000986 */ /* 0x0005e2000c101904 */
[----:B------:R-:W-:Y:S01]  /*89510*/  ISETP.LT.AND P0, PT, R228, c[0x0][0x178], !P3 ;  /* 0x00005e00e4007a0c */ /* 0x000fe20005f01270 */
[C---:B------:R-:W-:Y:S01]  /*89520*/  IMAD.WIDE R16, R21.reuse, 0x4, R100 ;  /* 0x0000000415107825 */ /* 0x040fe200078e0264 */
[----:B------:R-:W-:Y:S01]  /*89530*/  ISETP.LT.AND P3, PT, R184, c[0x0][0x178], !P3 ;  /* 0x00005e00b8007a0c */ /* 0x000fe20005f61270 */
[----:B------:R-:W3:Y:S02]  /*89540*/  LDS.128 R12, [R2] ;  /* 0x00000000020c7984 */ /* 0x000ee40000000c00 */
[C---:B------:R-:W-:Y:S01]  /*89550*/  IMAD.WIDE R18, R21.reuse, 0x4, R102 ;  /* 0x0000000415127825 */ /* 0x040fe200078e0266 */
[----:B------:R-:W-:Y:S02]  /*89560*/  IADD3 R21, R21, c[0x0][0x198], RZ ;  /* 0x0000660015157a10 */ /* 0x000fe40007ffe0ff */
[----:B------:R-:W-:Y:S02]  /*89570*/  ISETP.GE.AND P1, PT, R0, c[0x0][0x17c], PT ;  /* 0x00005f0000007a0c */ /* 0x000fe40003f26270 */
[----:B------:R-:W-:Y:S01]  /*89580*/  IADD3 R3, R251, 0x1bf, RZ ;  /* 0x000001bffb037810 */ /* 0x000fe20007ffe0ff */
[----:B-1----:R-:W-:Y:S01]  /*89590*/  IMAD.WIDE R4, R21, 0x4, R100 ;  /* 0x0000000415047825 */ /* 0x002fe200078e0264 */
[----:B------:R-:W-:Y:S01]  /*895a0*/  @P5 STG.E [R16.64], R10 ;  /* 0x0000000a10005986 */ /* 0x000fe2000c101904 */
[----:B------:R-:W-:-:S02]  /*895b0*/  ISETP.LT.AND P5, PT, R228, c[0x0][0x178], !P1 ;  /* 0x00005e00e4007a0c */ /* 0x000fc40004fa1270 */
[----:B--2---:R-:W-:Y:S01]  /*895c0*/  IMAD.WIDE R8, R21, 0x4, R102 ;  /* 0x0000000415087825 */ /* 0x004fe200078e0266 */
[----:B------:R-:W-:Y:S01]  /*895d0*/  ISETP.GE.AND P2, PT, R3, c[0x0][0x17c], PT ;  /* 0x00005f0003007a0c */ /* 0x000fe20003f46270 */
[----:B------:R-:W-:Y:S01]  /*895e0*/  @P6 STG.E [R18.64], R86 ;  /* 0x0000005612006986 */ /* 0x000fe2000c101904 */
[----:B------:R-:W-:Y:S02]  /*895f0*/  IADD3 R25, R21, c[0x0][0x198], RZ ;  /* 0x0000660015197a10 */ /* 0x000fe40007ffe0ff */
[----:B------:R-:W-:Y:S01]  /*89600*/  ISETP.LT.AND P6, PT, R184, c[0x0][0x178], !P1 ;  /* 0x00005e00b8007a0c */ /* 0x000fe20004fc1270 */
[----:B------:R1:W-:Y:S04]  /*89610*/  @P0 STG.E [R4.64], R11 ;  /* 0x0000000b04000986 */ /* 0x0003e8000c101904 */
[----:B------:R-:W-:Y:S01]  /*89620*/  @P3 STG.E [R8.64], R87 ;  /* 0x0000005708003986 */ /* 0x000fe2000c101904 */
[----:B------:R-:W-:Y:S01]  /*89630*/  ISETP.LT.AND P3, PT, R228, c[0x0][0x178], !P2 ;  /* 0x00005e00e4007a0c */ /* 0x000fe20005761270 */
[C---:B------:R-:W-:Y:S01]  /*89640*/  IMAD.WIDE R20, R25.reuse, 0x4, R100 ;  /* 0x0000000419147825 */ /* 0x040fe200078e0264 */
[----:B------:R-:W-:Y:S01]  /*89650*/  ISETP.LT.AND P2, PT, R184, c[0x0][0x178], !P2 ;  /* 0x00005e00b8007a0c */ /* 0x000fe20005741270 */
[----:B------:R-:W2:Y:S02]  /*89660*/  LDS.128 R16, [R249] ;  /* 0x00000000f9107984 */ /* 0x000ea40000000c00 */
[C---:B------:R-:W-:Y:S01]  /*89670*/  IMAD.WIDE R22, R25.reuse, 0x4, R102 ;  /* 0x0000000419167825 */ /* 0x040fe200078e0266 */
[----:B------:R-:W-:-:S02]  /*89680*/  IADD3 R25, R25, c[0x0][0x198], RZ ;  /* 0x0000660019197a10 */ /* 0x000fc40007ffe0ff */
[C---:B------:R-:W-:Y:S01]  /*89690*/  IADD3 R0, R251.reuse, 0x1c0, RZ ;  /* 0x000001c0fb007810 */ /* 0x040fe20007ffe0ff */
[----:B------:R4:W-:Y:S01]  /*896a0*/  @P5 STG.E [R20.64], R6 ;  /* 0x0000000614005986 */ /* 0x0009e2000c101904 */
[----:B------:R-:W-:Y:S01]  /*896b0*/  IADD3 R3, R251, 0x1c1, RZ ;  /* 0x000001c1fb037810 */ /* 0x000fe20007ffe0ff */
[----:B-1----:R-:W-:Y:S01]  /*896c0*/  IMAD.WIDE R4, R25, 0x4, R100 ;  /* 0x0000000419047825 */ /* 0x002fe200078e0264 */
[----:B------:R-:W-:Y:S01]  /*896d0*/  ISETP.GE.AND P4, PT, R0, c[0x0][0x17c], PT ;  /* 0x00005f0000007a0c */ /* 0x000fe20003f86270 */
[----:B------:R1:W-:Y:S01]  /*896e0*/  @P6 STG.E [R22.64], R110 ;  /* 0x0000006e16006986 */ /* 0x0003e2000c101904 */
[----:B------:R-:W-:Y:S02]  /*896f0*/  ISETP.GE.AND P1, PT, R3, c[0x0][0x17c], PT ;  /* 0x00005f0003007a0c */ /* 0x000fe40003f26270 */
[----:B------:R-:W-:Y:S01]  /*89700*/  ISETP.LT.AND P5, PT, R228, c[0x0][0x178], !P4 ;  /* 0x00005e00e4007a0c */ /* 0x000fe200067a1270 */
[----:B------:R-:W-:Y:S01]  /*89710*/  @P3 STG.E [R4.64], R7 ;  /* 0x0000000704003986 */ /* 0x000fe2000c101904 */
[----:B----4-:R-:W-:Y:S01]  /*89720*/  IMAD.WIDE R20, R25, 0x4, R102 ;  /* 0x0000000419147825 */ /* 0x010fe200078e0266 */
[----:B------:R-:W-:-:S02]  /*89730*/  ISETP.LT.AND P6, PT, R184, c[0x0][0x178], !P4 ;  /* 0x00005e00b8007a0c */ /* 0x000fc400067c1270 */
[----:B------:R-:W4:Y:S01]  /*89740*/  LDS.128 R8, [R250] ;  /* 0x00000000fa087984 */ /* 0x000f220000000c00 */
[----:B------:R-:W-:-:S03]  /*89750*/  IADD3 R27, R25, c[0x0][0x198], RZ ;  /* 0x00006600191b7a10 */ /* 0x000fc60007ffe0ff */
[----:B------:R2:W-:Y:S01]  /*89760*/  @P2 STG.E [R20.64], R111 ;  /* 0x0000006f14002986 */ /* 0x0005e2000c101904 */
[----:B------:R-:W-:Y:S02]  /*89770*/  ISETP.LT.AND P2, PT, R228, c[0x0][0x178], !P1 ;  /* 0x00005e00e4007a0c */ /* 0x000fe40004f41270 */
[----:B------:R-:W-:Y:S01]  /*89780*/  ISETP.LT.AND P1, PT, R184, c[0x0][0x178], !P1 ;  /* 0x00005e00b8007a0c */ /* 0x000fe20004f21270 */
[----:B------:R-:W4:Y:S01]  /*89790*/  LDS.128 R4, [R252] ;  /* 0x00000000fc047984 */ /* 0x000f220000000c00 */
[----:B------:R-:W-:Y:S02]  /*897a0*/  IADD3 R29, R27, c[0x0][0x198], RZ ;  /* 0x000066001b1d7a10 */ /* 0x000fe40007ffe0ff */
[----:B------:R-:W-:Y:S01]  /*897b0*/  IADD3 R0, R251, 0x1c2, RZ ;  /* 0x000001c2fb007810 */ /* 0x000fe20007ffe0ff */
[----:B-1----:R-:W-:Y:S01]  /*897c0*/  IMAD.WIDE R22, R27, 0x4, R100 ;  /* 0x000000041b167825 */ /* 0x002fe200078e0264 */
[----:B------:R-:W-:Y:S02]  /*897d0*/  IADD3 R3, R251, 0x1c3, RZ ;  /* 0x000001c3fb037810 */ /* 0x000fe40007ffe0ff */
[----:B------:R-:W-:Y:S01]  /*897e0*/  ISETP.GE.AND P0, PT, R0, c[0x0][0x17c], PT ;  /* 0x00005f0000007a0c */ /* 0x000fe20003f06270 */
[----:B------:R-:W-:Y:S01]  /*897f0*/  IMAD.WIDE R24, R27, 0x4, R102 ;  /* 0x000000041b187825 */ /* 0x000fe200078e0266 */
[----:B------:R-:W-:-:S03]  /*89800*/  ISETP.GE.AND P4, PT, R3, c[0x0][0x17c], PT ;  /* 0x00005f0003007a0c */ /* 0x000fc60003f86270 */
[C---:B------:R-:W-:Y:S01]  /*89810*/  IMAD.WIDE R26, R29.reuse, 0x4, R100 ;  /* 0x000000041d1a7825 */ /* 0x040fe200078e0264 */
[----:B------:R1:W-:Y:S03]  /*89820*/  @P5 STG.E [R22.64], R104 ;  /* 0x0000006816005986 */ /* 0x0003e6000c101904 */
[C---:B--2---:R-:W-:Y:S01]  /*89830*/  IMAD.WIDE R20, R29.reuse, 0x4, R102 ;  /* 0x000000041d147825 */ /* 0x044fe200078e0266 */
[----:B---3--:R2:W-:Y:S01]  /*89840*/  @P6 STG.E [R24.64], R12 ;  /* 0x0000000c18006986 */ /* 0x0085e2000c101904 */
[----:B------:R-:W-:Y:S02]  /*89850*/  ISETP.LT.AND P5, PT, R228, c[0x0][0x178], !P0 ;  /* 0x00005e00e4007a0c */ /* 0x000fe400047a1270 */
[----:B------:R-:W-:Y:S01]  /*89860*/  IADD3 R31, R29, c[0x0][0x198], RZ ;  /* 0x000066001d1f7a10 */ /* 0x000fe20007ffe0ff */
        /* <DEDUP_REMOVED lines=11> */
[----:B---3--:R-:W-:Y:S01]  /*89920*/  IMAD.WIDE R26, R31, 0x4, R100 ;  /* 0x000000041f1a7825 */ /* 0x008fe200078e0264 */
[----:B------:R-:W-:Y:S01]  /*89930*/  @P5 STG.E [R22.64], R128 ;  /* 0x0000008016005986 */ /* 0x000fe2000c101904 */
[----:B------:R-:W-:-:S02]  /*89940*/  ISETP.LT.AND P5, PT, R228, c[0x0][0x178], !P3 ;  /* 0x00005e00e4007a0c */ /* 0x000fc40005fa1270 */
[----:B------:R-:W-:Y:S01]  /*89950*/  IMAD.WIDE R12, R31, 0x4, R102 ;  /* 0x000000041f0c7825 */ /* 0x000fe200078e0266 */
[----:B------:R-:W-:Y:S01]  /*89960*/  ISETP.GE.AND P0, PT, R3, c[0x0][0x17c], PT ;  /* 0x00005f0003007a0c */ /* 0x000fe20003f06270 */
[----:B------:R1:W-:Y:S01]  /*89970*/  @P6 STG.E [R24.64], R16 ;  /* 0x0000001018006986 */ /* 0x0003e2000c101904 */
[----:B------:R-:W-:Y:S02]  /*89980*/  IADD3 R33, R31, c[0x0][0x198], RZ ;  /* 0x000066001f217a10 */ /* 0x000fe40007ffe0ff */
[----:B------:R-:W-:Y:S01]  /*89990*/  ISETP.LT.AND P6, PT, R184, c[0x0][0x178], !P3 ;  /* 0x00005e00b8007a0c */ /* 0x000fe20005fc1270 */
[----:B------:R-:W-:Y:S01]  /*899a0*/  @P1 STG.E [R26.64], R129 ;  /* 0x000000811a001986 */ /* 0x000fe2000c101904 */
[----:B------:R-:W-:-:S03]  /*899b0*/  IADD3 R0, R251, 0x1c6, RZ ;  /* 0x000001c6fb007810 */ /* 0x000fc60007ffe0ff */
[----:B------:R2:W-:Y:S01]  /*899c0*/  @P4 STG.E [R12.64], R17 ;  /* 0x000000110c004986 */ /* 0x0005e2000c101904 */
[----:B------:R-:W-:Y:S01]  /*899d0*/  ISETP.LT.AND P4, PT, R228, c[0x0][0x178], !P0 ;  /* 0x00005e00e4007a0c */ /* 0x000fe20004781270 */
[C---:B------:R-:W-:Y:S01]  /*899e0*/  IMAD.WIDE R28, R33.reuse, 0x4, R102 ;  /* 0x00000004211c7825 */ /* 0x040fe200078e0266 */
[----:B------:R-:W-:Y:S01]  /*899f0*/  ISETP.LT.AND P0, PT, R184, c[0x0][0x178], !P0 ;  /* 0x00005e00b8007a0c */ /* 0x000fe20004701270 */
[----:B------:R-:W3:Y:S02]  /*89a00*/  LDS.128 R20, [R2+0x800] ;  /* 0x0008000002147984 */ /* 0x000ee40000000c00 */
[C-C-:B-1----:R-:W-:Y:S01]  /*89a10*/  IMAD.WIDE R24, R33.reuse, 0x4, R100.reuse ;  /* 0x0000000421187825 */ /* 0x142fe200078e0264 */
[----:B------:R-:W-:Y:S02]  /*89a20*/  IADD3 R33, R33, c[0x0][0x198], RZ ;  /* 0x0000660021217a10 */ /* 0x000fe40007ffe0ff */
[----:B------:R-:W-:Y:S02]  /*89a30*/  ISETP.GE.AND P2, PT, R0, c[0x0][0x17c], PT ;  /* 0x00005f0000007a0c */ /* 0x000fe40003f46270 */
[----:B------:R-:W-:Y:S01]  /*89a40*/  IADD3 R3, R251, 0x1c7, RZ ;  /* 0x000001c7fb037810 */ /* 0x000fe20007ffe0ff */
[----:B------:R-:W-:Y:S01]  /*89a50*/  IMAD.WIDE R30, R33, 0x4, R100 ;  /* 0x00000004211e7825 */ /* 0x000fe200078e0264 */
[----:B------:R-:W-:Y:S01]  /*89a60*/  @P5 STG.E [R24.64], R144 ;  /* 0x0000009018005986 */ /* 0x000fe2000c101904 */
[----:B------:R-:W-:-:S02]  /*89a70*/  ISETP.LT.AND P5, PT, R228, c[0x0][0x178], !P2 ;  /* 0x00005e00e4007a0c */ /* 0x000fc400057a1270 */
[----:B--2---:R-:W-:Y:S01]  /*89a80*/  IMAD.WIDE R12, R33, 0x4, R102 ;  /* 0x00000004210c7825 */ /* 0x004fe200078e0266 */
[----:B------:R-:W-:Y:S01]  /*89a90*/  ISETP.GE.AND P3, PT, R3, c[0x0][0x17c], PT ;  /* 0x00005f0003007a0c */ /* 0x000fe20003f66270 */
[----:B----4-:R1:W-:Y:S01]  /*89aa0*/  @P6 STG.E [R28.64], R8 ;  /* 0x000000081c006986 */ /* 0x0103e2000c101904 */
        /* <DEDUP_REMOVED lines=8> */
[----:B------:R-:W4:Y:S02]  /*89b30*/  LDS.128 R24, [R249+0x800] ;  /* 0x00080000f9187984 */ /* 0x000f240000000c00 */
[C---:B-1----:R-:W-:Y:S01]  /*89b40*/  IMAD.WIDE R28, R35.reuse, 0x4, R102 ;  /* 0x00000004231c7825 */ /* 0x042fe200078e0266 */
[----:B------:R-:W-:Y:S02]  /*89b50*/  IADD3 R35, R35, c[0x0][0x198], RZ ;  /* 0x0000660023237a10 */ /* 0x000fe40007ffe0ff */
[----:B------:R-:W-:Y:S01]  /*89b60*/  ISETP.GE.AND P1, PT, R0, c[0x0][0x17c], PT ;  /* 0x00005f0000007a0c */ /* 0x000fe20003f26270 */
[----:B------:R1:W-:Y:S01]  /*89b70*/  @P5 STG.E [R16.64], R160 ;  /* 0x000000a010005986 */ /* 0x0003e2000c101904 */
[----:B------:R-:W-:Y:S01]  /*89b80*/  IADD3 R3, R251, 0x1c9, RZ ;  /* 0x000001c9fb037810 */ /* 0x000fe20007ffe0ff */
[----:B------:R-:W-:Y:S01]  /*89b90*/  IMAD.WIDE R32, R35, 0x4, R100 ;  /* 0x0000000423207825 */ /* 0x000fe200078e0264 */
[----:B------:R-:W-:-:S03]  /*89ba0*/  ISETP.LT.AND P5, PT, R228, c[0x0][0x178], !P1 ;  /* 0x00005e00e4007a0c */ /* 0x000fc60004fa1270 */
[----:B--2---:R-:W-:Y:S01]  /*89bb0*/  IMAD.WIDE R8, R35, 0x4, R102 ;  /* 0x0000000423087825 */ /* 0x004fe200078e0266 */
[----:B------:R-:W-:Y:S01]  /*89bc0*/  ISETP.GE.AND P2, PT, R3, c[0x0][0x17c], PT ;  /* 0x00005f0003007a0c */ /* 0x000fe20003f46270 */
[----:B------:R-:W-:Y:S01]  /*89bd0*/  @P6 STG.E [R28.64], R4 ;  /* 0x000000041c006986 */ /* 0x000fe2000c101904 */
        /* <DEDUP_REMOVED lines=8> */
[----:B------:R-:W4:Y:S01]  /*89c60*/  LDS.128 R28, [R250+0x800] ;  /* 0x00080000fa1c7984 */ /* 0x000f220000000c00 */
[C---:B------:R-:W-:Y:S02]  /*89c70*/  IADD3 R35, R37.reuse, c[0x0][0x198], RZ ;  /* 0x0000660025237a10 */ /* 0x040fe40007ffe0ff */
[----:B------:R-:W-:Y:S01]  /*89c80*/  ISETP.GE.AND P4, PT, R0, c[0x0][0x17c], PT ;  /* 0x00005f0000007a0c */ /* 0x000fe20003f86270 */
[----:B-1----:R-:W-:Y:S01]  /*89c90*/  IMAD.WIDE R16, R37, 0x4, R102 ;  /* 0x0000000425107825 */ /* 0x002fe200078e0266 */
[----:B------:R-:W-:Y:S01]  /*89ca0*/  IADD3 R3, R251, 0x1cb, RZ ;  /* 0x000001cbfb037810 */ /* 0x000fe20007ffe0ff */
[----:B------:R1:W-:Y:S01]  /*89cb0*/  @P5 STG.E [R12.64], R116 ;  /* 0x000000740c005986 */ /* 0x0003e2000c101904 */
[----:B------:R-:W-:Y:S01]  /*89cc0*/  ISETP.LT.AND P5, PT, R228, c[0x0][0x178], !P4 ;  /* 0x00005e00e4007a0c */ /* 0x000fe200067a1270 */
[----:B------:R-:W-:Y:S01]  /*89cd0*/  IMAD.WIDE R36, R35, 0x4, R100 ;  /* 0x0000000423247825 */ /* 0x000fe200078e0264 */
[----:B------:R-:W-:-:S03]  /*89ce0*/  ISETP.GE.AND P1, PT, R3, c[0x0][0x17c], PT ;  /* 0x00005f0003007a0c */ /* 0x000fc60003f26270 */
[C---:B--2---:R-:W-:Y:S01]  /*89cf0*/  IMAD.WIDE R4, R35.reuse, 0x4, R102 ;  /* 0x0000000423047825 */ /* 0x044fe200078e0266 */
[----:B------:R-:W-:Y:S01]  /*89d00*/  IADD3 R39, R35, c[0x0][0x198], RZ ;  /* 0x0000660023277a10 */ /* 0x000fe20007ffe0ff */
[----:B---3--:R2:W-:Y:S01]  /*89d10*/  @P6 STG.E [R16.64], R20 ;  /* 0x0000001410006986 */ /* 0x0085e2000c101904 */
[----:B------:R-:W-:Y:S02]  /*89d20*/  IADD3 R0, R251, 0x1cc, RZ ;  /* 0x000001ccfb007810 */ /* 0x000fe40007ffe0ff */
[----:B------:R-:W-:Y:S01]  /*89d30*/  ISETP.LT.AND P6, PT, R184, c[0x0][0x178], !P4 ;  /* 0x00005e00b8007a0c */ /* 0x000fe200067c1270 */
[----:B------:R-:W-:Y:S01]  /*89d40*/  @P3 STG.E [R36.64], R117 ;  /* 0x0000007524003986 */ /* 0x000fe2000c101904 */
[----:B------:R-:W-:-:S03]  /*89d50*/  IMAD.WIDE R8, R39, 0x4, R100 ;  /* 0x0000000427087825 */ /* 0x000fc600078e0264 */
[----:B------:R3:W-:Y:S01]  /*89d60*/  @P2 STG.E [R4.64], R21 ;  /* 0x0000001504002986 */ /* 0x0007e2000c101904 */
[----:B------:R-:W-:Y:S01]  /*89d70*/  ISETP.LT.AND P2, PT, R228, c[0x0][0x178], !P1 ;  /* 0x00005e00e4007a0c */ /* 0x000fe20004f41270 */
[C---:B-1----:R-:W-:Y:S01]  /*89d80*/  IMAD.WIDE R12, R39.reuse, 0x4, R102 ;  /* 0x00000004270c7825 */ /* 0x042fe200078e0266 */
[----:B------:R-:W-:Y:S01]  /*89d90*/  ISETP.LT.AND P1, PT, R184, c[0x0][0x178], !P1 ;  /* 0x00005e00b8007a0c */ /* 0x000fe20004f21270 */
[----:B------:R-:W1:Y:S01]  /*89da0*/  LDS.128 R32, [R252+0x800] ;  /* 0x00080000fc207984 */ /* 0x000e620000000c00 */
[----:B------:R-:W-:Y:S02]  /*89db0*/  ISETP.GE.AND P0, PT, R0, c[0x0][0x17c], PT ;  /* 0x00005f0000007a0c */ /* 0x000fe40003f06270 */
[----:B------:R-:W-:Y:S01]  /*89dc0*/  IADD3 R39, R39, c[0x0][0x198], RZ ;  /* 0x0000660027277a10 */ /* 0x000fe20007ffe0ff */
[----:B------:R4:W-:Y:S01]  /*89dd0*/  @P5 STG.E [R8.64], R132 ;  /* 0x0000008408005986 */ /* 0x0009e2000c101904 */
[----:B------:R-:W-:Y:S02]  /*89de0*/  IADD3 R3, R251, 0x1cd, RZ ;  /* 0x000001cdfb037810 */ /* 0x000fe40007ffe0ff */
[----:B------:R-:W-:Y:S01]  /*89df0*/  ISETP.LT.AND P5, PT, R228, c[0x0][0x178], !P0 ;  /* 0x00005e00e4007a0c */ /* 0x000fe200047a1270 */
[C---:B--2---:R-:W-:Y:S01]  /*89e00*/  IMAD.WIDE R16, R39.reuse, 0x4, R100 ;  /* 0x0000000427107825 */ /* 0x044fe200078e0264 */
[----:B---3--:R-:W-:-:S03]  /*89e10*/  IADD3 R21, R39, c[0x0][0x198], RZ ;  /* 0x0000660027157a10 */ /* 0x008fc60007ffe0ff */
[----:B------:R-:W-:Y:S01]  /*89e20*/  IMAD.WIDE R4, R39, 0x4, R102 ;  /* 0x0000000427047825 */ /* 0x000fe200078e0266 */
[----:B------:R-:W-:Y:S01]  /*89e30*/  ISETP.GE.AND P4, PT, R3, c[0x0][0x17c], PT ;  /* 0x00005f0003007a0c */ /* 0x000fe20003f86270 */
[----:B----4-:R2:W-:Y:S01]  /*89e40*/  @P6 STG.E [R12.64], R24 ;  /* 0x000000180c006986 */ /* 0x0105e2000c101904 */
[----:B------:R-:W-:Y:S01]  /*89e50*/  IADD3 R0, R251, 0x1ce, RZ ;  /* 0x000001cefb007810 */ /* 0x000fe20007ffe0ff */
[----:B------:R-:W-:Y:S01]  /*89e60*/  IMAD.WIDE R8, R21, 0x4, R100 ;  /* 0x0000000415087825 */ /* 0x000fe200078e0264 */
[----:B------:R-:W-:Y:S01]  /*89e70*/  ISETP.LT.AND P6, PT, R184, c[0x0][0x178], !P0 ;  /* 0x00005e00b8007a0c */ /* 0x000fe200047c1270 */
[----:B------:R3:W-:Y:S01]  /*89e80*/  @P2 STG.E [R16.64], R133 ;  /* 0x0000008510002986 */ /* 0x0007e2000c101904 */
[----:B------:R-:W-:-:S03]  /*89e90*/  ISETP.GE.AND P3, PT, R0, c[0x0][0x17c], PT ;  /* 0x00005f0000007a0c */ /* 0x000fc60003f66270 */
[----:B------:R4:W-:Y:S01]  /*89ea0*/  @P1 STG.E [R4.64], R25 ;  /* 0x0000001904001986 */ /* 0x0009e2000c101904 */
[----:B------:R-:W-:Y:S02]  /*89eb0*/  ISETP.LT.AND P1, PT, R228, c[0x0][0x178], !P4 ;  /* 0x00005e00e4007a0c */ /* 0x000fe40006721270 */
[----:B------:R-:W-:Y:S01]  /*89ec0*/  ISETP.LT.AND P4, PT, R184, c[0x0][0x178], !P4 ;  /* 0x00005e00b8007a0c */ /* 0x000fe20006781270 */
[C---:B--2---:R-:W-:Y:S01]  /*89ed0*/  IMAD.WIDE R12, R21.reuse, 0x4, R102 ;  /* 0x00000004150c7825 */ /* 0x044fe200078e0266 */
[----:B------:R-:W2:Y:S01]  /*89ee0*/  LDS.128 R36, [R2+0x1000] ;  /* 0x0010000002247984 */ /* 0x000ea20000000c00 */
[----:B------:R-:W-:-:S03]  /*89ef0*/  IADD3 R21, R21, c[0x0][0x198], RZ ;  /* 0x0000660015157a10 */ /* 0x000fc60007ffe0ff */
[----:B------:R1:W-:Y:S01]  /*89f00*/  @P5 STG.E [R8.64], R148 ;  /* 0x0000009408005986 */ /* 0x0003e2000c101904 */
[----:B------:R-:W-:Y:S01]  /*89f10*/  ISETP.LT.AND P5, PT, R228, c[0x0][0x178], !P3 ;  /* 0x00005e00e4007a0c */ /* 0x000fe20005fa1270 */
[----:B---3--:R-:W-:Y:S01]  /*89f20*/  IMAD.WIDE R16, R21, 0x4, R100 ;  /* 0x0000000415107825 */ /* 0x008fe200078e0264 */
[----:B------:R-:W-:Y:S02]  /*89f30*/  IADD3 R3, R251, 0x1cf, RZ ;  /* 0x000001cffb037810 */ /* 0x000fe40007ffe0ff */
[C---:B----4-:R-:W-:Y:S01]  /*89f40*/  IADD3 R25, R21.reuse, c[0x0][0x198], RZ ;  /* 0x0000660015197a10 */ /* 0x050fe20007ffe0ff */
[----:B------:R-:W-:Y:S01]  /*89f50*/  IMAD.WIDE R4, R21, 0x4, R102 ;  /* 0x0000000415047825 */ /* 0x000fe200078e0266 */
[----:B------:R-:W-:Y:S01]  /*89f60*/  ISETP.GE.AND P0, PT, R3, c[0x0][0x17c], PT ;  /* 0x00005f0003007a0c */ /* 0x000fe20003f06270 */
[----:B------:R3:W-:Y:S01]  /*89f70*/  @P6 STG.E [R12.64], R28 ;  /* 0x0000001c0c006986 */ /* 0x0007e2000c101904 */
[----:B------:R-:W-:Y:S02]  /*89f80*/  IADD3 R0, R251, 0x1d0, RZ ;  /* 0x000001d0fb007810 */ /* 0x000fe40007ffe0ff */
[----:B------:R-:W-:Y:S01]  /*89f90*/  ISETP.LT.AND P6, PT, R184, c[0x0][0x178], !P3 ;  /* 0x00005e00b8007a0c */ /* 0x000fe20005fc1270 */
[----:B------:R4:W-:Y:S01]  /*89fa0*/  @P1 STG.E [R16.64], R149 ;  /* 0x0000009510001986 */ /* 0x0009e2000c101904 */
[----:B-1----:R-:W-:Y:S01]  /*89fb0*/  IMAD.WIDE R8, R25, 0x4, R100 ;  /* 0x0000000419087825 */ /* 0x002fe200078e0264 */
[----:B------:R-:W-:-:S02]  /*89fc0*/  ISETP.GE.AND P2, PT, R0, c[0x0][0x17c], PT ;  /* 0x00005f0000007a0c */ /* 0x000fc40003f46270 */
[----:B------:R1:W-:Y:S01]  /*89fd0*/  @P4 STG.E [R4.64], R29 ;  /* 0x0000001d04004986 */ /* 0x0003e2000c101904 */
[----:B------:R-:W-:Y:S02]  /*89fe0*/  ISETP.LT.AND P4, PT, R228, c[0x0][0x178], !P0 ;  /* 0x00005e00e4007a0c */ /* 0x000fe40004781270 */
[----:B------:R-:W-:Y:S01]  /*89ff0*/  ISETP.LT.AND P0, PT, R184, c[0x0][0x178], !P0 ;  /* 0x00005e00b8007a0c */ /* 0x000fe20004701270 */
[C---:B---3--:R-:W-:Y:S01]  /*8a000*/  IMAD.WIDE R12, R25.reuse, 0x4, R102 ;  /* 0x00000004190c7825 */ /* 0x048fe200078e0266 */
[----:B------:R-:W-:Y:S01]  /*8a010*/  IADD3 R25, R25, c[0x0][0x198], RZ ;  /* 0x0000660019197a10 */ /* 0x000fe20007ffe0ff */
[----:B------:R3:W-:Y:S01]  /*8a020*/  @P5 STG.E [R8.64], R164 ;  /* 0x000000a408005986 */ /* 0x0007e2000c101904 */
[----:B------:R-:W-:Y:S02]  /*8a030*/  ISETP.LT.AND P5, PT, R228, c[0x0][0x178], !P2 ;  /* 0x00005e00e4007a0c */ /* 0x000fe400057a1270 */
[----:B------:R-:W-:Y:S01]  /*8a040*/  IADD3 R3, R251, 0x1d1, RZ ;  /* 0x000001d1fb037810 */ /* 0x000fe20007ffe0ff */
[C---:B----4-:R-:W-:Y:S01]  /*8a050*/  IMAD.WIDE R16, R25.reuse, 0x4, R100 ;  /* 0x0000000419107825 */ /* 0x050fe200078e0264 */
[----:B------:R-:W-:-:S03]  /*8a060*/  IADD3 R21, R25, c[0x0][0x198], RZ ;  /* 0x0000660019157a10 */ /* 0x000fc60007ffe0ff */
[----:B-1----:R-:W-:Y:S01]  /*8a070*/  IMAD.WIDE R4, R25, 0x4, R102 ;  /* 0x0000000419047825 */ /* 0x002fe200078e0266 */
[----:B------:R-:W-:Y:S01]  /*8a080*/  IADD3 R0, R251, 0x1d2, RZ ;  /* 0x000001d2fb007810 */ /* 0x000fe20007ffe0ff */
[----:B------:R1:W-:Y:S01]  /*8a090*/  @P6 STG.E [R12.64], R32 ;  /* 0x000000200c006986 */ /* 0x0003e2000c101904 */
[----:B------:R-:W-:Y:S01]  /*8a0a0*/  ISETP.GE.AND P3, PT, R3, c[0x0][0x17c], PT ;  /* 0x00005f0003007a0c */ /* 0x000fe20003f66270 */
[----:B---3--:R-:W-:Y:S01]  /*8a0b0*/  IMAD.WIDE R8, R21, 0x4, R100 ;  /* 0x0000000415087825 */ /* 0x008fe200078e0264 */
[----:B------:R-:W-:Y:S01]  /*8a0c0*/  ISETP.LT.AND P6, PT, R184, c[0x0][0x178], !P2 ;  /* 0x00005e00b8007a0c */ /* 0x000fe200057c1270 */
[----:B------:R3:W-:Y:S01]  /*8a0d0*/  @P4 STG.E [R16.64], R165 ;  /* 0x000000a510004986 */ /* 0x0007e2000c101904 */
[----:B------:R-:W-:-:S03]  /*8a0e0*/  ISETP.GE.AND P1, PT, R0, c[0x0][0x17c], PT ;  /* 0x00005f0000007a0c */ /* 0x000fc60003f26270 */
[----:B------:R4:W-:Y:S01]  /*8a0f0*/  @P0 STG.E [R4.64], R33 ;  /* 0x0000002104000986 */ /* 0x0009e2000c101904 */
[----:B------:R-:W-:Y:S02]  /*8a100*/  ISETP.LT.AND P0, PT, R228, c[0x0][0x178], !P3 ;  /* 0x00005e00e4007a0c */ /* 0x000fe40005f01270 */
[----:B------:R-:W-:Y:S01]  /*8a110*/  ISETP.LT.AND P3, PT, R184, c[0x0][0x178], !P3 ;  /* 0x00005e00b8007a0c */ /* 0x000fe20005f61270 */
[C---:B-1----:R-:W-:Y:S01]  /*8a120*/  IMAD.WIDE R12, R21.reuse, 0x4, R102 ;  /* 0x00000004150c7825 */ /* 0x042fe200078e0266 */
[----:B------:R1:W-:Y:S01]  /*8a130*/  @P5 STG.E [R8.64], R120 ;  /* 0x0000007808005986 */ /* 0x0003e2000c101904 */
[----:B------:R-:W-:Y:S02]  /*8a140*/  IADD3 R21, R21, c[0x0][0x198], RZ ;  /* 0x0000660015157a10 */ /* 0x000fe40007ffe0ff */
[----:B------:R-:W-:Y:S02]  /*8a150*/  ISETP.LT.AND P5, PT, R228, c[0x0][0x178], !P1 ;  /* 0x00005e00e4007a0c */ /* 0x000fe40004fa1270 */
[----:B------:R-:W-:Y:S01]  /*8a160*/  IADD3 R3, R251, 0x1d3, RZ ;  /* 0x000001d3fb037810 */ /* 0x000fe20007ffe0ff */
[C---:B---3--:R-:W-:Y:S01]  /*8a170*/  IMAD.WIDE R16, R21.reuse, 0x4, R100 ;  /* 0x0000000415107825 */ /* 0x048fe200078e0264 */
[----:B------:R-:W-:-:S02]  /*8a180*/  IADD3 R25, R21, c[0x0][0x198], RZ ;  /* 0x0000660015197a10 */ /* 0x000fc40007ffe0ff */
[----:B------:R-:W-:Y:S01]  /*8a190*/  IADD3 R0, R251, 0x1d4, RZ ;  /* 0x000001d4fb007810 */ /* 0x000fe20007ffe0ff */
[----:B----4-:R-:W-:Y:S01]  /*8a1a0*/  IMAD.WIDE R4, R21, 0x4, R102 ;  /* 0x0000000415047825 */ /* 0x010fe200078e0266 */
[----:B------:R-:W-:Y:S01]  /*8a1b0*/  ISETP.GE.AND P2, PT, R3, c[0x0][0x17c], PT ;  /* 0x00005f0003007a0c */ /* 0x000fe20003f46270 */
[----:B--2---:R2:W-:Y:S01]  /*8a1c0*/  @P6 STG.E [R12.64], R36 ;  /* 0x000000240c006986 */ /* 0x0045e2000c101904 */
[----:B------:R-:W-:Y:S01]  /*8a1d0*/  ISETP.LT.AND P6, PT, R184, c[0x0][0x178], !P1 ;  /* 0x00005e00b8007a0c */ /* 0x000fe20004fc1270 */
[----:B-1----:R-:W-:Y:S01]  /*8a1e0*/  IMAD.WIDE R8, R25, 0x4, R100 ;  /* 0x0000000419087825 */ /* 0x002fe200078e0264 */
[----:B------:R-:W-:Y:S01]  /*8a1f0*/  ISETP.GE.AND P4, PT, R0, c[0x0][0x17c], PT ;  /* 0x00005f0000007a0c */ /* 0x000fe20003f86270 */
[----:B------:R1:W-:Y:S01]  /*8a200*/  @P0 STG.E [R16.64], R121 ;  /* 0x0000007910000986 */ /* 0x0003e2000c101904 */
[----:B------:R-:W-:-:S03]  /*8a210*/  IADD3 R3, R251, 0x1d5, RZ ;  /* 0x000001d5fb037810 */ /* 0x000fc60007ffe0ff */
[----:B------:R3:W-:Y:S01]  /*8a220*/  @P3 STG.E [R4.64], R37 ;  /* 0x0000002504003986 */ /* 0x0007e2000c101904 */
[----:B------:R-:W-:Y:S02]  /*8a230*/  ISETP.LT.AND P3, PT, R228, c[0x0][0x178], !P2 ;  /* 0x00005e00e4007a0c */ /* 0x000fe40005761270 */
[----:B------:R-:W-:Y:S01]  /*8a240*/  ISETP.LT.AND P2, PT, R184, c[0x0][0x178], !P2 ;  /* 0x00005e00b8007a0c */ /* 0x000fe20005741270 */
[C---:B--2---:R-:W-:Y:S01]  /*8a250*/  IMAD.WIDE R12, R25.reuse, 0x4, R102 ;  /* 0x00000004190c7825 */ /* 0x044fe200078e0266 */
[----:B------:R2:W-:Y:S01]  /*8a260*/  @P5 STG.E [R8.64], R136 ;  /* 0x0000008808005986 */ /* 0x0005e2000c101904 */
[----:B------:R-:W-:Y:S02]  /*8a270*/  IADD3 R25, R25, c[0x0][0x198], RZ ;  /* 0x0000660019197a10 */ /* 0x000fe40007ffe0ff */
[----:B------:R-:W-:Y:S02]  /*8a280*/  ISETP.LT.AND P5, PT, R228, c[0x0][0x178], !P4 ;  /* 0x00005e00e4007a0c */ /* 0x000fe400067a1270 */
[----:B------:R-:W-:-:S02]  /*8a290*/  ISETP.LT.AND P4, PT, R184, c[0x0][0x178], !P4 ;  /* 0x00005e00b8007a0c */ /* 0x000fc40006781270 */
[----:B------:R-:W-:Y:S02]  /*8a2a0*/  ISETP.GE.AND P1, PT, R3, c[0x0][0x17c], PT ;  /* 0x00005f0003007a0c */ /* 0x000fe40003f26270 */
[C---:B------:R-:W-:Y:S01]  /*8a2b0*/  IADD3 R3, R25.reuse, c[0x0][0x198], RZ ;  /* 0x0000660019037a10 */ /* 0x040fe20007ffe0ff */
[----:B-1----:R-:W-:Y:S01]  /*8a2c0*/  IMAD.WIDE R16, R25, 0x4, R100 ;  /* 0x0000000419107825 */ /* 0x002fe200078e0264 */
[----:B------:R-:W-:Y:S01]  /*8a2d0*/  IADD3 R0, R251, 0x1d6, RZ ;  /* 0x000001d6fb007810 */ /* 0x000fe20007ffe0ff */
[----:B------:R1:W-:Y:S02]  /*8a2e0*/  @P6 STG.E [R12.64], R40 ;  /* 0x000000280c006986 */ /* 0x0003e4000c101904 */
[----:B---3--:R-:W-:Y:S01]  /*8a2f0*/  IMAD.WIDE R4, R25, 0x4, R102 ;  /* 0x0000000419047825 */ /* 0x008fe200078e0266 */
[----:B------:R-:W-:Y:S01]  /*8a300*/  ISETP.GE.AND P0, PT, R0, c[0x0][0x17c], PT ;  /* 0x00005f0000007a0c */ /* 0x000fe20003f06270 */
[----:B------:R3:W-:Y:S02]  /*8a310*/  @P3 STG.E [R16.64], R137 ;  /* 0x0000008910003986 */ /* 0x0007e4000c101904 */
[----:B--2---:R-:W-:-:S02]  /*8a320*/  IMAD.WIDE R8, R3, 0x4, R100 ;  /* 0x0000000403087825 */ /* 0x004fc400078e0264 */
[----:B------:R2:W-:Y:S01]  /*8a330*/  @P2 STG.E [R4.64], R41 ;  /* 0x0000002904002986 */ /* 0x0005e2000c101904 */
[----:B------:R-:W-:Y:S01]  /*8a340*/  ISETP.LT.AND P2, PT, R228, c[0x0][0x178], !P1 ;  /* 0x00005e00e4007a0c */ /* 0x000fe20004f41270 */
[C---:B-1----:R-:W-:Y:S02]  /*8a350*/  IMAD.WIDE R12, R3.reuse, 0x4, R102 ;  /* 0x00000004030c7825 */ /* 0x042fe400078e0266 */
[----:B------:R1:W-:Y:S01]  /*8a360*/  @P5 STG.E [R8.64], R152 ;  /* 0x0000009808005986 */ /* 0x0003e2000c101904 */
[----:B------:R-:W-:Y:S02]  /*8a370*/  ISETP.LT.AND P1, PT, R184, c[0x0][0x178], !P1 ;  /* 0x00005e00b8007a0c */ /* 0x000fe40004f21270 */
[----:B------:R-:W-:Y:S01]  /*8a380*/  IADD3 R3, R3, c[0x0][0x198], RZ ;  /* 0x0000660003037a10 */ /* 0x000fe20007ffe0ff */
[----:B------:R4:W-:Y:S01]  /*8a390*/  @P4 STG.E [R12.64], R44 ;  /* 0x0000002c0c004986 */ /* 0x0009e2000c101904 */
[----:B------:R-:W-:Y:S02]  /*8a3a0*/  ISETP.LT.AND P4, PT, R228, c[0x0][0x178], !P0 ;  /* 0x00005e00e4007a0c */ /* 0x000fe40004781270 */
[----:B------:R-:W-:-:S02]  /*8a3b0*/  IADD3 R0, R251, 0x1d7, RZ ;  /* 0x000001d7fb007810 */ /* 0x000fc40007ffe0ff */
[C---:B---3--:R-:W-:Y:S01]  /*8a3c0*/  IADD3 R17, R3.reuse, c[0x0][0x198], RZ ;  /* 0x0000660003117a10 */ /* 0x048fe20007ffe0ff */
[----:B--2---:R-:W-:Y:S01]  /*8a3d0*/  IMAD.WIDE R4, R3, 0x4, R100 ;  /* 0x0000000403047825 */ /* 0x004fe200078e0264 */
[----:B------:R-:W-:Y:S02]  /*8a3e0*/  ISETP.GE.AND P6, PT, R0, c[0x0][0x17c], PT ;  /* 0x00005f0000007a0c */ /* 0x000fe40003fc6270 */
[----:B------:R-:W-:Y:S01]  /*8a3f0*/  IADD3 R0, R251, 0x1d8, RZ ;  /* 0x000001d8fb007810 */ /* 0x000fe20007ffe0ff */
[----:B------:R-:W-:Y:S01]  /*8a400*/  IMAD.WIDE R2, R3, 0x4, R102 ;  /* 0x0000000403027825 */ /* 0x000fe200078e0266 */
[----:B------:R2:W-:Y:S03]  /*8a410*/  @P2 STG.E [R4.64], R153 ;  /* 0x0000009904002986 */ /* 0x0005e6000c101904 */
[C---:B-1----:R-:W-:Y:S01]  /*8a420*/  IMAD.WIDE R8, R17.reuse, 0x4, R100 ;  /* 0x0000000411087825 */ /* 0x042fe200078e0264 */
[----:B------:R-:W-:Y:S01]  /*8a430*/  ISETP.GE.AND P3, PT, R0, c[0x0][0x17c], PT ;  /* 0x00005f0000007a0c */ /* 0x000fe20003f66270 */
[----:B------:R1:W-:Y:S01]  /*8a440*/  @P1 STG.E [R2.64], R45 ;  /* 0x0000002d02001986 */ /* 0x0003e2000c101904 */
[----:B------:R-:W-:Y:S01]  /*8a450*/  ISETP.LT.AND P5, PT, R184, c[0x0][0x178], !P0 ;  /* 0x00005e00b8007a0c */ /* 0x000fe200047a1270 */
[C---:B----4-:R-:W-:Y:S01]  /*8a460*/  IMAD.WIDE R12, R17.reuse, 0x4, R102 ;  /* 0x00000004110c7825 */ /* 0x050fe200078e0266 */
[----:B------:R-:W-:Y:S01]  /*8a470*/  ISETP.LT.AND P1, PT, R228, c[0x0][0x178], !P6 ;  /* 0x00005e00e4007a0c */ /* 0x000fe20007721270 */
[----:B------:R3:W-:Y:S01]  /*8a480*/  @P4 STG.E [R8.64], R168 ;  /* 0x000000a808004986 */ /* 0x0007e2000c101904 */
[----:B------:R-:W-:-:S02]  /*8a490*/  IADD3 R17, R17, c[0x0][0x198], RZ ;  /* 0x0000660011117a10 */ /* 0x000fc40007ffe0ff */
[----:B------:R-:W-:Y:S02]  /*8a4a0*/  ISETP.LT.AND P6, PT, R184, c[0x0][0x178], !P6 ;  /* 0x00005e00b8007a0c */ /* 0x000fe400077c1270 */
[----:B------:R-:W-:Y:S02]  /*8a4b0*/  ISETP.LT.AND P4, PT, R228, c[0x0][0x178], !P3 ;  /* 0x00005e00e4007a0c */ /* 0x000fe40005f81270 */
[C---:B------:R-:W-:Y:S01]  /*8a4c0*/  IADD3 R21, R17.reuse, c[0x0][0x198], RZ ;  /* 0x0000660011157a10 */ /* 0x040fe20007ffe0ff */
[----:B--2---:R-:W-:Y:S01]  /*8a4d0*/  IMAD.WIDE R4, R17, 0x4, R100 ;  /* 0x0000000411047825 */ /* 0x004fe200078e0264 */
[----:B------:R-:W-:-:S03]  /*8a4e0*/  IADD3 R0, R251, 0x1d9, RZ ;  /* 0x000001d9fb007810 */ /* 0x000fc60007ffe0ff */
[----:B-1----:R-:W-:Y:S01]  /*8a4f0*/  IMAD.WIDE R2, R17, 0x4, R102 ;  /* 0x0000000411027825 */ /* 0x002fe200078e0266 */
[----:B------:R-:W-:Y:S01]  /*8a500*/  ISETP.GE.AND P0, PT, R0, c[0x0][0x17c], PT ;  /* 0x00005f0000007a0c */ /* 0x000fe20003f06270 */
[----:B------:R1:W-:Y:S02]  /*8a510*/  @P5 STG.E [R12.64], R48 ;  /* 0x000000300c005986 */ /* 0x0003e4000c101904 */
[----:B---3--:R-:W-:Y:S01]  /*8a520*/  IMAD.WIDE R8, R21, 0x4, R100 ;  /* 0x0000000415087825 */ /* 0x008fe200078e0264 */
[----:B------:R-:W-:Y:S01]  /*8a530*/  ISETP.LT.AND P5, PT, R184, c[0x0][0x178], !P3 ;  /* 0x00005e00b8007a0c */ /* 0x000fe20005fa1270 */
[----:B------:R2:W-:Y:S01]  /*8a540*/  @P1 STG.E [R4.64], R169 ;  /* 0x000000a904001986 */ /* 0x0005e2000c101904 */
[----:B------:R-:W-:-:S03]  /*8a550*/  IADD3 R0, R251, 0x1da, RZ ;  /* 0x000001dafb007810 */ /* 0x000fc60007ffe0ff */
[----:B------:R3:W-:Y:S01]  /*8a560*/  @P6 STG.E [R2.64], R49 ;  /* 0x0000003102006986 */ /* 0x0007e2000c101904 */
[----:B------:R-:W-:-:S03]  /*8a570*/  ISETP.LT.AND P6, PT, R228, c[0x0][0x178], !P0 ;  /* 0x00005e00e4007a0c */ /* 0x000fc600047c1270 */
[----:B------:R4:W-:Y:S01]  /*8a580*/  @P4 STG.E [R8.64], R124 ;  /* 0x0000007c08004986 */ /* 0x0009e2000c101904 */
[----:B------:R-:W-:Y:S01]  /*8a590*/  ISETP.LT.AND P4, PT, R184, c[0x0][0x178], !P0 ;  /* 0x00005e00b8007a0c */ /* 0x000fe20004781270 */
[C---:B-1----:R-:W-:Y:S01]  /*8a5a0*/  IMAD.WIDE R12, R21.reuse, 0x4, R102 ;  /* 0x00000004150c7825 */ /* 0x042fe200078e0266 */
[----:B------:R-:W-:Y:S02]  /*8a5b0*/  IADD3 R21, R21, c[0x0][0x198], RZ ;  /* 0x0000660015157a10 */ /* 0x000fe40007ffe0ff */
[----:B------:R-:W-:Y:S02]  /*8a5c0*/  ISETP.GE.AND P2, PT, R0, c[0x0][0x17c], PT ;  /* 0x00005f0000007a0c */ /* 0x000fe40003f46270 */
[----:B------:R-:W-:Y:S01]  /*8a5d0*/  IADD3 R0, R251, 0x1db, RZ ;  /* 0x000001dbfb007810 */ /* 0x000fe20007ffe0ff */
[C---:B--2---:R-:W-:Y:S01]  /*8a5e0*/  IMAD.WIDE R4, R21.reuse, 0x4, R100 ;  /* 0x0000000415047825 */ /* 0x044fe200078e0264 */
[----:B------:R1:W-:Y:S03]  /*8a5f0*/  @P5 STG.E [R12.64], R52 ;  /* 0x000000340c005986 */ /* 0x0003e6000c101904 */
[----:B---3--:R-:W-:Y:S01]  /*8a600*/  IMAD.WIDE R2, R21, 0x4, R102 ;  /* 0x0000000415027825 */ /* 0x008fe200078e0266 */
[----:B------:R-:W-:Y:S01]  /*8a610*/  ISETP.GE.AND P3, PT, R0, c[0x0][0x17c], PT ;  /* 0x00005f0000007a0c */ /* 0x000fe20003f66270 */
[----:B------:R2:W-:Y:S01]  /*8a620*/  @P6 STG.E [R4.64], R125 ;  /* 0x0000007d04006986 */ /* 0x0005e2000c101904 */
[----:B------:R-:W-:-:S02]  /*8a630*/  ISETP.LT.AND P5, PT, R228, c[0x0][0x178], !P2 ;  /* 0x00005e00e4007a0c */ /* 0x000fc400057a1270 */
[----:B------:R-:W-:Y:S01]  /*8a640*/  IADD3 R17, R21, c[0x0][0x198], RZ ;  /* 0x0000660015117a10 */ /* 0x000fe20007ffe0ff */
[----:B------:R3:W-:Y:S01]  /*8a650*/  @P4 STG.E [R2.64], R53 ;  /* 0x0000003502004986 */ /* 0x0007e2000c101904 */
[----:B------:R-:W-:Y:S02]  /*8a660*/  ISETP.LT.AND P6, PT, R184, c[0x0][0x178], !P2 ;  /* 0x00005e00b8007a0c */ /* 0x000fe400057c1270 */
[----:B------:R-:W-:Y:S02]  /*8a670*/  ISETP.LT.AND P4, PT, R228, c[0x0][0x178], !P3 ;  /* 0x00005e00e4007a0c */ /* 0x000fe40005f81270 */
[----:B------:R-:W-:Y:S02]  /*8a680*/  ISETP.LT.AND P3, PT, R184, c[0x0][0x178], !P3 ;  /* 0x00005e00b8007a0c */ /* 0x000fe40005f61270 */
[----:B------:R-:W-:Y:S02]  /*8a690*/  IADD3 R0, R251, 0x1dc, RZ ;  /* 0x000001dcfb007810 */ /* 0x000fe40007ffe0ff */
[C---:B------:R-:W-:Y:S01]  /*8a6a0*/  IADD3 R21, R17.reuse, c[0x0][0x198], RZ ;  /* 0x0000660011157a10 */ /* 0x040fe20007ffe0ff */
[----:B----4-:R-:W-:Y:S01]  /*8a6b0*/  IMAD.WIDE R8, R17, 0x4, R100 ;  /* 0x0000000411087825 */ /* 0x010fe200078e0264 */
[----:B------:R-:W-:-:S02]  /*8a6c0*/  ISETP.GE.AND P1, PT, R0, c[0x0][0x17c], PT ;  /* 0x00005f0000007a0c */ /* 0x000fc40003f26270 */
[----:B------:R-:W-:Y:S01]  /*8a6d0*/  IADD3 R0, R251, 0x1dd, RZ ;  /* 0x000001ddfb007810 */ /* 0x000fe20007ffe0ff */
[----:B-1----:R-:W-:Y:S01]  /*8a6e0*/  IMAD.WIDE R12, R17, 0x4, R102 ;  /* 0x00000004110c7825 */ /* 0x002fe200078e0266 */
[----:B------:R1:W-:Y:S03]  /*8a6f0*/  @P5 STG.E [R8.64], R140 ;  /* 0x0000008c08005986 */ /* 0x0003e6000c101904 */
[----:B--2---:R-:W-:Y:S01]  /*8a700*/  IMAD.WIDE R4, R21, 0x4, R100 ;  /* 0x0000000415047825 */ /* 0x004fe200078e0264 */
[----:B------:R-:W-:-:S03]  /*8a710*/  ISETP.GE.AND P0, PT, R0, c[0x0][0x17c], PT ;  /* 0x00005f0000007a0c */ /* 0x000fc60003f06270 */
[C---:B------:R-:W-:Y:S01]  /*8a720*/  IMAD.WIDE R16, R21.reuse, 0x4, R102 ;  /* 0x0000000415107825 */ /* 0x040fe200078e0266 */
[----:B------:R-:W-:Y:S01]  /*8a730*/  @P6 STG.E [R12.64], R56 ;  /* 0x000000380c006986 */ /* 0x000fe2000c101904 */
[----:B------:R-:W-:Y:S02]  /*8a740*/  ISETP.LT.AND P5, PT, R228, c[0x0][0x178], !P1 ;  /* 0x00005e00e4007a0c */ /* 0x000fe40004fa1270 */
[----:B------:R-:W-:Y:S01]  /*8a750*/  IADD3 R21, R21, c[0x0][0x198], RZ ;  /* 0x0000660015157a10 */ /* 0x000fe20007ffe0ff */
[----:B------:R2:W-:Y:S01]  /*8a760*/  @P4 STG.E [R4.64], R141 ;  /* 0x0000008d04004986 */ /* 0x0005e2000c101904 */
[----:B------:R-:W-:-:S03]  /*8a770*/  ISETP.LT.AND P1, PT, R184, c[0x0][0x178], !P1 ;  /* 0x00005e00b8007a0c */ /* 0x000fc60004f21270 */
[----:B------:R4:W-:Y:S01]  /*8a780*/  @P3 STG.E [R16.64], R57 ;  /* 0x0000003910003986 */ /* 0x0009e2000c101904 */
[----:B------:R-:W-:Y:S02]  /*8a790*/  ISETP.LT.AND P3, PT, R228, c[0x0][0x178], !P0 ;  /* 0x00005e00e4007a0c */ /* 0x000fe40004761270 */
[----:B------:R-:W-:Y:S02]  /*8a7a0*/  ISETP.LT.AND P4, PT, R184, c[0x0][0x178], !P0 ;  /* 0x00005e00b8007a0c */ /* 0x000fe40004781270 */
[----:B------:R-:W-:Y:S02]  /*8a7b0*/  IADD3 R0, R251, 0x1de, RZ ;  /* 0x000001defb007810 */ /* 0x000fe40007ffe0ff */
[C---:B------:R-:W-:Y:S01]  /*8a7c0*/  IADD3 R25, R21.reuse, c[0x0][0x198], RZ ;  /* 0x0000660015197a10 */ /* 0x040fe20007ffe0ff */
[----:B---3--:R-:W-:Y:S01]  /*8a7d0*/  IMAD.WIDE R2, R21, 0x4, R100 ;  /* 0x0000000415027825 */ /* 0x008fe200078e0264 */
[----:B------:R-:W-:Y:S02]  /*8a7e0*/  ISETP.GE.AND P2, PT, R0, c[0x0][0x17c], PT ;  /* 0x00005f0000007a0c */ /* 0x000fe40003f46270 */
[----:B------:R-:W-:Y:S01]  /*8a7f0*/  IADD3 R0, R251, 0x1df, RZ ;  /* 0x000001dffb007810 */ /* 0x000fe20007ffe0ff */
[----:B-1----:R-:W-:Y:S01]  /*8a800*/  IMAD.WIDE R8, R21, 0x4, R102 ;  /* 0x0000000415087825 */ /* 0x002fe200078e0266 */
[----:B------:R1:W-:Y:S03]  /*8a810*/  @P5 STG.E [R2.64], R156 ;  /* 0x0000009c02005986 */ /* 0x0003e6000c101904 */
[----:B--2---:R-:W-:Y:S01]  /*8a820*/  IMAD.WIDE R4, R25, 0x4, R100 ;  /* 0x0000000419047825 */ /* 0x004fe200078e0264 */
[----:B------:R-:W-:-:S03]  /*8a830*/  ISETP.GE.AND P6, PT, R0, c[0x0][0x17c], PT ;  /* 0x00005f0000007a0c */ /* 0x000fc60003fc6270 */
[C---:B------:R-:W-:Y:S01]  /*8a840*/  IMAD.WIDE R12, R25.reuse, 0x4, R102 ;  /* 0x00000004190c7825 */ /* 0x040fe200078e0266 */
[----:B------:R-:W-:Y:S01]  /*8a850*/  ISETP.LT.AND P5, PT, R228, c[0x0][0x178], !P2 ;  /* 0x00005e00e4007a0c */ /* 0x000fe200057a1270 */
[----:B------:R2:W-:Y:S01]  /*8a860*/  @P1 STG.E [R8.64], R60 ;  /* 0x0000003c08001986 */ /* 0x0005e2000c101904 */
[----:B------:R-:W-:Y:S02]  /*8a870*/  IADD3 R25, R25, c[0x0][0x198], RZ ;  /* 0x0000660019197a10 */ /* 0x000fe40007ffe0ff */
[----:B------:R-:W-:Y:S01]  /*8a880*/  ISETP.LT.AND P2, PT, R184, c[0x0][0x178], !P2 ;  /* 0x00005e00b8007a0c */ /* 0x000fe20005741270 */
[----:B------:R3:W-:Y:S01]  /*8a890*/  @P3 STG.E [R4.64], R157 ;  /* 0x0000009d04003986 */ /* 0x0007e2000c101904 */
[----:B------:R-:W-:-:S03]  /*8a8a0*/  IADD3 R0, R251, 0x1e0, RZ ;  /* 0x000001e0fb007810 */ /* 0x000fc60007ffe0ff */
[----:B------:R3:W-:Y:S01]  /*8a8b0*/  @P4 STG.E [R12.64], R61 ;  /* 0x0000003d0c004986 */ /* 0x0007e2000c101904 */
[----:B------:R-:W-:Y:S02]  /*8a8c0*/  ISETP.LT.AND P4, PT, R228, c[0x0][0x178], !P6 ;  /* 0x00005e00e4007a0c */ /* 0x000fe40007781270 */
[----:B------:R-:W-:Y:S02]  /*8a8d0*/  ISETP.LT.AND P6, PT, R184, c[0x0][0x178], !P6 ;  /* 0x00005e00b8007a0c */ /* 0x000fe400077c1270 */
[C---:B----4-:R-:W-:Y:S01]  /*8a8e0*/  IADD3 R17, R25.reuse, c[0x0][0x198], RZ ;  /* 0x0000660019117a10 */ /* 0x050fe20007ffe0ff */
[----:B-1----:R-:W-:Y:S01]  /*8a8f0*/  IMAD.WIDE R2, R25, 0x4, R100 ;  /* 0x0000000419027825 */ /* 0x002fe200078e0264 */
[----:B------:R-:W-:Y:S02]  /*8a900*/  ISETP.GE.AND P0, PT, R0, c[0x0][0x17c], PT ;  /* 0x00005f0000007a0c */ /* 0x000fe40003f06270 */
[----:B------:R-:W-:Y:S01]  /*8a910*/  IADD3 R0, R251, 0x1e1, RZ ;  /* 0x000001e1fb007810 */ /* 0x000fe20007ffe0ff */
[----:B--2---:R-:W-:Y:S01]  /*8a920*/  IMAD.WIDE R8, R25, 0x4, R102 ;  /* 0x0000000419087825 */ /* 0x004fe200078e0266 */
[----:B------:R1:W-:Y:S03]  /*8a930*/  @P5 STG.E [R2.64], R172 ;  /* 0x000000ac02005986 */ /* 0x0003e6000c101904 */
[C---:B---3--:R-:W-:Y:S01]  /*8a940*/  IMAD.WIDE R4, R17.reuse, 0x4, R100 ;  /* 0x0000000411047825 */ /* 0x048fe200078e0264 */
[----:B------:R-:W-:Y:S01]  /*8a950*/  ISETP.GE.AND P1, PT, R0, c[0x0][0x17c], PT ;  /* 0x00005f0000007a0c */ /* 0x000fe20003f26270 */
[----:B------:R2:W-:Y:S01]  /*8a960*/  @P2 STG.E [R8.64], R64 ;  /* 0x0000004008002986 */ /* 0x0005e2000c101904 */
[----:B------:R-:W-:Y:S01]  /*8a970*/  ISETP.LT.AND P5, PT, R228, c[0x0][0x178], !P0 ;  /* 0x00005e00e4007a0c */ /* 0x000fe200047a1270 */
[C---:B------:R-:W-:Y:S01]  /*8a980*/  IMAD.WIDE R12, R17.reuse, 0x4, R102 ;  /* 0x00000004110c7825 */ /* 0x040fe200078e0266 */
[----:B------:R-:W-:Y:S01]  /*8a990*/  IADD3 R17, R17, c[0x0][0x198], RZ ;  /* 0x0000660011117a10 */ /* 0x000fe20007ffe0ff */
[----:B------:R3:W-:Y:S01]  /*8a9a0*/  @P4 STG.E [R4.64], R173 ;  /* 0x000000ad04004986 */ /* 0x0007e2000c101904 */
[----:B------:R-:W-:-:S02]  /*8a9b0*/  ISETP.LT.AND P0, PT, R184, c[0x0][0x178], !P0 ;  /* 0x00005e00b8007a0c */ /* 0x000fc40004701270 */
[----:B------:R-:W-:Y:S01]  /*8a9c0*/  ISETP.LT.AND P4, PT, R228, c[0x0][0x178], !P1 ;  /* 0x00005e00e4007a0c */ /* 0x000fe20004f81270 */
[----:B------:R4:W-:Y:S01]  /*8a9d0*/  @P6 STG.E [R12.64], R65 ;  /* 0x000000410c006986 */ /* 0x0009e2000c101904 */
[----:B------:R-:W-:Y:S02]  /*8a9e0*/  IADD3 R0, R251, 0x1e2, RZ ;  /* 0x000001e2fb007810 */ /* 0x000fe40007ffe0ff */
[----:B------:R-:W-:Y:S02]  /*8a9f0*/  ISETP.LT.AND P6, PT, R184, c[0x0][0x178], !P1 ;  /* 0x00005e00b8007a0c */ /* 0x000fe40004fc1270 */
[C---:B------:R-:W-:Y:S01]  /*8aa00*/  IADD3 R21, R17.reuse, c[0x0][0x198], RZ ;  /* 0x0000660011157a10 */ /* 0x040fe20007ffe0ff */
        /* <DEDUP_REMOVED lines=9> */
[C---:B----4-:R-:W-:Y:S01]  /*8aaa0*/  IMAD.WIDE R12, R21.reuse, 0x4, R102 ;  /* 0x00000004150c7825 */ /* 0x050fe200078e0266 */
        /* <DEDUP_REMOVED lines=197> */
[----:B----4-:R-:W-:Y:S01]  /*8b700*/  IMAD.WIDE R6, R11, 0x4, R102 ;  /* 0x000000040b067825 */ /* 0x010fe200078e0266 */
[----:B------:R-:W-:Y:S01]  /*8b710*/  IADD3 R0, R251, 0x1fa, RZ ;  /* 0x000001fafb007810 */ /* 0x000fe20007ffe0ff */
[----:B------:R3:W-:Y:S01]  /*8b720*/  @P4 STG.E [R4.64], R171 ;  /* 0x000000ab04004986 */ /* 0x0007e2000c101904 */
[----:B------:R-:W-:-:S02]  /*8b730*/  IADD3 R11, R11, c[0x0][0x198], RZ ;  /* 0x000066000b0b7a10 */ /* 0x000fc40007ffe0ff */
[----:B------:R-:W-:Y:S01]  /*8b740*/  ISETP.LT.AND P0, PT, R184, c[0x0][0x178], !P0 ;  /* 0x00005e00b8007a0c */ /* 0x000fe20004701270 */
[----:B------:R4:W-:Y:S01]  /*8b750*/  @P6 STG.E [R6.64], R51 ;  /* 0x0000003306006986 */ /* 0x0009e2000c101904 */
[----:B------:R-:W-:Y:S02]  /*8b760*/  ISETP.LT.AND P4, PT, R228, c[0x0][0x178], !P1 ;  /* 0x00005e00e4007a0c */ /* 0x000fe40004f81270 */
[----:B------:R-:W-:Y:S02]  /*8b770*/  ISETP.GE.AND P3, PT, R0, c[0x0][0x17c], PT ;  /* 0x00005f0000007a0c */ /* 0x000fe40003f66270 */
[----:B------:R-:W-:Y:S02]  /*8b780*/  ISETP.LT.AND P6, PT, R184, c[0x0][0x178], !P1 ;  /* 0x00005e00b8007a0c */ /* 0x000fe40004fc1270 */
[----:B------:R-:W-:Y:S02]  /*8b790*/  IADD3 R0, R251, 0x1fb, RZ ;  /* 0x000001fbfb007810 */ /* 0x000fe40007ffe0ff */
[C---:B------:R-:W-:Y:S01]  /*8b7a0*/  IADD3 R13, R11.reuse, c[0x0][0x198], RZ ;  /* 0x000066000b0d7a10 */ /* 0x040fe20007ffe0ff */
[----:B-1----:R-:W-:Y:S01]  /*8b7b0*/  IMAD.WIDE R2, R11, 0x4, R100 ;  /* 0x000000040b027825 */ /* 0x002fe200078e0264 */
[----:B------:R-:W-:-:S02]  /*8b7c0*/  ISETP.GE.AND P2, PT, R0, c[0x0][0x17c], PT ;  /* 0x00005f0000007a0c */ /* 0x000fc40003f46270 */
[----:B------:R-:W-:Y:S01]  /*8b7d0*/  IADD3 R0, R251, 0x1fc, RZ ;  /* 0x000001fcfb007810 */ /* 0x000fe20007ffe0ff */
[----:B--2---:R-:W-:Y:S01]  /*8b7e0*/  IMAD.WIDE R8, R11, 0x4, R102 ;  /* 0x000000040b087825 */ /* 0x004fe200078e0266 */
[----:B------:R1:W-:Y:S03]  /*8b7f0*/  @P5 STG.E [R2.64], R126 ;  /* 0x0000007e02005986 */ /* 0x0003e6000c101904 */
[C---:B---3--:R-:W-:Y:S01]  /*8b800*/  IMAD.WIDE R4, R13.reuse, 0x4, R100 ;  /* 0x000000040d047825 */ /* 0x048fe200078e0264 */
[----:B------:R-:W-:Y:S01]  /*8b810*/  ISETP.LT.AND P5, PT, R228, c[0x0][0x178], !P3 ;  /* 0x00005e00e4007a0c */ /* 0x000fe20005fa1270 */
[----:B------:R-:W-:Y:S02]  /*8b820*/  @P0 STG.E [R8.64], R54 ;  /* 0x0000003608000986 */ /* 0x000fe4000c101904 */
[C---:B----4-:R-:W-:Y:S01]  /*8b830*/  IMAD.WIDE R6, R13.reuse, 0x4, R102 ;  /* 0x000000040d067825 */ /* 0x050fe200078e0266 */
[----:B------:R-:W-:Y:S01]  /*8b840*/  IADD3 R13, R13, c[0x0][0x198], RZ ;  /* 0x000066000d0d7a10 */ /* 0x000fe20007ffe0ff */
[----:B------:R2:W-:Y:S01]  /*8b850*/  @P4 STG.E [R4.64], R127 ;  /* 0x0000007f04004986 */ /* 0x0005e2000c101904 */
[----:B------:R-:W-:-:S02]  /*8b860*/  ISETP.GE.AND P1, PT, R0, c[0x0][0x17c], PT ;  /* 0x00005f0000007a0c */ /* 0x000fc40003f26270 */
[----:B------:R-:W-:Y:S01]  /*8b870*/  ISETP.LT.AND P3, PT, R184, c[0x0][0x178], !P3 ;  /* 0x00005e00b8007a0c */ /* 0x000fe20005f61270 */
[----:B------:R3:W-:Y:S01]  /*8b880*/  @P6 STG.E [R6.64], R55 ;  /* 0x0000003706006986 */ /* 0x0007e2000c101904 */
[----:B------:R-:W-:Y:S02]  /*8b890*/  ISETP.LT.AND P4, PT, R228, c[0x0][0x178], !P2 ;  /* 0x00005e00e4007a0c */ /* 0x000fe40005781270 */
[----:B------:R-:W-:Y:S02]  /*8b8a0*/  ISETP.LT.AND P2, PT, R184, c[0x0][0x178], !P2 ;  /* 0x00005e00b8007a0c */ /* 0x000fe40005741270 */
[----:B------:R-:W-:Y:S02]  /*8b8b0*/  IADD3 R11, R13, c[0x0][0x198], RZ ;  /* 0x000066000d0b7a10 */ /* 0x000fe40007ffe0ff */
[----:B------:R-:W-:Y:S02]  /*8b8c0*/  IADD3 R0, R251, 0x1fd, RZ ;  /* 0x000001fdfb007810 */ /* 0x000fe40007ffe0ff */
[----:B------:R-:W-:Y:S01]  /*8b8d0*/  ISETP.LT.AND P6, PT, R228, c[0x0][0x178], !P1 ;  /* 0x00005e00e4007a0c */ /* 0x000fe20004fc1270 */
[----:B-1----:R-:W-:Y:S01]  /*8b8e0*/  IMAD.WIDE R2, R13, 0x4, R100 ;  /* 0x000000040d027825 */ /* 0x002fe200078e0264 */
[----:B------:R-:W-:-:S02]  /*8b8f0*/  IADD3 R15, R11, c[0x0][0x198], RZ ;  /* 0x000066000b0f7a10 */ /* 0x000fc40007ffe0ff */
[----:B------:R-:W-:Y:S01]  /*8b900*/  ISETP.GE.AND P0, PT, R0, c[0x0][0x17c], PT ;  /* 0x00005f0000007a0c */ /* 0x000fe20003f06270 */
[----:B--2---:R-:W-:Y:S01]  /*8b910*/  IMAD.WIDE R4, R13, 0x4, R102 ;  /* 0x000000040d047825 */ /* 0x004fe200078e0266 */
[----:B------:R-:W-:Y:S01]  /*8b920*/  IADD3 R0, R251, 0x1fe, RZ ;  /* 0x000001fefb007810 */ /* 0x000fe20007ffe0ff */
[----:B------:R1:W-:Y:S02]  /*8b930*/  @P5 STG.E [R2.64], R142 ;  /* 0x0000008e02005986 */ /* 0x0003e4000c101904 */
[----:B---3--:R-:W-:Y:S01]  /*8b940*/  IMAD.WIDE R6, R11, 0x4, R100 ;  /* 0x000000040b067825 */ /* 0x008fe200078e0264 */
[----:B------:R-:W-:-:S03]  /*8b950*/  ISETP.GE.AND P5, PT, R0, c[0x0][0x17c], PT ;  /* 0x00005f0000007a0c */ /* 0x000fc60003fa6270 */
[----:B------:R-:W-:Y:S01]  /*8b960*/  IMAD.WIDE R8, R11, 0x4, R102 ;  /* 0x000000040b087825 */ /* 0x000fe200078e0266 */
[----:B------:R-:W-:Y:S01]  /*8b970*/  IADD3 R0, R251, 0x1ff, RZ ;  /* 0x000001fffb007810 */ /* 0x000fe20007ffe0ff */
[----:B------:R2:W-:Y:S02]  /*8b980*/  @P3 STG.E [R4.64], R58 ;  /* 0x0000003a04003986 */ /* 0x0005e4000c101904 */
[C---:B------:R-:W-:Y:S02]  /*8b990*/  IMAD.WIDE R10, R15.reuse, 0x4, R100 ;  /* 0x000000040f0a7825 */ /* 0x040fe400078e0264 */
[----:B------:R3:W-:Y:S01]  /*8b9a0*/  @P4 STG.E [R6.64], R143 ;  /* 0x0000008f06004986 */ /* 0x0007e2000c101904 */
[----:B------:R-:W-:Y:S02]  /*8b9b0*/  IADD3 R13, R15, c[0x0][0x198], RZ ;  /* 0x000066000f0d7a10 */ /* 0x000fe40007ffe0ff */
[----:B------:R-:W-:Y:S01]  /*8b9c0*/  ISETP.LT.AND P1, PT, R184, c[0x0][0x178], !P1 ;  /* 0x00005e00b8007a0c */ /* 0x000fe20004f21270 */
[----:B------:R4:W-:Y:S01]  /*8b9d0*/  @P2 STG.E [R8.64], R59 ;  /* 0x0000003b08002986 */ /* 0x0009e2000c101904 */
[----:B------:R-:W-:-:S03]  /*8b9e0*/  ISETP.GE.AND P3, PT, R0, c[0x0][0x17c], PT ;  /* 0x00005f0000007a0c */ /* 0x000fc60003f66270 */
[----:B------:R1:W-:Y:S01]  /*8b9f0*/  @P6 STG.E [R10.64], R158 ;  /* 0x0000009e0a006986 */ /* 0x0003e2000c101904 */
[----:B------:R-:W-:Y:S02]  /*8ba00*/  ISETP.LT.AND P6, PT, R228, c[0x0][0x178], !P0 ;  /* 0x00005e00e4007a0c */ /* 0x000fe400047c1270 */
[----:B------:R-:W-:Y:S02]  /*8ba10*/  ISETP.LT.AND P0, PT, R184, c[0x0][0x178], !P0 ;  /* 0x00005e00b8007a0c */ /* 0x000fe40004701270 */
[----:B------:R-:W-:Y:S02]  /*8ba20*/  ISETP.LT.AND P4, PT, R228, c[0x0][0x178], !P5 ;  /* 0x00005e00e4007a0c */ /* 0x000fe40006f81270 */
[----:B------:R-:W-:Y:S02]  /*8ba30*/  IADD3 R17, R13, c[0x0][0x198], RZ ;  /* 0x000066000d117a10 */ /* 0x000fe40007ffe0ff */
[----:B------:R-:W-:Y:S02]  /*8ba40*/  ISETP.LT.AND P5, PT, R184, c[0x0][0x178], !P5 ;  /* 0x00005e00b8007a0c */ /* 0x000fe40006fa1270 */
[----:B------:R-:W-:Y:S01]  /*8ba50*/  ISETP.LT.AND P2, PT, R228, c[0x0][0x178], !P3 ;  /* 0x00005e00e4007a0c */ /* 0x000fe20005f41270 */
[----:B-1----:R-:W-:Y:S01]  /*8ba60*/  IMAD.WIDE R2, R15, 0x4, R102 ;  /* 0x000000040f027825 */ /* 0x002fe200078e0266 */
[----:B------:R-:W-:-:S02]  /*8ba70*/  ISETP.LT.AND P3, PT, R184, c[0x0][0x178], !P3 ;  /* 0x00005e00b8007a0c */ /* 0x000fc40005f61270 */
[----:B------:R-:W-:Y:S01]  /*8ba80*/  IADD3 R15, R17, c[0x0][0x198], RZ ;  /* 0x00006600110f7a10 */ /* 0x000fe20007ffe0ff */
[C---:B--2---:R-:W-:Y:S01]  /*8ba90*/  IMAD.WIDE R4, R13.reuse, 0x4, R100 ;  /* 0x000000040d047825 */ /* 0x044fe200078e0264 */
[----:B------:R1:W-:Y:S03]  /*8baa0*/  @P1 STG.E [R2.64], R62 ;  /* 0x0000003e02001986 */ /* 0x0003e6000c101904 */
[----:B---3--:R-:W-:Y:S01]  /*8bab0*/  IMAD.WIDE R6, R13, 0x4, R102 ;  /* 0x000000040d067825 */ /* 0x008fe200078e0266 */
[----:B------:R1:W-:Y:S03]  /*8bac0*/  @P6 STG.E [R4.64], R159 ;  /* 0x0000009f04006986 */ /* 0x0003e6000c101904 */
[C---:B----4-:R-:W-:Y:S01]  /*8bad0*/  IMAD.WIDE R8, R17.reuse, 0x4, R100 ;  /* 0x0000000411087825 */ /* 0x050fe200078e0264 */
[----:B------:R1:W-:Y:S03]  /*8bae0*/  @P0 STG.E [R6.64], R63 ;  /* 0x0000003f06000986 */ /* 0x0003e6000c101904 */
[----:B------:R-:W-:Y:S01]  /*8baf0*/  IMAD.WIDE R10, R17, 0x4, R102 ;  /* 0x00000004110a7825 */ /* 0x000fe200078e0266 */
[----:B------:R1:W-:Y:S03]  /*8bb00*/  @P4 STG.E [R8.64], R174 ;  /* 0x000000ae08004986 */ /* 0x0003e6000c101904 */
[C---:B------:R-:W-:Y:S01]  /*8bb10*/  IMAD.WIDE R100, R15.reuse, 0x4, R100 ;  /* 0x000000040f647825 */ /* 0x040fe200078e0264 */
[----:B------:R1:W-:Y:S04]  /*8bb20*/  @P5 STG.E [R10.64], R66 ;  /* 0x000000420a005986 */ /* 0x0003e8000c101904 */
[----:B------:R1:W-:Y:S01]  /*8bb30*/  @P2 STG.E [R100.64], R175 ;  /* 0x000000af64002986 */ /* 0x0003e2000c101904 */
[----:B------:R-:W-:Y:S01]  /*8bb40*/  IMAD.WIDE R102, R15, 0x4, R102 ;  /* 0x000000040f667825 */ /* 0x000fe200078e0266 */
[----:B------:R-:W-:Y:S06]  /*8bb50*/  @!P3 EXIT ;  /* 0x000000000000b94d */ /* 0x000fec0003800000 */
[----:B------:R-:W-:Y:S01]  /*8bb60*/  STG.E [R102.64], R67 ;  /* 0x0000004366007986 */ /* 0x000fe2000c101904 */
[----:B------:R-:W-:Y:S05]  /*8bb70*/  EXIT ;  /* 0x000000000000794d */ /* 0x000fea0003800000 */
.L_x_3:
[----:B------:R-:W-:-:S00]  /*8bb80*/  BRA `(.L_x_3) ;  /* 0xfffffff000007947 */ /* 0x000fc0000383ffff */
[----:B------:R-:W-:-:S00]  /*8bb90*/  NOP ;  /* 0x0000000000007918 */ /* 0x000fc00000000000 */
        /* <DEDUP_REMOVED lines=14> */
.L_x_4:


//--------------------- .nv.shared.matmul_kernel  --------------------------
	.section	.nv.shared.matmul_kernel,"aw",@nobits
	.sectionflags	@""
	.align	16
